def attn_fwd(
    Q,
    K,
    V,
    Out,
    Lse,
    sm_scale,
    stride_qz,
    stride_qh,
    stride_qm,
    stride_qk,
    stride_kz,
    stride_kh,
    stride_kn,
    stride_kk,
    stride_vz,
    stride_vh,
    stride_vn,
    stride_vk,
    stride_oz,
    stride_oh,
    stride_om,
    stride_ok,
    seqlen_q,
    seqlen_k,
    BLOCK_M: tl.constexpr,
    BLOCK_N: tl.constexpr,
    HEAD_DIM: tl.constexpr,
    CAUSAL: tl.constexpr,
):
    start_m = tl.program_id(0)
    off_hz = tl.program_id(1)
    q_off = off_hz * stride_qh
    k_off = off_hz * stride_kh
    v_off = off_hz * stride_vh
    offs_m = start_m * BLOCK_M + tl.arange(0, BLOCK_M)
    offs_d = tl.arange(0, HEAD_DIM)
    offs_n = tl.arange(0, BLOCK_N)
    q_ptrs = Q + q_off + offs_m[:, None] * stride_qm + offs_d[None, :] * stride_qk
    k_ptrs = K + k_off + offs_d[:, None] * stride_kk + offs_n[None, :] * stride_kn
    v_ptrs = V + v_off + offs_n[:, None] * stride_vn + offs_d[None, :] * stride_vk
    m_i = tl.full([BLOCK_M], float("-inf"), dtype=tl.float32)
    l_i = tl.zeros([BLOCK_M], dtype=tl.float32) + 1.0
    acc = tl.zeros([BLOCK_M, HEAD_DIM], dtype=tl.float32)
    q = tl.load(q_ptrs)
    acc, l_i, m_i = _attn_fwd_inner(
        acc,
        l_i,
        m_i,
        q,
        k_ptrs,
        v_ptrs,
        sm_scale,
        stride_kn,
        stride_vn,
        start_m,
        seqlen_k,
        BLOCK_M,
        BLOCK_N,
        HEAD_DIM,
        CAUSAL,
    )
    acc = acc / l_i[:, None]
    lse = m_i + tl.math.log2(l_i) / 1.4426950408889634
    o_ptrs = (
        Out
        + off_hz * stride_oh
        + offs_m[:, None] * stride_om
        + offs_d[None, :] * stride_ok
    )
    tl.store(o_ptrs, acc.to(Out.dtype.element_ty))
    tl.store(Lse + off_hz * seqlen_q + offs_m, lse)

# config = {"BLOCK_M": 64, "BLOCK_N": 128, "HEAD_DIM": 512, "arch": "sm_90", "causal": true, "dtype": "fp8e4m3", "num_stages": 2, "num_warps": 8}
# arch = sm_90


// ===== COMPILED SASS (sm_90a) =====

	.target	sm_90a

	.elftype	@"ET_EXEC"


//--------------------- .note.nv.tkinfo           --------------------------
	.section	.note.nv.tkinfo,"",@"SHT_NOTE"
	.sectionflags	@"SHF_NOTE_NV_TKINFO"
	.tkinfo
        /*0018*/ 	.word	0x00000002
        /*0030*/ 	.string	""
        /*0030*/ 	.string	"ptxas"
        /*0030*/ 	.string	"Cuda compilation tools, release 13.0, V13.0.88"
        /*0030*/ 	.string	"Build cuda_13.0.r13.0/compiler.36424714_0"
        /*0030*/ 	.string	"-v  -suppress-debug-info  -lineinfo  -arch sm_90a "



//--------------------- .note.nv.cuinfo           --------------------------
	.section	.note.nv.cuinfo,"",@"SHT_NOTE"
	.sectionflags	@"SHF_NOTE_NV_CUINFO"
        /*0018*/ 	.short	0x0002
        /*001a*/ 	.short	0x005a
        /*001c*/ 	.short	0x0082
	.zero		2


//--------------------- .nv.info                  --------------------------
	.section	.nv.info,"",@"SHT_CUDA_INFO"
	.align	4


	//----- nvinfo : EIATTR_REGCOUNT
	.align		4
        /*0000*/ 	.byte	0x04, 0x2f
        /*0002*/ 	.short	(.L_2 - .L_1)
	.align		4
.L_1:
        /*0004*/ 	.word	index@(attn_fwd)
        /*0008*/ 	.word	0x000000ff


	//----- nvinfo : EIATTR_FRAME_SIZE
	.align		4
.L_2:
        /*000c*/ 	.byte	0x04, 0x11
        /*000e*/ 	.short	(.L_4 - .L_3)
	.align		4
.L_3:
        /*0010*/ 	.word	index@(attn_fwd)
        /*0014*/ 	.word	0x000011d0


	//----- nvinfo : EIATTR_MIN_STACK_SIZE
	.align		4
.L_4:
        /*0018*/ 	.byte	0x04, 0x12
        /*001a*/ 	.short	(.L_6 - .L_5)
	.align		4
.L_5:
        /*001c*/ 	.word	index@(attn_fwd)
        /*0020*/ 	.word	0x000011d0
.L_6:


//--------------------- .nv.compat                --------------------------
	.section	.nv.compat,"",@"SHT_CUDA_COMPAT_INFO"
	.align	4
        /*0000*/ 	.byte	0x02, 0x09, 0x01, 0x00, 0x02, 0x02, 0x04, 0x00, 0x02, 0x05, 0x05, 0x00, 0x03, 0x07, 0x01, 0x01
        /*0010*/ 	.byte	0x02, 0x03, 0x00, 0x00, 0x02, 0x06, 0x01, 0x00, 0x04, 0x0b, 0x08, 0x00, 0x00, 0x00, 0x00, 0x00
        /*0020*/ 	.byte	0x00, 0x00, 0x00, 0x00


//--------------------- .nv.info.attn_fwd         --------------------------
	.section	.nv.info.attn_fwd,"",@"SHT_CUDA_INFO"
	.sectionflags	@""
	.align	4


	//----- nvinfo : EIATTR_CUDA_API_VERSION
	.align		4
        /*0000*/ 	.byte	0x04, 0x37
        /*0002*/ 	.short	(.L_8 - .L_7)
.L_7:
        /*0004*/ 	.word	0x00000082


	//----- nvinfo : EIATTR_KPARAM_INFO
	.align		4
.L_8:
        /*0008*/ 	.byte	0x04, 0x17
        /*000a*/ 	.short	(.L_10 - .L_9)
.L_9:
        /*000c*/ 	.word	0x00000000
        /*0010*/ 	.short	0x0019
        /*0012*/ 	.short	0x0080
        /*0014*/ 	.byte	0x00, 0xf4, 0x21, 0x00


	//----- nvinfo : EIATTR_KPARAM_INFO
	.align		4
.L_10:
        /*0018*/ 	.byte	0x04, 0x17
        /*001a*/ 	.short	(.L_12 - .L_11)
.L_11:
        /*001c*/ 	.word	0x00000000
        /*0020*/ 	.short	0x0018
        /*0022*/ 	.short	0x0078
        /*0024*/ 	.byte	0x00, 0xf4, 0x21, 0x00


	//----- nvinfo : EIATTR_KPARAM_INFO
	.align		4
.L_12:
        /*0028*/ 	.byte	0x04, 0x17
        /*002a*/ 	.short	(.L_14 - .L_13)
.L_13:
        /*002c*/ 	.word	0x00000000
        /*0030*/ 	.short	0x0017
        /*0032*/ 	.short	0x0070
        /*0034*/ 	.byte	0x00, 0xf0, 0x11, 0x00


	//----- nvinfo : EIATTR_KPARAM_INFO
	.align		4
.L_14:
        /*0038*/ 	.byte	0x04, 0x17
        /*003a*/ 	.short	(.L_16 - .L_15)
.L_15:
        /*003c*/ 	.word	0x00000000
        /*0040*/ 	.short	0x0016
        /*0042*/ 	.short	0x006c
        /*0044*/ 	.byte	0x00, 0xf0, 0x11, 0x00


	//----- nvinfo : EIATTR_KPARAM_INFO
	.align		4
.L_16:
        /*0048*/ 	.byte	0x04, 0x17
        /*004a*/ 	.short	(.L_18 - .L_17)
.L_17:
        /*004c*/ 	.word	0x00000000
        /*0050*/ 	.short	0x0015
        /*0052*/ 	.short	0x0068
        /*0054*/ 	.byte	0x00, 0xf0, 0x11, 0x00


	//----- nvinfo : EIATTR_KPARAM_INFO
	.align		4
.L_18:
        /*0058*/ 	.byte	0x04, 0x17
        /*005a*/ 	.short	(.L_20 - .L_19)
.L_19:
        /*005c*/ 	.word	0x00000000
        /*0060*/ 	.short	0x0014
        /*0062*/ 	.short	0x0064
        /*0064*/ 	.byte	0x00, 0xf0, 0x11, 0x00


	//----- nvinfo : EIATTR_KPARAM_INFO
	.align		4
.L_20:
        /*0068*/ 	.byte	0x04, 0x17
        /*006a*/ 	.short	(.L_22 - .L_21)
.L_21:
        /*006c*/ 	.word	0x00000000
        /*0070*/ 	.short	0x0013
        /*0072*/ 	.short	0x0060
        /*0074*/ 	.byte	0x00, 0xf0, 0x11, 0x00


	//----- nvinfo : EIATTR_KPARAM_INFO
	.align		4
.L_22:
        /*0078*/ 	.byte	0x04, 0x17
        /*007a*/ 	.short	(.L_24 - .L_23)
.L_23:
        /*007c*/ 	.word	0x00000000
        /*0080*/ 	.short	0x0012
        /*0082*/ 	.short	0x005c
        /*0084*/ 	.byte	0x00, 0xf0, 0x11, 0x00


	//----- nvinfo : EIATTR_KPARAM_INFO
	.align		4
.L_24:
        /*0088*/ 	.byte	0x04, 0x17
        /*008a*/ 	.short	(.L_26 - .L_25)
.L_25:
        /*008c*/ 	.word	0x00000000
        /*0090*/ 	.short	0x0011
        /*0092*/ 	.short	0x0058
        /*0094*/ 	.byte	0x00, 0xf0, 0x11, 0x00


	//----- nvinfo : EIATTR_KPARAM_INFO
	.align		4
.L_26:
        /*0098*/ 	.byte	0x04, 0x17
        /*009a*/ 	.short	(.L_28 - .L_27)
.L_27:
        /*009c*/ 	.word	0x00000000
        /*00a0*/ 	.short	0x0010
        /*00a2*/ 	.short	0x0054
        /*00a4*/ 	.byte	0x00, 0xf0, 0x11, 0x00


	//----- nvinfo : EIATTR_KPARAM_INFO
	.align		4
.L_28:
        /*00a8*/ 	.byte	0x04, 0x17
        /*00aa*/ 	.short	(.L_30 - .L_29)
.L_29:
        /*00ac*/ 	.word	0x00000000
        /*00b0*/ 	.short	0x000f
        /*00b2*/ 	.short	0x0050
        /*00b4*/ 	.byte	0x00, 0xf0, 0x11, 0x00


	//----- nvinfo : EIATTR_KPARAM_INFO
	.align		4
.L_30:
        /*00b8*/ 	.byte	0x04, 0x17
        /*00ba*/ 	.short	(.L_32 - .L_31)
.L_31:
        /*00bc*/ 	.word	0x00000000
        /*00c0*/ 	.short	0x000e
        /*00c2*/ 	.short	0x004c
        /*00c4*/ 	.byte	0x00, 0xf0, 0x11, 0x00


	//----- nvinfo : EIATTR_KPARAM_INFO
	.align		4
.L_32:
        /*00c8*/ 	.byte	0x04, 0x17
        /*00ca*/ 	.short	(.L_34 - .L_33)
.L_33:
        /*00cc*/ 	.word	0x00000000
        /*00d0*/ 	.short	0x000d
        /*00d2*/ 	.short	0x0048
        /*00d4*/ 	.byte	0x00, 0xf0, 0x11, 0x00


	//----- nvinfo : EIATTR_KPARAM_INFO
	.align		4
.L_34:
        /*00d8*/ 	.byte	0x04, 0x17
        /*00da*/ 	.short	(.L_36 - .L_35)
.L_35:
        /*00dc*/ 	.word	0x00000000
        /*00e0*/ 	.short	0x000c
        /*00e2*/ 	.short	0x0044
        /*00e4*/ 	.byte	0x00, 0xf0, 0x11, 0x00


	//----- nvinfo : EIATTR_KPARAM_INFO
	.align		4
.L_36:
        /*00e8*/ 	.byte	0x04, 0x17
        /*00ea*/ 	.short	(.L_38 - .L_37)
.L_37:
        /*00ec*/ 	.word	0x00000000
        /*00f0*/ 	.short	0x000b
        /*00f2*/ 	.short	0x0040
        /*00f4*/ 	.byte	0x00, 0xf0, 0x11, 0x00


	//----- nvinfo : EIATTR_KPARAM_INFO
	.align		4
.L_38:
        /*00f8*/ 	.byte	0x04, 0x17
        /*00fa*/ 	.short	(.L_40 - .L_39)
.L_39:
        /*00fc*/ 	.word	0x00000000
        /*0100*/ 	.short	0x000a
        /*0102*/ 	.short	0x003c
        /*0104*/ 	.byte	0x00, 0xf0, 0x11, 0x00


	//----- nvinfo : EIATTR_KPARAM_INFO
	.align		4
.L_40:
        /*0108*/ 	.byte	0x04, 0x17
        /*010a*/ 	.short	(.L_42 - .L_41)
.L_41:
        /*010c*/ 	.word	0x00000000
        /*0110*/ 	.short	0x0009
        /*0112*/ 	.short	0x0038
        /*0114*/ 	.byte	0x00, 0xf0, 0x11, 0x00


	//----- nvinfo : EIATTR_KPARAM_INFO
	.align		4
.L_42:
        /*0118*/ 	.byte	0x04, 0x17
        /*011a*/ 	.short	(.L_44 - .L_43)
.L_43:
        /*011c*/ 	.word	0x00000000
        /*0120*/ 	.short	0x0008
        /*0122*/ 	.short	0x0034
        /*0124*/ 	.byte	0x00, 0xf0, 0x11, 0x00


	//----- nvinfo : EIATTR_KPARAM_INFO
	.align		4
.L_44:
        /*0128*/ 	.byte	0x04, 0x17
        /*012a*/ 	.short	(.L_46 - .L_45)
.L_45:
        /*012c*/ 	.word	0x00000000
        /*0130*/ 	.short	0x0007
        /*0132*/ 	.short	0x0030
        /*0134*/ 	.byte	0x00, 0xf0, 0x11, 0x00


	//----- nvinfo : EIATTR_KPARAM_INFO
	.align		4
.L_46:
        /*0138*/ 	.byte	0x04, 0x17
        /*013a*/ 	.short	(.L_48 - .L_47)
.L_47:
        /*013c*/ 	.word	0x00000000
        /*0140*/ 	.short	0x0006
        /*0142*/ 	.short	0x002c
        /*0144*/ 	.byte	0x00, 0xf0, 0x11, 0x00


	//----- nvinfo : EIATTR_KPARAM_INFO
	.align		4
.L_48:
        /*0148*/ 	.byte	0x04, 0x17
        /*014a*/ 	.short	(.L_50 - .L_49)
.L_49:
        /*014c*/ 	.word	0x00000000
        /*0150*/ 	.short	0x0005
        /*0152*/ 	.short	0x0028
        /*0154*/ 	.byte	0x00, 0xf0, 0x11, 0x00


	//----- nvinfo : EIATTR_KPARAM_INFO
	.align		4
.L_50:
        /*0158*/ 	.byte	0x04, 0x17
        /*015a*/ 	.short	(.L_52 - .L_51)
.L_51:
        /*015c*/ 	.word	0x00000000
        /*0160*/ 	.short	0x0004
        /*0162*/ 	.short	0x0020
        /*0164*/ 	.byte	0x00, 0xf4, 0x21, 0x00


	//----- nvinfo : EIATTR_KPARAM_INFO
	.align		4
.L_52:
        /*0168*/ 	.byte	0x04, 0x17
        /*016a*/ 	.short	(.L_54 - .L_53)
.L_53:
        /*016c*/ 	.word	0x00000000
        /*0170*/ 	.short	0x0003
        /*0172*/ 	.short	0x0018
        /*0174*/ 	.byte	0x00, 0xf4, 0x21, 0x00


	//----- nvinfo : EIATTR_KPARAM_INFO
	.align		4
.L_54:
        /*0178*/ 	.byte	0x04, 0x17
        /*017a*/ 	.short	(.L_56 - .L_55)
.L_55:
        /*017c*/ 	.word	0x00000000
        /*0180*/ 	.short	0x0002
        /*0182*/ 	.short	0x0010
        /*0184*/ 	.byte	0x00, 0xf4, 0x21, 0x00


	//----- nvinfo : EIATTR_KPARAM_INFO
	.align		4
.L_56:
        /*0188*/ 	.byte	0x04, 0x17
        /*018a*/ 	.short	(.L_58 - .L_57)
.L_57:
        /*018c*/ 	.word	0x00000000
        /*0190*/ 	.short	0x0001
        /*0192*/ 	.short	0x0008
        /*0194*/ 	.byte	0x00, 0xf4, 0x21, 0x00


	//----- nvinfo : EIATTR_KPARAM_INFO
	.align		4
.L_58:
        /*0198*/ 	.byte	0x04, 0x17
        /*019a*/ 	.short	(.L_60 - .L_59)
.L_59:
        /*019c*/ 	.word	0x00000000
        /*01a0*/ 	.short	0x0000
        /*01a2*/ 	.short	0x0000
        /*01a4*/ 	.byte	0x00, 0xf4, 0x21, 0x00


	//----- nvinfo : EIATTR_SPARSE_MMA_MASK
	.align		4
.L_60:
        /*01a8*/ 	.byte	0x03, 0x50
        /*01aa*/ 	.short	0x0000


	//----- nvinfo : EIATTR_MAXREG_COUNT
	.align		4
        /*01ac*/ 	.byte	0x03, 0x1b
        /*01ae*/ 	.short	0x00ff


	//----- nvinfo : EIATTR_NUM_BARRIERS
	.align		4
        /*01b0*/ 	.byte	0x02, 0x4c
        /*01b2*/ 	.byte	0x01
	.zero		1


	//----- nvinfo : EIATTR_ANNOTATIONS
	.align		4
        /*01b4*/ 	.byte	0x04, 0x55
        /*01b6*/ 	.short	(.L_62 - .L_61)


	//   ....[0]....
.L_61:
        /*01b8*/ 	.word	0x00000001
        /*01bc*/ 	.byte	0x00, 0x2d, 0x00, 0x00, 0x01, 0x00, 0x00, 0x00, 0x20, 0x2d, 0x00, 0x00, 0x01, 0x00, 0x00, 0x00
        /* <DEDUP_REMOVED lines=1252> */
        /*500c*/ 	.byte	0xe0, 0x17, 0x02, 0x00


	//----- nvinfo : EIATTR_MERCURY_ISA_VERSION
	.align		4
.L_62:
        /*5010*/ 	.byte	0x03, 0x5f
        /*5012*/ 	.short	0x0101


	//----- nvinfo : EIATTR_COOP_GROUP_MASK_REGIDS
	.align		4
        /*5014*/ 	.byte	0x04, 0x29
        /*5016*/ 	.short	(.L_64 - .L_63)


	//   ....[0]....
.L_63:
        /*5018*/ 	.word	0xffffffff


	//   ....[1]....
        /*501c*/ 	.word	0xffffffff


	//   ....[2]....
        /*5020*/ 	.word	0xffffffff


	//   ....[3]....
        /*5024*/ 	.word	0xffffffff


	//   ....[4]....
        /*5028*/ 	.word	0xffffffff


	//   ....[5]....
        /*502c*/ 	.word	0xffffffff


	//   ....[6]....
        /*5030*/ 	.word	0xffffffff


	//   ....[7]....
        /*5034*/ 	.word	0xffffffff


	//   ....[8]....
        /*5038*/ 	.word	0xffffffff


	//   ....[9]....
        /*503c*/ 	.word	0xffffffff


	//   ....[10]....
        /*5040*/ 	.word	0xffffffff


	//   ....[11]....
        /*5044*/ 	.word	0xffffffff


	//   ....[12]....
        /*5048*/ 	.word	0xffffffff


	//   ....[13]....
        /*504c*/ 	.word	0xffffffff


	//   ....[14]....
        /*5050*/ 	.word	0xffffffff


	//   ....[15]....
        /*5054*/ 	.word	0xffffffff


	//   ....[16]....
        /*5058*/ 	.word	0xffffffff


	//   ....[17]....
        /*505c*/ 	.word	0xffffffff


	//   ....[18]....
        /*5060*/ 	.word	0xffffffff


	//   ....[19]....
        /*5064*/ 	.word	0xffffffff


	//   ....[20]....
        /*5068*/ 	.word	0xffffffff


	//   ....[21]....
        /*506c*/ 	.word	0xffffffff


	//   ....[22]....
        /*5070*/ 	.word	0xffffffff


	//   ....[23]....
        /*5074*/ 	.word	0xffffffff


	//----- nvinfo : EIATTR_COOP_GROUP_INSTR_OFFSETS
	.align		4
.L_64:
        /*5078*/ 	.byte	0x04, 0x28
        /*507a*/ 	.short	(.L_66 - .L_65)


	//   ....[0]....
.L_65:
        /*507c*/ 	.word	0x0001cc90


	//   ....[1]....
        /*5080*/ 	.word	0x0001ccb0


	//   ....[2]....
        /*5084*/ 	.word	0x0001d530


	//   ....[3]....
        /*5088*/ 	.word	0x0001d6e0


	//   ....[4]....
        /*508c*/ 	.word	0x0001e830


	//   ....[5]....
        /*5090*/ 	.word	0x0001e840


	//   ....[6]....
        /*5094*/ 	.word	0x0001e850


	//   ....[7]....
        /*5098*/ 	.word	0x0001e860


	//   ....[8]....
        /*509c*/ 	.word	0x0001e870


	//   ....[9]....
        /*50a0*/ 	.word	0x0001e880


	//   ....[10]....
        /*50a4*/ 	.word	0x0001e890


	//   ....[11]....
        /*50a8*/ 	.word	0x0001e8a0


	//   ....[12]....
        /*50ac*/ 	.word	0x00020620


	//   ....[13]....
        /*50b0*/ 	.word	0x00020650


	//   ....[14]....
        /*50b4*/ 	.word	0x00020680


	//   ....[15]....
        /*50b8*/ 	.word	0x00020690


	//   ....[16]....
        /*50bc*/ 	.word	0x000206a0


	//   ....[17]....
        /*50c0*/ 	.word	0x000206b0


	//   ....[18]....
        /*50c4*/ 	.word	0x000206c0


	//   ....[19]....
        /*50c8*/ 	.word	0x000206d0


	//   ....[20]....
        /*50cc*/ 	.word	0x00021620


	//   ....[21]....
        /*50d0*/ 	.word	0x00021630


	//   ....[22]....
        /*50d4*/ 	.word	0x00021670


	//   ....[23]....
        /*50d8*/ 	.word	0x00021680


	//----- nvinfo : EIATTR_EXIT_INSTR_OFFSETS
	.align		4
.L_66:
        /*50dc*/ 	.byte	0x04, 0x1c
        /*50de*/ 	.short	(.L_68 - .L_67)


	//   ....[0]....
.L_67:
        /*50e0*/ 	.word	0x000280f0


	//   ....[1]....
        /*50e4*/ 	.word	0x000281a0


	//----- nvinfo : EIATTR_REQNTID
	.align		4
.L_68:
        /*50e8*/ 	.byte	0x04, 0x10
        /*50ea*/ 	.short	(.L_70 - .L_69)
.L_69:
        /*50ec*/ 	.word	0x00000100
        /*50f0*/ 	.word	0x00000001
        /*50f4*/ 	.word	0x00000001


	//----- nvinfo : EIATTR_CBANK_PARAM_SIZE
	.align		4
.L_70:
        /*50f8*/ 	.byte	0x03, 0x19
        /*50fa*/ 	.short	0x0088


	//----- nvinfo : EIATTR_PARAM_CBANK
	.align		4
        /*50fc*/ 	.byte	0x04, 0x0a
        /*50fe*/ 	.short	(.L_72 - .L_71)
	.align		4
.L_71:
        /*5100*/ 	.word	index@(.nv.constant0.attn_fwd)
        /*5104*/ 	.short	0x0210
        /*5106*/ 	.short	0x0088


	//----- nvinfo : EIATTR_SW_WAR
	.align		4
.L_72:
        /*5108*/ 	.byte	0x04, 0x36
        /*510a*/ 	.short	(.L_74 - .L_73)
.L_73:
        /*510c*/ 	.word	0x00000008
.L_74:


//--------------------- .nv.callgraph             --------------------------
	.section	.nv.callgraph,"",@"SHT_CUDA_CALLGRAPH"
	.align	4
	.sectionentsize	8
	.align		4
        /*0000*/ 	.word	0x00000000
	.align		4
        /*0004*/ 	.word	0xffffffff
	.align		4
        /*0008*/ 	.word	0x00000000
	.align		4
        /*000c*/ 	.word	0xfffffffe
	.align		4
        /*0010*/ 	.word	0x00000000
	.align		4
        /*0014*/ 	.word	0xfffffffd
	.align		4
        /*0018*/ 	.word	0x00000000
	.align		4
        /*001c*/ 	.word	0xfffffffc


//--------------------- .nv.constant4             --------------------------
	.section	.nv.constant4,"a",@progbits
	.align	8
	.align		8
.nv.constant4:
        /*0000*/ 	.dword	_$_str


//--------------------- .text.attn_fwd            --------------------------
	.section	.text.attn_fwd,"ax",@progbits
	.align	128
        .global         attn_fwd
        .type           attn_fwd,@function
        .size           attn_fwd,(.L_x_3 - attn_fwd)
        .other          attn_fwd,@"STO_CUDA_ENTRY STV_DEFAULT"
attn_fwd:
.text.attn_fwd:
[----:B------:R-:W0:Y:S01]  /*0000*/  LDC R1, c[0x0][0x28] ;  /* 0x00000a00ff017b82 */ /* 0x000e220000000800 */
[----:B------:R-:W1:Y:S07]  /*0010*/  S2R R2, SR_CTAID.X ;  /* 0x0000000000027919 */ /* 0x000e6e0000002500 */
[----:B------:R-:W2:Y:S01]  /*0020*/  LDC.64 R4, c[0x0][0x240] ;  /* 0x00009000ff047b82 */ /* 0x000ea20000000a00 */
[----:B------:R-:W-:Y:S01]  /*0030*/  ULDC.64 UR4, c[0x0][0x208] ;  /* 0x0000820000047ab9 */ /* 0x000fe20000000a00 */
[----:B0-----:R-:W-:Y:S01]  /*0040*/  VIADD R1, R1, 0xffffee30 ;  /* 0xffffee3001017836 */ /* 0x001fe20000000000 */
[----:B------:R-:W0:Y:S01]  /*0050*/  S2R R217, SR_TID.X ;  /* 0x0000000000d97919 */ /* 0x000e220000002100 */
[----:B------:R-:W2:Y:S04]  /*0060*/  S2R R216, SR_CTAID.Y ;  /* 0x0000000000d87919 */ /* 0x000ea80000002600 */
[----:B------:R-:W3:Y:S08]  /*0070*/  LDC.64 R10, c[0x0][0x210] ;  /* 0x00008400ff0a7b82 */ /* 0x000ef00000000a00 */
[----:B------:R-:W4:Y:S01]  /*0080*/  LDC R6, c[0x0][0x248] ;  /* 0x00009200ff067b82 */ /* 0x000f220000000800 */
[----:B-1----:R-:W-:Y:S01]  /*0090*/  IMAD.SHL.U32 R2, R2, 0x40, RZ ;  /* 0x0000004002027824 */ /* 0x002fe200078e00ff */
[----:B0-----:R-:W-:-:S04]  /*00a0*/  LEA.HI R9, R217, 0x1fc, RZ, 0x1a ;  /* 0x000001fcd9097811 */ /* 0x001fc800078fd0ff */
[--C-:B------:R-:W-:Y:S01]  /*00b0*/  LOP3.LUT R0, R2, 0x3f, R217.reuse, 0xf8, !PT ;  /* 0x0000003f02007812 */ /* 0x100fe200078ef8d9 */
[----:B--2---:R-:W-:Y:S01]  /*00c0*/  IMAD R7, R216, R4, RZ ;  /* 0x00000004d8077224 */ /* 0x004fe200078e02ff */
[----:B------:R-:W-:Y:S01]  /*00d0*/  SHF.R.U32.HI R3, RZ, 0x6, R217 ;  /* 0x00000006ff037819 */ /* 0x000fe200000116d9 */
[----:B----4-:R-:W-:Y:S02]  /*00e0*/  IMAD R9, R9, R6, RZ ;  /* 0x0000000609097224 */ /* 0x010fe400078e02ff */
[----:B------:R-:W-:Y:S01]  /*00f0*/  IMAD R0, R0, R5, RZ ;  /* 0x0000000500007224 */ /* 0x000fe200078e02ff */
[--C-:B------:R-:W-:Y:S02]  /*0100*/  SHF.R.S32.HI R4, RZ, 0x1f, R7.reuse ;  /* 0x0000001fff047819 */ /* 0x100fe40000011407 */
[----:B------:R-:W-:Y:S02]  /*0110*/  SGXT.U32 R3, R3, 0x2 ;  /* 0x000000020303781a */ /* 0x000fe40000000000 */
[----:B---3--:R-:W-:-:S02]  /*0120*/  IADD3 R5, P0, P1, R0, R10, R7 ;  /* 0x0000000a00057210 */ /* 0x008fc4000791e007 */
[----:B------:R-:W-:Y:S01]  /*0130*/  SHF.R.S32.HI R0, RZ, 0x1f, R0 ;  /* 0x0000001fff007819 */ /* 0x000fe20000011400 */
[----:B------:R-:W-:-:S03]  /*0140*/  IMAD R7, R3, R6, RZ ;  /* 0x0000000603077224 */ /* 0x000fc600078e02ff */
[----:B------:R-:W-:Y:S01]  /*0150*/  IADD3.X R0, R0, R11, R4, P0, P1 ;  /* 0x0000000b00007210 */ /* 0x000fe200007e2404 */
[----:B------:R-:W-:Y:S01]  /*0160*/  IMAD R47, R6, 0x4, R7 ;  /* 0x00000004062f7824 */ /* 0x000fe200078e0207 */
[-C--:B------:R-:W-:Y:S02]  /*0170*/  IADD3 R16, P1, R9, R5.reuse, RZ ;  /* 0x0000000509107210 */ /* 0x080fe40007f3e0ff */
[-C--:B------:R-:W-:Y:S02]  /*0180*/  IADD3 R10, P0, R7, R5.reuse, RZ ;  /* 0x00000005070a7210 */ /* 0x080fe40007f1e0ff */
[----:B------:R-:W-:Y:S02]  /*0190*/  LEA.HI.X.SX32 R17, R9, R0, 0x1, P1 ;  /* 0x0000000009117211 */ /* 0x000fe400008f0eff */
[----:B------:R-:W-:Y:S02]  /*01a0*/  LEA.HI R9, R217, 0xc, RZ, 0x1a ;  /* 0x0000000cd9097811 */ /* 0x000fe400078fd0ff */
[----:B------:R-:W-:Y:S01]  /*01b0*/  IADD3 R12, P1, R47, R5, RZ ;  /* 0x000000052f0c7210 */ /* 0x000fe20007f3e0ff */
[----:B------:R0:W2:Y:S01]  /*01c0*/  LDG.E.U8 R4, desc[UR4][R16.64] ;  /* 0x0000000410047981 */ /* 0x0000a2000c1e1100 */
[----:B------:R-:W-:Y:S01]  /*01d0*/  LEA.HI R15, R217, 0x8c, RZ, 0x1a ;  /* 0x0000008cd90f7811 */ /* 0x000fe200078fd0ff */
[----:B------:R-:W-:Y:S01]  /*01e0*/  IMAD R20, R9, R6, RZ ;  /* 0x0000000609147224 */ /* 0x000fe200078e02ff */
[----:B------:R-:W-:-:S02]  /*01f0*/  LEA.HI R9, R217, 0x10c, RZ, 0x1a ;  /* 0x0000010cd9097811 */ /* 0x000fc400078fd0ff */
[----:B------:R-:W-:Y:S01]  /*0200*/  LEA.HI.X.SX32 R11, R7, R0, 0x1, P0 ;  /* 0x00000000070b7211 */ /* 0x000fe200000f0eff */
[----:B------:R-:W-:Y:S01]  /*0210*/  IMAD R21, R15, R6, RZ ;  /* 0x000000060f157224 */ /* 0x000fe200078e02ff */
[----:B------:R-:W-:Y:S02]  /*0220*/  LEA.HI.X.SX32 R13, R47, R0, 0x1, P1 ;  /* 0x000000002f0d7211 */ /* 0x000fe400008f0eff */
[CC--:B------:R-:W-:Y:S01]  /*0230*/  IADD3 R14, P0, R20.reuse, R5.reuse, RZ ;  /* 0x00000005140e7210 */ /* 0x0c0fe20007f1e0ff */
[----:B0-----:R-:W-:Y:S01]  /*0240*/  IMAD R16, R9, R6, RZ ;  /* 0x0000000609107224 */ /* 0x001fe200078e02ff */
[C---:B------:R-:W-:Y:S01]  /*0250*/  LEA.HI R19, R217.reuse, 0x18c, RZ, 0x1a ;  /* 0x0000018cd9137811 */ /* 0x040fe200078fd0ff */
[----:B------:R0:W3:Y:S01]  /*0260*/  LDG.E.U8 R7, desc[UR4][R10.64] ;  /* 0x000000040a077981 */ /* 0x0000e2000c1e1100 */
[----:B------:R-:W-:Y:S02]  /*0270*/  LEA.HI R17, R217, 0x1c, RZ, 0x1a ;  /* 0x0000001cd9117811 */ /* 0x000fe400078fd0ff */
[----:B------:R-:W-:Y:S01]  /*0280*/  LEA.HI.X.SX32 R15, R20, R0, 0x1, P0 ;  /* 0x00000000140f7211 */ /* 0x000fe200000f0eff */
[----:B------:R1:W4:Y:S01]  /*0290*/  LDG.E.U8 R8, desc[UR4][R12.64] ;  /* 0x000000040c087981 */ /* 0x000322000c1e1100 */
[-C--:B------:R-:W-:Y:S01]  /*02a0*/  IADD3 R18, P1, R21, R5.reuse, RZ ;  /* 0x0000000515127210 */ /* 0x080fe20007f3e0ff */
[-C--:B------:R-:W-:Y:S01]  /*02b0*/  IMAD R17, R17, R6.reuse, RZ ;  /* 0x0000000611117224 */ /* 0x080fe200078e02ff */
[----:B------:R-:W-:Y:S01]  /*02c0*/  IADD3 R22, P0, R16, R5, RZ ;  /* 0x0000000510167210 */ /* 0x000fe20007f1e0ff */
[----:B------:R5:W2:Y:S01]  /*02d0*/  LDG.E.U8 R9, desc[UR4][R14.64] ;  /* 0x000000040e097981 */ /* 0x000aa2000c1e1100 */
[----:B0-----:R-:W-:Y:S01]  /*02e0*/  IMAD R10, R19, R6, RZ ;  /* 0x00000006130a7224 */ /* 0x001fe200078e02ff */
[----:B-1----:R-:W-:-:S02]  /*02f0*/  LEA.HI R13, R217, 0x9c, RZ, 0x1a ;  /* 0x0000009cd90d7811 */ /* 0x002fc400078fd0ff */
[-C--:B------:R-:W-:Y:S02]  /*0300*/  LEA.HI.X.SX32 R19, R21, R0.reuse, 0x1, P1 ;  /* 0x0000000015137211 */ /* 0x080fe400008f0eff */
[----:B------:R-:W-:Y:S01]  /*0310*/  LEA.HI.X.SX32 R23, R16, R0, 0x1, P0 ;  /* 0x0000000010177211 */ /* 0x000fe200000f0eff */
[----:B-----5:R-:W-:Y:S01]  /*0320*/  IMAD R14, R13, R6, RZ ;  /* 0x000000060d0e7224 */ /* 0x020fe200078e02ff */
[-C--:B------:R-:W-:Y:S01]  /*0330*/  IADD3 R26, P1, R10, R5.reuse, RZ ;  /* 0x000000050a1a7210 */ /* 0x080fe20007f3e0ff */
[----:B------:R-:W5:Y:S01]  /*0340*/  LDG.E.U8 R11, desc[UR4][R18.64] ;  /* 0x00000004120b7981 */ /* 0x000f62000c1e1100 */
[----:B------:R-:W-:Y:S02]  /*0350*/  IADD3 R16, P0, R17, R5, RZ ;  /* 0x0000000511107210 */ /* 0x000fe40007f1e0ff */
[C---:B------:R-:W-:Y:S01]  /*0360*/  LEA.HI R25, R217.reuse, 0x19c, RZ, 0x1a ;  /* 0x0000019cd9197811 */ /* 0x040fe200078fd0ff */
[----:B------:R0:W5:Y:S01]  /*0370*/  LDG.E.U8 R12, desc[UR4][R22.64] ;  /* 0x00000004160c7981 */ /* 0x000162000c1e1100 */
[----:B------:R-:W-:-:S02]  /*0380*/  LEA.HI R21, R217, 0x11c, RZ, 0x1a ;  /* 0x0000011cd9157811 */ /* 0x000fc400078fd0ff */
[-C--:B------:R-:W-:Y:S02]  /*0390*/  LEA.HI.X.SX32 R27, R10, R0.reuse, 0x1, P1 ;  /* 0x000000000a1b7211 */ /* 0x080fe400008f0eff */
[----:B------:R-:W-:Y:S01]  /*03a0*/  LEA.HI.X.SX32 R17, R17, R0, 0x1, P0 ;  /* 0x0000000011117211 */ /* 0x000fe200000f0eff */
[-C--:B------:R-:W-:Y:S01]  /*03b0*/  IMAD R28, R21, R6.reuse, RZ ;  /* 0x00000006151c7224 */ /* 0x080fe200078e02ff */
[CC--:B------:R-:W-:Y:S01]  /*03c0*/  IADD3 R20, P0, R14.reuse, R5.reuse, RZ ;  /* 0x000000050e147210 */ /* 0x0c0fe20007f1e0ff */
[----:B------:R1:W5:Y:S01]  /*03d0*/  LDG.E.U8 R10, desc[UR4][R26.64] ;  /* 0x000000041a0a7981 */ /* 0x000362000c1e1100 */
[----:B------:R-:W-:Y:S01]  /*03e0*/  LEA.HI R15, R217, 0x2c, RZ, 0x1a ;  /* 0x0000002cd90f7811 */ /* 0x000fe200078fd0ff */
[----:B0-----:R-:W-:Y:S01]  /*03f0*/  IMAD R22, R25, R6, RZ ;  /* 0x0000000619167224 */ /* 0x001fe200078e02ff */
[----:B------:R-:W-:Y:S01]  /*0400*/  LEA.HI R19, R217, 0xac, RZ, 0x1a ;  /* 0x000000acd9137811 */ /* 0x000fe200078fd0ff */
[----:B------:R0:W5:Y:S01]  /*0410*/  LDG.E.U8 R13, desc[UR4][R16.64] ;  /* 0x00000004100d7981 */ /* 0x000162000c1e1100 */
[----:B------:R-:W-:Y:S01]  /*0420*/  LEA.HI.X.SX32 R21, R14, R0, 0x1, P0 ;  /* 0x000000000e157211 */ /* 0x000fe200000f0eff */
[----:B------:R-:W-:Y:S01]  /*0430*/  IMAD R23, R15, R6, RZ ;  /* 0x000000060f177224 */ /* 0x000fe200078e02ff */
[----:B------:R-:W-:-:S02]  /*0440*/  IADD3 R24, P1, R28, R5, RZ ;  /* 0x000000051c187210 */ /* 0x000fc40007f3e0ff */
[C---:B------:R-:W-:Y:S01]  /*0450*/  LEA.HI R29, R217.reuse, 0x12c, RZ, 0x1a ;  /* 0x0000012cd91d7811 */ /* 0x040fe200078fd0ff */
[----:B------:R0:W5:Y:S01]  /*0460*/  LDG.E.U8 R14, desc[UR4][R20.64] ;  /* 0x00000004140e7981 */ /* 0x000162000c1e1100 */
[CC--:B-1----:R-:W-:Y:S02]  /*0470*/  IADD3 R26, P2, R22.reuse, R5.reuse, RZ ;  /* 0x00000005161a7210 */ /* 0x0c2fe40007f5e0ff */
[----:B------:R-:W-:Y:S01]  /*0480*/  LEA.HI R31, R217, 0x1ac, RZ, 0x1a ;  /* 0x000001acd91f7811 */ /* 0x000fe200078fd0ff */
[----:B0-----:R-:W-:Y:S01]  /*0490*/  IMAD R17, R19, R6, RZ ;  /* 0x0000000613117224 */ /* 0x001fe200078e02ff */
[-C--:B------:R-:W-:Y:S02]  /*04a0*/  LEA.HI.X.SX32 R27, R22, R0.reuse, 0x1, P2 ;  /* 0x00000000161b7211 */ /* 0x080fe400010f0eff */
[----:B------:R-:W-:Y:S01]  /*04b0*/  LEA.HI.X.SX32 R25, R28, R0, 0x1, P1 ;  /* 0x000000001c197211 */ /* 0x000fe200008f0eff */
[-C--:B------:R-:W-:Y:S01]  /*04c0*/  IMAD R28, R29, R6.reuse, RZ ;  /* 0x000000061d1c7224 */ /* 0x080fe200078e02ff */
[-C--:B------:R-:W-:Y:S01]  /*04d0*/  IADD3 R18, P0, R23, R5.reuse, RZ ;  /* 0x0000000517127210 */ /* 0x080fe20007f1e0ff */
[----:B------:R-:W-:Y:S01]  /*04e0*/  IMAD R31, R31, R6, RZ ;  /* 0x000000061f1f7224 */ /* 0x000fe200078e02ff */
[----:B------:R-:W-:Y:S01]  /*04f0*/  LEA.HI R21, R217, 0x3c, RZ, 0x1a ;  /* 0x0000003cd9157811 */ /* 0x000fe200078fd0ff */
[----:B------:R0:W5:Y:S01]  /*0500*/  LDG.E.U8 R16, desc[UR4][R26.64] ;  /* 0x000000041a107981 */ /* 0x000162000c1e1100 */
[----:B------:R-:W-:-:S02]  /*0510*/  IADD3 R22, P1, R17, R5, RZ ;  /* 0x0000000511167210 */ /* 0x000fc40007f3e0ff */
[-C--:B------:R-:W-:Y:S01]  /*0520*/  LEA.HI.X.SX32 R19, R23, R0.reuse, 0x1, P0 ;  /* 0x0000000017137211 */ /* 0x080fe200000f0eff */
[----:B------:R1:W5:Y:S01]  /*0530*/  LDG.E.U8 R15, desc[UR4][R24.64] ;  /* 0x00000004180f7981 */ /* 0x000362000c1e1100 */
[----:B------:R-:W-:Y:S02]  /*0540*/  LEA.HI.X.SX32 R23, R17, R0, 0x1, P1 ;  /* 0x0000000011177211 */ /* 0x000fe400008f0eff */
[----:B------:R-:W-:Y:S01]  /*0550*/  LEA.HI R29, R217, 0xbc, RZ, 0x1a ;  /* 0x000000bcd91d7811 */ /* 0x000fe200078fd0ff */
[----:B------:R-:W5:Y:S01]  /*0560*/  LDG.E.U8 R17, desc[UR4][R18.64] ;  /* 0x0000000412117981 */ /* 0x000f62000c1e1100 */
[-C--:B------:R-:W-:Y:S01]  /*0570*/  IADD3 R30, P1, R31, R5.reuse, RZ ;  /* 0x000000051f1e7210 */ /* 0x080fe20007f3e0ff */
[-C--:B0-----:R-:W-:Y:S01]  /*0580*/  IMAD R27, R21, R6.reuse, RZ ;  /* 0x00000006151b7224 */ /* 0x081fe200078e02ff */
[----:B------:R-:W-:Y:S02]  /*0590*/  LEA.HI R21, R217, 0x13c, RZ, 0x1a ;  /* 0x0000013cd9157811 */ /* 0x000fe400078fd0ff */
[CC--:B-1----:R-:W-:Y:S01]  /*05a0*/  IADD3 R24, P0, R28.reuse, R5.reuse, RZ ;  /* 0x000000051c187210 */ /* 0x0c2fe20007f1e0ff */
[----:B------:R-:W-:Y:S01]  /*05b0*/  IMAD R29, R29, R6, RZ ;  /* 0x000000061d1d7224 */ /* 0x000fe200078e02ff */
[----:B------:R-:W-:Y:S01]  /*05c0*/  LEA.HI.X.SX32 R31, R31, R0, 0x1, P1 ;  /* 0x000000001f1f7211 */ /* 0x000fe200008f0eff */
[----:B------:R-:W-:Y:S01]  /*05d0*/  IMAD R32, R21, R6, RZ ;  /* 0x0000000615207224 */ /* 0x000fe200078e02ff */
[----:B------:R-:W-:Y:S01]  /*05e0*/  LEA.HI.X.SX32 R25, R28, R0, 0x1, P0 ;  /* 0x000000001c197211 */ /* 0x000fe200000f0eff */
[----:B------:R0:W5:Y:S01]  /*05f0*/  LDG.E.U8 R20, desc[UR4][R22.64] ;  /* 0x0000000416147981 */ /* 0x000162000c1e1100 */
[----:B------:R-:W-:-:S02]  /*0600*/  IADD3 R26, P0, R27, R5, RZ ;  /* 0x000000051b1a7210 */ /* 0x000fc40007f1e0ff */
[----:B------:R-:W-:Y:S01]  /*0610*/  LEA.HI R33, R217, 0x4c, RZ, 0x1a ;  /* 0x0000004cd9217811 */ /* 0x000fe200078fd0ff */
[----:B------:R1:W5:Y:S01]  /*0620*/  LDG.E.U8 R18, desc[UR4][R30.64] ;  /* 0x000000041e127981 */ /* 0x000362000c1e1100 */
[----:B------:R-:W-:Y:S02]  /*0630*/  LEA.HI.X.SX32 R27, R27, R0, 0x1, P0 ;  /* 0x000000001b1b7211 */ /* 0x000fe400000f0eff */
[CC--:B------:R-:W-:Y:S01]  /*0640*/  IADD3 R28, P0, R32.reuse, R5.reuse, RZ ;  /* 0x00000005201c7210 */ /* 0x0c0fe20007f1e0ff */
[----:B------:R-:W-:Y:S01]  /*0650*/  IMAD R33, R33, R6, RZ ;  /* 0x0000000621217224 */ /* 0x000fe200078e02ff */
[----:B------:R-:W-:Y:S01]  /*0660*/  LEA.HI R35, R217, 0x1bc, RZ, 0x1a ;  /* 0x000001bcd9237811 */ /* 0x000fe200078fd0ff */
[----:B------:R1:W5:Y:S01]  /*0670*/  LDG.E.U8 R19, desc[UR4][R24.64] ;  /* 0x0000000418137981 */ /* 0x000362000c1e1100 */
[----:B0-----:R-:W-:Y:S02]  /*0680*/  IADD3 R22, P1, R29, R5, RZ ;  /* 0x000000051d167210 */ /* 0x001fe40007f3e0ff */
[----:B-1----:R-:W-:Y:S01]  /*0690*/  LEA.HI R31, R217, 0x14c, RZ, 0x1a ;  /* 0x0000014cd91f7811 */ /* 0x002fe200078fd0ff */
[----:B------:R0:W5:Y:S01]  /*06a0*/  LDG.E.U8 R21, desc[UR4][R26.64] ;  /* 0x000000041a157981 */ /* 0x000162000c1e1100 */
[----:B------:R-:W-:Y:S01]  /*06b0*/  LEA.HI.X.SX32 R23, R29, R0, 0x1, P1 ;  /* 0x000000001d177211 */ /* 0x000fe200008f0eff */
[----:B------:R-:W-:Y:S01]  /*06c0*/  IMAD R35, R35, R6, RZ ;  /* 0x0000000623237224 */ /* 0x000fe200078e02ff */
[----:B------:R-:W-:-:S02]  /*06d0*/  LEA.HI.X.SX32 R29, R32, R0, 0x1, P0 ;  /* 0x00000000201d7211 */ /* 0x000fc400000f0eff */
[----:B------:R-:W-:Y:S01]  /*06e0*/  LEA.HI R25, R217, 0xcc, RZ, 0x1a ;  /* 0x000000ccd9197811 */ /* 0x000fe200078fd0ff */
[----:B------:R-:W5:Y:S01]  /*06f0*/  LDG.E.U8 R22, desc[UR4][R22.64] ;  /* 0x0000000416167981 */ /* 0x000f62000c1e1100 */
[-C--:B------:R-:W-:Y:S01]  /*0700*/  IADD3 R30, P0, R33, R5.reuse, RZ ;  /* 0x00000005211e7210 */ /* 0x080fe20007f1e0ff */
[-C--:B0-----:R-:W-:Y:S02]  /*0710*/  IMAD R27, R31, R6.reuse, RZ ;  /* 0x000000061f1b7224 */ /* 0x081fe400078e02ff */
[----:B------:R0:W5:Y:S01]  /*0720*/  LDG.E.U8 R24, desc[UR4][R28.64] ;  /* 0x000000041c187981 */ /* 0x000162000c1e1100 */
[----:B------:R-:W-:Y:S01]  /*0730*/  IMAD R26, R25, R6, RZ ;  /* 0x00000006191a7224 */ /* 0x000fe200078e02ff */
[----:B------:R-:W-:Y:S02]  /*0740*/  LEA.HI.X.SX32 R31, R33, R0, 0x1, P0 ;  /* 0x00000000211f7211 */ /* 0x000fe400000f0eff */
[----:B------:R-:W-:Y:S02]  /*0750*/  IADD3 R34, P1, R35, R5, RZ ;  /* 0x0000000523227210 */ /* 0x000fe40007f3e0ff */
[----:B------:R-:W-:-:S02]  /*0760*/  LEA.HI R25, R217, 0x1cc, RZ, 0x1a ;  /* 0x000001ccd9197811 */ /* 0x000fc400078fd0ff */
[----:B0-----:R-:W-:-:S03]  /*0770*/  IADD3 R28, P0, R27, R5, RZ ;  /* 0x000000051b1c7210 */ /* 0x001fc60007f1e0ff */
[----:B------:R-:W-:Y:S01]  /*0780*/  IMAD R37, R25, R6, RZ ;  /* 0x0000000619257224 */ /* 0x000fe200078e02ff */
[-C--:B------:R-:W-:Y:S01]  /*0790*/  LEA.HI.X.SX32 R35, R35, R0.reuse, 0x1, P1 ;  /* 0x0000000023237211 */ /* 0x080fe200008f0eff */
[----:B------:R-:W5:Y:S01]  /*07a0*/  LDG.E.U8 R25, desc[UR4][R30.64] ;  /* 0x000000041e197981 */ /* 0x000f62000c1e1100 */
[-C--:B------:R-:W-:Y:S02]  /*07b0*/  LEA.HI.X.SX32 R29, R27, R0.reuse, 0x1, P0 ;  /* 0x000000001b1d7211 */ /* 0x080fe400000f0eff */
[CC--:B------:R-:W-:Y:S01]  /*07c0*/  IADD3 R32, P1, R26.reuse, R5.reuse, RZ ;  /* 0x000000051a207210 */ /* 0x0c0fe20007f3e0ff */
[----:B------:R0:W5:Y:S01]  /*07d0*/  LDG.E.U8 R23, desc[UR4][R34.64] ;  /* 0x0000000422177981 */ /* 0x000162000c1e1100 */
[C---:B------:R-:W-:Y:S02]  /*07e0*/  LEA.HI R27, R217.reuse, 0x5c, RZ, 0x1a ;  /* 0x0000005cd91b7811 */ /* 0x040fe400078fd0ff */
[----:B------:R-:W-:Y:S01]  /*07f0*/  LEA.HI R39, R217, 0xdc, RZ, 0x1a ;  /* 0x000000dcd9277811 */ /* 0x000fe200078fd0ff */
[----:B------:R-:W5:Y:S01]  /*0800*/  LDG.E.U8 R28, desc[UR4][R28.64] ;  /* 0x000000041c1c7981 */ /* 0x000f62000c1e1100 */
[----:B------:R-:W-:Y:S01]  /*0810*/  LEA.HI.X.SX32 R33, R26, R0, 0x1, P1 ;  /* 0x000000001a217211 */ /* 0x000fe200008f0eff */
[----:B------:R-:W-:Y:S01]  /*0820*/  IMAD R38, R27, R6, RZ ;  /* 0x000000061b267224 */ /* 0x000fe200078e02ff */
[----:B------:R-:W-:-:S02]  /*0830*/  IADD3 R36, P1, R37, R5, RZ ;  /* 0x0000000525247210 */ /* 0x000fc40007f3e0ff */
[----:B0-----:R-:W-:Y:S01]  /*0840*/  LEA.HI R35, R217, 0x15c, RZ, 0x1a ;  /* 0x0000015cd9237811 */ /* 0x001fe200078fd0ff */
[----:B------:R-:W-:Y:S01]  /*0850*/  IMAD R41, R39, R6, RZ ;  /* 0x0000000627297224 */ /* 0x000fe200078e02ff */
[----:B------:R-:W-:Y:S01]  /*0860*/  LEA.HI.X.SX32 R37, R37, R0, 0x1, P1 ;  /* 0x0000000025257211 */ /* 0x000fe200008f0eff */
[----:B------:R0:W5:Y:S01]  /*0870*/  LDG.E.U8 R26, desc[UR4][R32.64] ;  /* 0x00000004201a7981 */ /* 0x000162000c1e1100 */
[----:B------:R-:W-:Y:S01]  /*0880*/  LEA.HI R39, R217, 0x1dc, RZ, 0x1a ;  /* 0x000001dcd9277811 */ /* 0x000fe200078fd0ff */
[-C--:B------:R-:W-:Y:S01]  /*0890*/  IMAD R43, R35, R6.reuse, RZ ;  /* 0x00000006232b7224 */ /* 0x080fe200078e02ff */
[C---:B------:R-:W-:Y:S01]  /*08a0*/  IADD3 R34, P0, R38.reuse, R5, RZ ;  /* 0x0000000526227210 */ /* 0x040fe20007f1e0ff */
[----:B------:R1:W5:Y:S01]  /*08b0*/  LDG.E.U8 R27, desc[UR4][R36.64] ;  /* 0x00000004241b7981 */ /* 0x000362000c1e1100 */
[----:B------:R-:W-:Y:S01]  /*08c0*/  LEA.HI R31, R217, 0x6c, RZ, 0x1a ;  /* 0x0000006cd91f7811 */ /* 0x000fe200078fd0ff */
[----:B------:R-:W-:Y:S01]  /*08d0*/  IMAD R39, R39, R6, RZ ;  /* 0x0000000627277224 */ /* 0x000fe200078e02ff */
[----:B------:R-:W-:-:S02]  /*08e0*/  LEA.HI.X.SX32 R35, R38, R0, 0x1, P0 ;  /* 0x0000000026237211 */ /* 0x000fc400000f0eff */
[-C--:B------:R-:W-:Y:S01]  /*08f0*/  IADD3 R40, P0, R43, R5.reuse, RZ ;  /* 0x000000052b287210 */ /* 0x080fe20007f1e0ff */
[----:B------:R-:W-:Y:S01]  /*0900*/  IMAD R30, R31, R6, RZ ;  /* 0x000000061f1e7224 */ /* 0x000fe200078e02ff */
[-C--:B0-----:R-:W-:Y:S01]  /*0910*/  IADD3 R32, P1, R41, R5.reuse, RZ ;  /* 0x0000000529207210 */ /* 0x081fe20007f3e0ff */
[----:B------:R0:W5:Y:S01]  /*0920*/  LDG.E.U8 R29, desc[UR4][R34.64] ;  /* 0x00000004221d7981 */ /* 0x000162000c1e1100 */
[----:B-1----:R-:W-:Y:S02]  /*0930*/  LEA.HI R37, R217, 0xec, RZ, 0x1a ;  /* 0x000000ecd9257811 */ /* 0x002fe400078fd0ff */
[-C--:B------:R-:W-:Y:S02]  /*0940*/  LEA.HI.X.SX32 R33, R41, R0.reuse, 0x1, P1 ;  /* 0x0000000029217211 */ /* 0x080fe400008f0eff */
[----:B------:R-:W-:Y:S02]  /*0950*/  IADD3 R42, P1, R39, R5, RZ ;  /* 0x00000005272a7210 */ /* 0x000fe40007f3e0ff */
[----:B------:R-:W-:-:S02]  /*0960*/  LEA.HI.X.SX32 R41, R43, R0, 0x1, P0 ;  /* 0x000000002b297211 */ /* 0x000fc400000f0eff */
[----:B------:R-:W-:Y:S01]  /*0970*/  LEA.HI R45, R217, 0x16c, RZ, 0x1a ;  /* 0x0000016cd92d7811 */ /* 0x000fe200078fd0ff */
[----:B0-----:R-:W-:Y:S01]  /*0980*/  IMAD R34, R37, R6, RZ ;  /* 0x0000000625227224 */ /* 0x001fe200078e02ff */
[-C--:B------:R-:W-:Y:S01]  /*0990*/  IADD3 R38, P0, R30, R5.reuse, RZ ;  /* 0x000000051e267210 */ /* 0x080fe20007f1e0ff */
[----:B------:R0:W5:Y:S01]  /*09a0*/  LDG.E.U8 R31, desc[UR4][R40.64] ;  /* 0x00000004281f7981 */ /* 0x000162000c1e1100 */
[-C--:B------:R-:W-:Y:S02]  /*09b0*/  LEA.HI.X.SX32 R43, R39, R0.reuse, 0x1, P1 ;  /* 0x00000000272b7211 */ /* 0x080fe400008f0eff */
[----:B------:R-:W-:Y:S01]  /*09c0*/  LEA.HI R37, R217, 0x1ec, RZ, 0x1a ;  /* 0x000001ecd9257811 */ /* 0x000fe200078fd0ff */
[----:B------:R-:W-:Y:S01]  /*09d0*/  IMAD R47, R6, 0x4, R47 ;  /* 0x00000004062f7824 */ /* 0x000fe200078e022f */
[----:B------:R-:W-:Y:S01]  /*09e0*/  LEA.HI.X.SX32 R39, R30, R0, 0x1, P0 ;  /* 0x000000001e277211 */ /* 0x000fe200000f0eff */
[----:B------:R-:W5:Y:S01]  /*09f0*/  LDG.E.U8 R32, desc[UR4][R32.64] ;  /* 0x0000000420207981 */ /* 0x000f62000c1e1100 */
[----:B------:R-:W-:-:S02]  /*0a00*/  IADD3 R36, P0, R34, R5, RZ ;  /* 0x0000000522247210 */ /* 0x000fc40007f1e0ff */
[----:B------:R-:W-:Y:S01]  /*0a10*/  LEA.HI R35, R217, 0x7c, RZ, 0x1a ;  /* 0x0000007cd9237811 */ /* 0x000fe200078fd0ff */
[----:B------:R-:W-:Y:S01]  /*0a20*/  IMAD R46, R37, R6, RZ ;  /* 0x00000006252e7224 */ /* 0x000fe200078e02ff */
[----:B------:R-:W-:Y:S01]  /*0a30*/  LEA.HI.X.SX32 R37, R34, R0, 0x1, P0 ;  /* 0x0000000022257211 */ /* 0x000fe200000f0eff */
[-C--:B------:R-:W-:Y:S01]  /*0a40*/  IMAD R45, R45, R6.reuse, RZ ;  /* 0x000000062d2d7224 */ /* 0x080fe200078e02ff */
[----:B0-----:R-:W-:Y:S01]  /*0a50*/  LEA.HI R41, R217, 0xfc, RZ, 0x1a ;  /* 0x000000fcd9297811 */ /* 0x001fe200078fd0ff */
[----:B------:R-:W-:Y:S01]  /*0a60*/  IMAD R34, R35, R6, RZ ;  /* 0x0000000623227224 */ /* 0x000fe200078e02ff */
[----:B------:R-:W5:Y:S04]  /*0a70*/  LDG.E.U8 R30, desc[UR4][R42.64] ;  /* 0x000000042a1e7981 */ /* 0x000f68000c1e1100 */
[-C--:B------:R-:W-:Y:S01]  /*0a80*/  IADD3 R40, P0, R34, R5.reuse, RZ ;  /* 0x0000000522287210 */ /* 0x080fe20007f1e0ff */
[----:B------:R0:W5:Y:S01]  /*0a90*/  LDG.E.U8 R33, desc[UR4][R38.64] ;  /* 0x0000000426217981 */ /* 0x000162000c1e1100 */
[----:B------:R-:W-:-:S02]  /*0aa0*/  IADD3 R44, P1, R45, R5, RZ ;  /* 0x000000052d2c7210 */ /* 0x000fc40007f3e0ff */
[-C--:B------:R-:W-:Y:S01]  /*0ab0*/  IADD3 R48, P2, R46, R5.reuse, RZ ;  /* 0x000000052e307210 */ /* 0x080fe20007f5e0ff */
[----:B------:R-:W5:Y:S01]  /*0ac0*/  LDG.E.U8 R36, desc[UR4][R36.64] ;  /* 0x0000000424247981 */ /* 0x000f62000c1e1100 */
[----:B------:R-:W-:Y:S01]  /*0ad0*/  LEA.HI.X.SX32 R45, R45, R0, 0x1, P1 ;  /* 0x000000002d2d7211 */ /* 0x000fe200008f0eff */
[----:B0-----:R-:W-:Y:S01]  /*0ae0*/  IMAD R38, R41, R6, RZ ;  /* 0x0000000629267224 */ /* 0x001fe200078e02ff */
[-C--:B------:R-:W-:Y:S01]  /*0af0*/  LEA.HI.X.SX32 R41, R34, R0.reuse, 0x1, P0 ;  /* 0x0000000022297211 */ /* 0x080fe200000f0eff */
[C---:B------:R-:W-:Y:S01]  /*0b00*/  IMAD R39, R6.reuse, 0x8, R47 ;  /* 0x0000000806277824 */ /* 0x040fe200078e022f */
[CC--:B------:R-:W-:Y:S01]  /*0b10*/  IADD3 R42, P0, R47.reuse, R5.reuse, RZ ;  /* 0x000000052f2a7210 */ /* 0x0c0fe20007f1e0ff */
[----:B------:R0:W5:Y:S03]  /*0b20*/  LDG.E.U8 R35, desc[UR4][R44.64] ;  /* 0x000000042c237981 */ /* 0x000166000c1e1100 */
[-C--:B------:R-:W-:Y:S01]  /*0b30*/  LEA.HI.X.SX32 R43, R47, R0.reuse, 0x1, P0 ;  /* 0x000000002f2b7211 */ /* 0x080fe200000f0eff */
[----:B------:R-:W-:Y:S01]  /*0b40*/  IMAD R47, R6, 0x4, R39 ;  /* 0x00000004062f7824 */ /* 0x000fe200078e0227 */
[-C--:B------:R-:W-:Y:S01]  /*0b50*/  LEA.HI.X.SX32 R49, R46, R0.reuse, 0x1, P2 ;  /* 0x000000002e317211 */ /* 0x080fe200010f0eff */
[----:B------:R-:W5:Y:S01]  /*0b60*/  LDG.E.U8 R37, desc[UR4][R40.64] ;  /* 0x0000000428257981 */ /* 0x000f62000c1e1100 */
[-C--:B------:R-:W-:Y:S01]  /*0b70*/  IADD3 R50, P1, R38, R5.reuse, RZ ;  /* 0x0000000526327210 */ /* 0x080fe20007f3e0ff */
[----:B------:R-:W-:Y:S01]  /*0b80*/  IMAD R53, R6, 0x4, R47 ;  /* 0x0000000406357824 */ /* 0x000fe200078e022f */
[C---:B0-----:R-:W-:Y:S01]  /*0b90*/  IADD3 R44, P0, R39.reuse, R5, RZ ;  /* 0x00000005272c7210 */ /* 0x041fe20007f1e0ff */
[----:B------:R0:W5:Y:S01]  /*0ba0*/  LDG.E.U8 R34, desc[UR4][R48.64] ;  /* 0x0000000430227981 */ /* 0x000162000c1e1100 */
[-C--:B------:R-:W-:Y:S01]  /*0bb0*/  LEA.HI.X.SX32 R51, R38, R0.reuse, 0x1, P1 ;  /* 0x0000000026337211 */ /* 0x080fe200008f0eff */
[----:B------:R-:W-:Y:S01]  /*0bc0*/  IMAD R55, R6, 0x8, R53 ;  /* 0x0000000806377824 */ /* 0x000fe200078e0235 */
[----:B------:R-:W-:-:S02]  /*0bd0*/  LEA.HI.X.SX32 R45, R39, R0, 0x1, P0 ;  /* 0x00000000272d7211 */ /* 0x000fc400000f0eff */
[-C--:B------:R-:W-:Y:S01]  /*0be0*/  IADD3 R46, P1, R47, R5.reuse, RZ ;  /* 0x000000052f2e7210 */ /* 0x080fe20007f3e0ff */
[----:B------:R1:W5:Y:S01]  /*0bf0*/  LDG.E.U8 R38, desc[UR4][R50.64] ;  /* 0x0000000432267981 */ /* 0x000362000c1e1100 */
[----:B0-----:R-:W-:-:S03]  /*0c00*/  IADD3 R48, P0, R53, R5, RZ ;  /* 0x0000000535307210 */ /* 0x001fc60007f1e0ff */
[----:B------:R-:W2:Y:S01]  /*0c10*/  LDG.E.U8 R39, desc[UR4][R42.64] ;  /* 0x000000042a277981 */ /* 0x000ea2000c1e1100 */
[-C--:B------:R-:W-:Y:S01]  /*0c20*/  LEA.HI.X.SX32 R49, R53, R0.reuse, 0x1, P0 ;  /* 0x0000000035317211 */ /* 0x080fe200000f0eff */
[C---:B------:R-:W-:Y:S01]  /*0c30*/  IMAD R53, R6.reuse, 0x4, R55 ;  /* 0x0000000406357824 */ /* 0x040fe200078e0237 */
[CC--:B-1----:R-:W-:Y:S01]  /*0c40*/  IADD3 R50, P0, R55.reuse, R5.reuse, RZ ;  /* 0x0000000537327210 */ /* 0x0c2fe20007f1e0ff */
[----:B------:R-:W5:Y:S03]  /*0c50*/  LDG.E.U8 R40, desc[UR4][R44.64] ;  /* 0x000000042c287981 */ /* 0x000f66000c1e1100 */
[-C--:B------:R-:W-:Y:S01]  /*0c60*/  LEA.HI.X.SX32 R51, R55, R0.reuse, 0x1, P0 ;  /* 0x0000000037337211 */ /* 0x080fe200000f0eff */
[C---:B------:R-:W-:Y:S01]  /*0c70*/  IMAD R55, R6.reuse, 0x4, R53 ;  /* 0x0000000406377824 */ /* 0x040fe200078e0235 */
[----:B------:R-:W-:Y:S01]  /*0c80*/  LEA.HI.X.SX32 R47, R47, R0, 0x1, P1 ;  /* 0x000000002f2f7211 */ /* 0x000fe200008f0eff */
[----:B------:R-:W5:Y:S01]  /*0c90*/  LDG.E.U8 R42, desc[UR4][R48.64] ;  /* 0x00000004302a7981 */ /* 0x000f62000c1e1100 */
[----:B------:R-:W-:Y:S01]  /*0ca0*/  IADD3 R52, P0, R53, R5, RZ ;  /* 0x0000000535347210 */ /* 0x000fe20007f1e0ff */
[----:B------:R-:W-:-:S02]  /*0cb0*/  IMAD R57, R6, 0x8, R55 ;  /* 0x0000000806397824 */ /* 0x000fc400078e0237 */
[----:B------:R0:W5:Y:S01]  /*0cc0*/  LDG.E.U8 R41, desc[UR4][R46.64] ;  /* 0x000000042e297981 */ /* 0x000162000c1e1100 */
[----:B------:R-:W-:Y:S02]  /*0cd0*/  LEA.HI.X.SX32 R53, R53, R0, 0x1, P0 ;  /* 0x0000000035357211 */ /* 0x000fe400000f0eff */
[-C--:B------:R-:W-:Y:S01]  /*0ce0*/  IADD3 R56, P0, R57, R5.reuse, RZ ;  /* 0x0000000539387210 */ /* 0x080fe20007f1e0ff */
[----:B------:R1:W5:Y:S01]  /*0cf0*/  LDG.E.U8 R43, desc[UR4][R50.64] ;  /* 0x00000004322b7981 */ /* 0x000362000c1e1100 */
[----:B------:R-:W-:-:S03]  /*0d00*/  IADD3 R54, P1, R55, R5, RZ ;  /* 0x0000000537367210 */ /* 0x000fc60007f3e0ff */
[----:B------:R1:W5:Y:S01]  /*0d10*/  LDG.E.U8 R44, desc[UR4][R52.64] ;  /* 0x00000004342c7981 */ /* 0x000362000c1e1100 */
[----:B0-----:R-:W-:Y:S01]  /*0d20*/  IMAD R47, R6, 0x4, R57 ;  /* 0x00000004062f7824 */ /* 0x001fe200078e0239 */
[----:B------:R-:W-:-:S03]  /*0d30*/  LEA.HI.X.SX32 R57, R57, R0, 0x1, P0 ;  /* 0x0000000039397211 */ /* 0x000fc600000f0eff */
[C---:B------:R-:W-:Y:S01]  /*0d40*/  IMAD R49, R6.reuse, 0x4, R47 ;  /* 0x0000000406317824 */ /* 0x040fe200078e022f */
[CC--:B------:R-:W-:Y:S01]  /*0d50*/  IADD3 R58, P0, R47.reuse, R5.reuse, RZ ;  /* 0x000000052f3a7210 */ /* 0x0c0fe20007f1e0ff */
[----:B------:R-:W5:Y:S02]  /*0d60*/  LDG.E.U8 R46, desc[UR4][R56.64] ;  /* 0x00000004382e7981 */ /* 0x000f64000c1e1100 */
[C---:B------:R-:W-:Y:S01]  /*0d70*/  IMAD R63, R6.reuse, 0x8, R49 ;  /* 0x00000008063f7824 */ /* 0x040fe200078e0231 */
[-C--:B------:R-:W-:Y:S02]  /*0d80*/  LEA.HI.X.SX32 R59, R47, R0.reuse, 0x1, P0 ;  /* 0x000000002f3b7211 */ /* 0x080fe400000f0eff */
[-C--:B------:R-:W-:Y:S01]  /*0d90*/  IADD3 R60, P0, R49, R5.reuse, RZ ;  /* 0x00000005313c7210 */ /* 0x080fe20007f1e0ff */
[C---:B-1----:R-:W-:Y:S01]  /*0da0*/  IMAD R51, R6.reuse, 0x4, R63 ;  /* 0x0000000406337824 */ /* 0x042fe200078e023f */
[-C--:B------:R-:W-:Y:S01]  /*0db0*/  LEA.HI.X.SX32 R55, R55, R0.reuse, 0x1, P1 ;  /* 0x0000000037377211 */ /* 0x080fe200008f0eff */
[----:B------:R-:W5:Y:S01]  /*0dc0*/  LDG.E.U8 R47, desc[UR4][R58.64] ;  /* 0x000000043a2f7981 */ /* 0x000f62000c1e1100 */
[-C--:B------:R-:W-:Y:S01]  /*0dd0*/  LEA.HI.X.SX32 R61, R49, R0.reuse, 0x1, P0 ;  /* 0x00000000313d7211 */ /* 0x080fe200000f0eff */
[C---:B------:R-:W-:Y:S01]  /*0de0*/  IMAD R53, R6.reuse, 0x4, R51 ;  /* 0x0000000406357824 */ /* 0x040fe200078e0233 */
[CC--:B------:R-:W-:Y:S01]  /*0df0*/  IADD3 R64, P0, R51.reuse, R5.reuse, RZ ;  /* 0x0000000533407210 */ /* 0x0c0fe20007f1e0ff */
[----:B------:R0:W5:Y:S03]  /*0e00*/  LDG.E.U8 R45, desc[UR4][R54.64] ;  /* 0x00000004362d7981 */ /* 0x000166000c1e1100 */
[----:B------:R-:W-:Y:S01]  /*0e10*/  LEA.HI.X.SX32 R65, R51, R0, 0x1, P0 ;  /* 0x0000000033417211 */ /* 0x000fe200000f0eff */
[----:B------:R-:W-:Y:S01]  /*0e20*/  IMAD R51, R6, 0x8, R53 ;  /* 0x0000000806337824 */ /* 0x000fe200078e0235 */
[-C--:B------:R-:W-:Y:S01]  /*0e30*/  IADD3 R62, P1, R63, R5.reuse, RZ ;  /* 0x000000053f3e7210 */ /* 0x080fe20007f3e0ff */
[----:B------:R1:W5:Y:S01]  /*0e40*/  LDG.E.U8 R48, desc[UR4][R60.64] ;  /* 0x000000043c307981 */ /* 0x000362000c1e1100 */
[----:B0-----:R-:W-:-:S03]  /*0e50*/  IADD3 R54, P0, R53, R5, RZ ;  /* 0x0000000535367210 */ /* 0x001fc60007f1e0ff */
[----:B------:R-:W5:Y:S01]  /*0e60*/  LDG.E.U8 R50, desc[UR4][R64.64] ;  /* 0x0000000440327981 */ /* 0x000f62000c1e1100 */
[-C--:B------:R-:W-:Y:S01]  /*0e70*/  LEA.HI.X.SX32 R55, R53, R0.reuse, 0x1, P0 ;  /* 0x0000000035377211 */ /* 0x080fe200000f0eff */
[----:B------:R-:W-:Y:S01]  /*0e80*/  IMAD R53, R6, 0x4, R51 ;  /* 0x0000000406357824 */ /* 0x000fe200078e0233 */
[----:B------:R-:W-:-:S03]  /*0e90*/  LEA.HI.X.SX32 R63, R63, R0, 0x1, P1 ;  /* 0x000000003f3f7211 */ /* 0x000fc600008f0eff */
[C---:B------:R-:W-:Y:S01]  /*0ea0*/  IMAD R67, R6.reuse, 0x4, R53 ;  /* 0x0000000406437824 */ /* 0x040fe200078e0235 */
[CC--:B------:R-:W-:Y:S01]  /*0eb0*/  IADD3 R56, P0, R51.reuse, R5.reuse, RZ ;  /* 0x0000000533387210 */ /* 0x0c0fe20007f1e0ff */
[----:B------:R0:W5:Y:S03]  /*0ec0*/  LDG.E.U8 R49, desc[UR4][R62.64] ;  /* 0x000000043e317981 */ /* 0x000166000c1e1100 */
[----:B------:R-:W-:Y:S02]  /*0ed0*/  LEA.HI.X.SX32 R57, R51, R0, 0x1, P0 ;  /* 0x0000000033397211 */ /* 0x000fe400000f0eff */
[-C--:B-1----:R-:W-:Y:S01]  /*0ee0*/  IADD3 R60, P0, R67, R5.reuse, RZ ;  /* 0x00000005433c7210 */ /* 0x082fe20007f1e0ff */
[----:B------:R-:W5:Y:S01]  /*0ef0*/  LDG.E.U8 R51, desc[UR4][R54.64] ;  /* 0x0000000436337981 */ /* 0x000f62000c1e1100 */
[----:B0-----:R-:W-:Y:S01]  /*0f00*/  IMAD R63, R6, 0x8, R67 ;  /* 0x00000008063f7824 */ /* 0x001fe200078e0243 */
[----:B------:R-:W-:-:S02]  /*0f10*/  IADD3 R58, P1, R53, R5, RZ ;  /* 0x00000005353a7210 */ /* 0x000fc40007f3e0ff */
[----:B------:R-:W5:Y:S01]  /*0f20*/  LDG.E.U8 R52, desc[UR4][R56.64] ;  /* 0x0000000438347981 */ /* 0x000f62000c1e1100 */
[C---:B------:R-:W-:Y:S01]  /*0f30*/  IMAD R65, R6.reuse, 0x4, R63 ;  /* 0x0000000406417824 */ /* 0x040fe200078e023f */
[-C--:B------:R-:W-:Y:S02]  /*0f40*/  LEA.HI.X.SX32 R61, R67, R0.reuse, 0x1, P0 ;  /* 0x00000000433d7211 */ /* 0x080fe400000f0eff */
[-C--:B------:R-:W-:Y:S01]  /*0f50*/  IADD3 R62, P0, R63, R5.reuse, RZ ;  /* 0x000000053f3e7210 */ /* 0x080fe20007f1e0ff */
[C---:B------:R-:W-:Y:S01]  /*0f60*/  IMAD R67, R6.reuse, 0x4, R65 ;  /* 0x0000000406437824 */ /* 0x040fe200078e0241 */
[-C--:B------:R-:W-:Y:S01]  /*0f70*/  LEA.HI.X.SX32 R59, R53, R0.reuse, 0x1, P1 ;  /* 0x00000000353b7211 */ /* 0x080fe200008f0eff */
[----:B------:R-:W5:Y:S01]  /*0f80*/  LDG.E.U8 R54, desc[UR4][R60.64] ;  /* 0x000000043c367981 */ /* 0x000f62000c1e1100 */
[-C--:B------:R-:W-:Y:S01]  /*0f90*/  LEA.HI.X.SX32 R63, R63, R0.reuse, 0x1, P0 ;  /* 0x000000003f3f7211 */ /* 0x080fe200000f0eff */
[----:B------:R-:W-:Y:S01]  /*0fa0*/  IMAD R69, R6, 0x8, R67 ;  /* 0x0000000806457824 */ /* 0x000fe200078e0243 */
[CC--:B------:R-:W-:Y:S01]  /*0fb0*/  IADD3 R64, P0, R65.reuse, R5.reuse, RZ ;  /* 0x0000000541407210 */ /* 0x0c0fe20007f1e0ff */
[----:B------:R0:W5:Y:S03]  /*0fc0*/  LDG.E.U8 R53, desc[UR4][R58.64] ;  /* 0x000000043a357981 */ /* 0x000166000c1e1100 */
[----:B------:R-:W-:Y:S01]  /*0fd0*/  LEA.HI.X.SX32 R65, R65, R0, 0x1, P0 ;  /* 0x0000000041417211 */ /* 0x000fe200000f0eff */
[----:B------:R1:W5:Y:S01]  /*0fe0*/  LDG.E.U8 R55, desc[UR4][R62.64] ;  /* 0x000000043e377981 */ /* 0x000362000c1e1100 */
[----:B------:R-:W-:-:S02]  /*0ff0*/  IADD3 R68, P0, R69, R5, RZ ;  /* 0x0000000545447210 */ /* 0x000fc40007f1e0ff */
[----:B------:R-:W-:Y:S01]  /*1000*/  IADD3 R66, P1, R67, R5, RZ ;  /* 0x0000000543427210 */ /* 0x000fe20007f3e0ff */
        /* <DEDUP_REMOVED lines=13> */
[C---:B---3--:R-:W-:Y:S01]  /*10e0*/  IMAD R65, R6.reuse, 0x4, R63 ;  /* 0x0000000406417824 */ /* 0x048fe200078e023f */
[CC--:B------:R-:W-:Y:S01]  /*10f0*/  IADD3 R76, P0, R63.reuse, R5.reuse, RZ ;  /* 0x000000053f4c7210 */ /* 0x0c0fe20007f1e0ff */
[----:B------:R0:W3:Y:S03]  /*1100*/  LDG.E.U8 R57, desc[UR4][R66.64] ;  /* 0x0000000442397981 */ /* 0x0000e6000c1e1100 */
[----:B------:R-:W-:Y:S01]  /*1110*/  LEA.HI.X.SX32 R77, R63, R0, 0x1, P0 ;  /* 0x000000003f4d7211 */ /* 0x000fe200000f0eff */
[----:B------:R-:W-:Y:S01]  /*1120*/  IMAD R63, R6, 0x8, R65 ;  /* 0x00000008063f7824 */ /* 0x000fe200078e0241 */
[-C--:B------:R-:W-:Y:S01]  /*1130*/  IADD3 R74, P1, R75, R5.reuse, RZ ;  /* 0x000000054b4a7210 */ /* 0x080fe20007f3e0ff */
[----:B------:R1:W3:Y:S01]  /*1140*/  LDG.E.U8 R60, desc[UR4][R72.64] ;  /* 0x00000004483c7981 */ /* 0x0002e2000c1e1100 */
[----:B0-----:R-:W-:-:S03]  /*1150*/  IADD3 R66, P0, R65, R5, RZ ;  /* 0x0000000541427210 */ /* 0x001fc60007f1e0ff */
[----:B------:R-:W5:Y:S01]  /*1160*/  LDG.E.U8 R62, desc[UR4][R76.64] ;  /* 0x000000044c3e7981 */ /* 0x000f62000c1e1100 */
[-C--:B------:R-:W-:Y:S01]  /*1170*/  LEA.HI.X.SX32 R67, R65, R0.reuse, 0x1, P0 ;  /* 0x0000000041437211 */ /* 0x080fe200000f0eff */
[----:B------:R-:W-:Y:S01]  /*1180*/  IMAD R65, R6, 0x4, R63 ;  /* 0x0000000406417824 */ /* 0x000fe200078e023f */
[----:B------:R-:W-:-:S03]  /*1190*/  LEA.HI.X.SX32 R75, R75, R0, 0x1, P1 ;  /* 0x000000004b4b7211 */ /* 0x000fc600008f0eff */
[C---:B------:R-:W-:Y:S01]  /*11a0*/  IMAD R79, R6.reuse, 0x4, R65 ;  /* 0x00000004064f7824 */ /* 0x040fe200078e0241 */
[CC--:B------:R-:W-:Y:S01]  /*11b0*/  IADD3 R68, P0, R63.reuse, R5.reuse, RZ ;  /* 0x000000053f447210 */ /* 0x0c0fe20007f1e0ff */
[----:B------:R0:W3:Y:S03]  /*11c0*/  LDG.E.U8 R61, desc[UR4][R74.64] ;  /* 0x000000044a3d7981 */ /* 0x0000e6000c1e1100 */
        /* <DEDUP_REMOVED lines=33> */
[C---:B----4-:R-:W-:Y:S01]  /*13e0*/  IMAD R77, R6.reuse, 0x4, R75 ;  /* 0x00000004064d7824 */ /* 0x050fe200078e024b */
[CC--:B------:R-:W-:Y:S01]  /*13f0*/  IADD3 R88, P0, R75.reuse, R5.reuse, RZ ;  /* 0x000000054b587210 */ /* 0x0c0fe20007f1e0ff */
[----:B------:R0:W4:Y:S03]  /*1400*/  LDG.E.U8 R69, desc[UR4][R78.64] ;  /* 0x000000044e457981 */ /* 0x000126000c1e1100 */
[----:B------:R-:W-:Y:S01]  /*1410*/  LEA.HI.X.SX32 R89, R75, R0, 0x1, P0 ;  /* 0x000000004b597211 */ /* 0x000fe200000f0eff */
[----:B------:R-:W-:Y:S01]  /*1420*/  IMAD R75, R6, 0x8, R77 ;  /* 0x00000008064b7824 */ /* 0x000fe200078e024d */
[-C--:B------:R-:W-:Y:S01]  /*1430*/  IADD3 R86, P1, R87, R5.reuse, RZ ;  /* 0x0000000557567210 */ /* 0x080fe20007f3e0ff */
[----:B------:R1:W4:Y:S01]  /*1440*/  LDG.E.U8 R72, desc[UR4][R84.64] ;  /* 0x0000000454487981 */ /* 0x000322000c1e1100 */
[----:B0-----:R-:W-:-:S03]  /*1450*/  IADD3 R78, P0, R77, R5, RZ ;  /* 0x000000054d4e7210 */ /* 0x001fc60007f1e0ff */
[----:B------:R-:W4:Y:S01]  /*1460*/  LDG.E.U8 R74, desc[UR4][R88.64] ;  /* 0x00000004584a7981 */ /* 0x000f22000c1e1100 */
[-C--:B------:R-:W-:Y:S01]  /*1470*/  LEA.HI.X.SX32 R79, R77, R0.reuse, 0x1, P0 ;  /* 0x000000004d4f7211 */ /* 0x080fe200000f0eff */
[----:B------:R-:W-:Y:S01]  /*1480*/  IMAD R77, R6, 0x4, R75 ;  /* 0x00000004064d7824 */ /* 0x000fe200078e024b */
[----:B------:R-:W-:-:S03]  /*1490*/  LEA.HI.X.SX32 R87, R87, R0, 0x1, P1 ;  /* 0x0000000057577211 */ /* 0x000fc600008f0eff */
[C---:B------:R-:W-:Y:S01]  /*14a0*/  IMAD R91, R6.reuse, 0x4, R77 ;  /* 0x00000004065b7824 */ /* 0x040fe200078e024d */
[CC--:B------:R-:W-:Y:S01]  /*14b0*/  IADD3 R80, P0, R75.reuse, R5.reuse, RZ ;  /* 0x000000054b507210 */ /* 0x0c0fe20007f1e0ff */
[----:B------:R0:W4:Y:S03]  /*14c0*/  LDG.E.U8 R73, desc[UR4][R86.64] ;  /* 0x0000000456497981 */ /* 0x000126000c1e1100 */
[----:B------:R-:W-:Y:S02]  /*14d0*/  LEA.HI.X.SX32 R81, R75, R0, 0x1, P0 ;  /* 0x000000004b517211 */ /* 0x000fe400000f0eff */
[-C--:B-1----:R-:W-:Y:S01]  /*14e0*/  IADD3 R84, P0, R91, R5.reuse, RZ ;  /* 0x000000055b547210 */ /* 0x082fe20007f1e0ff */
[----:B------:R-:W4:Y:S01]  /*14f0*/  LDG.E.U8 R75, desc[UR4][R78.64] ;  /* 0x000000044e4b7981 */ /* 0x000f22000c1e1100 */
[----:B0-----:R-:W-:Y:S01]  /*1500*/  IMAD R87, R6, 0x8, R91 ;  /* 0x0000000806577824 */ /* 0x001fe200078e025b */
[----:B------:R-:W-:-:S02]  /*1510*/  IADD3 R82, P1, R77, R5, RZ ;  /* 0x000000054d527210 */ /* 0x000fc40007f3e0ff */
[----:B------:R-:W4:Y:S01]  /*1520*/  LDG.E.U8 R76, desc[UR4][R80.64] ;  /* 0x00000004504c7981 */ /* 0x000f22000c1e1100 */
[C---:B------:R-:W-:Y:S01]  /*1530*/  IMAD R89, R6.reuse, 0x4, R87 ;  /* 0x0000000406597824 */ /* 0x040fe200078e0257 */
[-C--:B------:R-:W-:Y:S02]  /*1540*/  LEA.HI.X.SX32 R85, R91, R0.reuse, 0x1, P0 ;  /* 0x000000005b557211 */ /* 0x080fe400000f0eff */
[-C--:B------:R-:W-:Y:S01]  /*1550*/  IADD3 R86, P0, R87, R5.reuse, RZ ;  /* 0x0000000557567210 */ /* 0x080fe20007f1e0ff */
[C---:B------:R-:W-:Y:S01]  /*1560*/  IMAD R91, R6.reuse, 0x4, R89 ;  /* 0x00000004065b7824 */ /* 0x040fe200078e0259 */
[-C--:B------:R-:W-:Y:S01]  /*1570*/  LEA.HI.X.SX32 R83, R77, R0.reuse, 0x1, P1 ;  /* 0x000000004d537211 */ /* 0x080fe200008f0eff */
[----:B------:R-:W4:Y:S01]  /*1580*/  LDG.E.U8 R78, desc[UR4][R84.64] ;  /* 0x00000004544e7981 */ /* 0x000f22000c1e1100 */
[-C--:B------:R-:W-:Y:S01]  /*1590*/  LEA.HI.X.SX32 R87, R87, R0.reuse, 0x1, P0 ;  /* 0x0000000057577211 */ /* 0x080fe200000f0eff */
[----:B------:R-:W-:Y:S01]  /*15a0*/  IMAD R93, R6, 0x8, R91 ;  /* 0x00000008065d7824 */ /* 0x000fe200078e025b */
[CC--:B------:R-:W-:Y:S01]  /*15b0*/  IADD3 R88, P0, R89.reuse, R5.reuse, RZ ;  /* 0x0000000559587210 */ /* 0x0c0fe20007f1e0ff */
[----:B------:R0:W4:Y:S03]  /*15c0*/  LDG.E.U8 R77, desc[UR4][R82.64] ;  /* 0x00000004524d7981 */ /* 0x000126000c1e1100 */
[----:B------:R-:W-:Y:S01]  /*15d0*/  LEA.HI.X.SX32 R89, R89, R0, 0x1, P0 ;  /* 0x0000000059597211 */ /* 0x000fe200000f0eff */
[----:B------:R1:W4:Y:S01]  /*15e0*/  LDG.E.U8 R79, desc[UR4][R86.64] ;  /* 0x00000004564f7981 */ /* 0x000322000c1e1100 */
[----:B------:R-:W-:-:S02]  /*15f0*/  IADD3 R92, P0, R93, R5, RZ ;  /* 0x000000055d5c7210 */ /* 0x000fc40007f1e0ff */
[----:B------:R-:W-:Y:S01]  /*1600*/  IADD3 R90, P1, R91, R5, RZ ;  /* 0x000000055b5a7210 */ /* 0x000fe20007f3e0ff */
[----:B------:R1:W4:Y:S01]  /*1610*/  LDG.E.U8 R80, desc[UR4][R88.64] ;  /* 0x0000000458507981 */ /* 0x000322000c1e1100 */
[----:B0-----:R-:W-:Y:S01]  /*1620*/  IMAD R83, R6, 0x4, R93 ;  /* 0x0000000406537824 */ /* 0x001fe200078e025d */
[----:B------:R-:W-:-:S03]  /*1630*/  LEA.HI.X.SX32 R93, R93, R0, 0x1, P0 ;  /* 0x000000005d5d7211 */ /* 0x000fc600000f0eff */
[C---:B------:R-:W-:Y:S01]  /*1640*/  IMAD R85, R6.reuse, 0x4, R83 ;  /* 0x0000000406557824 */ /* 0x040fe200078e0253 */
[CC--:B------:R-:W-:Y:S01]  /*1650*/  IADD3 R94, P0, R83.reuse, R5.reuse, RZ ;  /* 0x00000005535e7210 */ /* 0x0c0fe20007f1e0ff */
[----:B------:R-:W4:Y:S02]  /*1660*/  LDG.E.U8 R82, desc[UR4][R92.64] ;  /* 0x000000045c527981 */ /* 0x000f24000c1e1100 */
[C---:B------:R-:W-:Y:S01]  /*1670*/  IMAD R99, R6.reuse, 0x8, R85 ;  /* 0x0000000806637824 */ /* 0x040fe200078e0255 */
[-C--:B------:R-:W-:Y:S02]  /*1680*/  LEA.HI.X.SX32 R95, R83, R0.reuse, 0x1, P0 ;  /* 0x00000000535f7211 */ /* 0x080fe400000f0eff */
[-C--:B------:R-:W-:Y:S01]  /*1690*/  IADD3 R96, P0, R85, R5.reuse, RZ ;  /* 0x0000000555607210 */ /* 0x080fe20007f1e0ff */
[C---:B-1----:R-:W-:Y:S01]  /*16a0*/  IMAD R87, R6.reuse, 0x4, R99 ;  /* 0x0000000406577824 */ /* 0x042fe200078e0263 */
[-C--:B------:R-:W-:Y:S01]  /*16b0*/  LEA.HI.X.SX32 R91, R91, R0.reuse, 0x1, P1 ;  /* 0x000000005b5b7211 */ /* 0x080fe200008f0eff */
[----:B------:R-:W4:Y:S01]  /*16c0*/  LDG.E.U8 R83, desc[UR4][R94.64] ;  /* 0x000000045e537981 */ /* 0x000f22000c1e1100 */
[-C--:B------:R-:W-:Y:S01]  /*16d0*/  LEA.HI.X.SX32 R97, R85, R0.reuse, 0x1, P0 ;  /* 0x0000000055617211 */ /* 0x080fe200000f0eff */
[C---:B------:R-:W-:Y:S01]  /*16e0*/  IMAD R89, R6.reuse, 0x4, R87 ;  /* 0x0000000406597824 */ /* 0x040fe200078e0257 */
[CC--:B------:R-:W-:Y:S01]  /*16f0*/  IADD3 R100, P0, R87.reuse, R5.reuse, RZ ;  /* 0x0000000557647210 */ /* 0x0c0fe20007f1e0ff */
[----:B------:R0:W4:Y:S03]  /*1700*/  LDG.E.U8 R81, desc[UR4][R90.64] ;  /* 0x000000045a517981 */ /* 0x000126000c1e1100 */
[----:B------:R-:W-:Y:S01]  /*1710*/  LEA.HI.X.SX32 R101, R87, R0, 0x1, P0 ;  /* 0x0000000057657211 */ /* 0x000fe200000f0eff */
[----:B------:R-:W-:Y:S01]  /*1720*/  IMAD R87, R6, 0x8, R89 ;  /* 0x0000000806577824 */ /* 0x000fe200078e0259 */
[-C--:B------:R-:W-:Y:S01]  /*1730*/  IADD3 R98, P1, R99, R5.reuse, RZ ;  /* 0x0000000563627210 */ /* 0x080fe20007f3e0ff */
[----:B------:R1:W4:Y:S01]  /*1740*/  LDG.E.U8 R84, desc[UR4][R96.64] ;  /* 0x0000000460547981 */ /* 0x000322000c1e1100 */
[----:B0-----:R-:W-:-:S03]  /*1750*/  IADD3 R90, P0, R89, R5, RZ ;  /* 0x00000005595a7210 */ /* 0x001fc60007f1e0ff */
[----:B------:R0:W4:Y:S01]  /*1760*/  LDG.E.U8 R86, desc[UR4][R100.64] ;  /* 0x0000000464567981 */ /* 0x000122000c1e1100 */
[----:B------:R-:W-:Y:S01]  /*1770*/  LEA.HI.X.SX32 R91, R89, R0, 0x1, P0 ;  /* 0x00000000595b7211 */ /* 0x000fe200000f0eff */
[----:B------:R-:W-:-:S04]  /*1780*/  IMAD R89, R6, 0x4, R87 ;  /* 0x0000000406597824 */ /* 0x000fc800078e0257 */
[----:B------:R-:W-:Y:S01]  /*1790*/  IMAD R103, R6, 0x4, R89 ;  /* 0x0000000406677824 */ /* 0x000fe200078e0259 */
[----:B------:R-:W-:-:S03]  /*17a0*/  IADD3 R92, P0, R87, R5, RZ ;  /* 0x00000005575c7210 */ /* 0x000fc60007f1e0ff */
[C---:B------:R-:W-:Y:S01]  /*17b0*/  IMAD R105, R6.reuse, 0x8, R103 ;  /* 0x0000000806697824 */ /* 0x040fe200078e0267 */
[-C--:B------:R-:W-:Y:S02]  /*17c0*/  LEA.HI.X.SX32 R99, R99, R0.reuse, 0x1, P1 ;  /* 0x0000000063637211 */ /* 0x080fe400008f0eff */
[-C--:B------:R-:W-:Y:S01]  /*17d0*/  LEA.HI.X.SX32 R93, R87, R0.reuse, 0x1, P0 ;  /* 0x00000000575d7211 */ /* 0x080fe200000f0eff */
[C---:B------:R-:W-:Y:S01]  /*17e0*/  IMAD R107, R6.reuse, 0x4, R105 ;  /* 0x00000004066b7824 */ /* 0x040fe200078e0269 */
[CC--:B-1----:R-:W-:Y:S01]  /*17f0*/  IADD3 R96, P0, R103.reuse, R5.reuse, RZ ;  /* 0x0000000567607210 */ /* 0x0c2fe20007f1e0ff */
[----:B------:R1:W4:Y:S02]  /*1800*/  LDG.E.U8 R85, desc[UR4][R98.64] ;  /* 0x0000000462557981 */ /* 0x000324000c1e1100 */
[C---:B0-----:R-:W-:Y:S01]  /*1810*/  IMAD R101, R6.reuse, 0x4, R107 ;  /* 0x0000000406657824 */ /* 0x041fe200078e026b */
[----:B------:R-:W-:Y:S01]  /*1820*/  LEA.HI.X.SX32 R97, R103, R0, 0x1, P0 ;  /* 0x0000000067617211 */ /* 0x000fe200000f0eff */
[----:B------:R0:W4:Y:S02]  /*1830*/  LDG.E.U8 R88, desc[UR4][R92.64] ;  /* 0x000000045c587981 */ /* 0x000124000c1e1100 */
[----:B------:R-:W-:Y:S01]  /*1840*/  IMAD R103, R6, 0x8, R101 ;  /* 0x0000000806677824 */ /* 0x000fe200078e0265 */
[-C--:B------:R-:W-:Y:S01]  /*1850*/  IADD3 R94, P1, R89, R5.reuse, RZ ;  /* 0x00000005595e7210 */ /* 0x080fe20007f3e0ff */
[----:B------:R2:W4:Y:S01]  /*1860*/  LDG.E.U8 R87, desc[UR4][R90.64] ;  /* 0x000000045a577981 */ /* 0x000522000c1e1100 */
[----:B-1----:R-:W-:-:S03]  /*1870*/  IADD3 R98, P0, R105, R5, RZ ;  /* 0x0000000569627210 */ /* 0x002fc60007f1e0ff */
[----:B------:R-:W4:Y:S01]  /*1880*/  LDG.E.U8 R106, desc[UR4][R96.64] ;  /* 0x00000004606a7981 */ /* 0x000f22000c1e1100 */
[-C--:B------:R-:W-:Y:S01]  /*1890*/  LEA.HI.X.SX32 R99, R105, R0.reuse, 0x1, P0 ;  /* 0x0000000069637211 */ /* 0x080fe200000f0eff */
[C---:B------:R-:W-:Y:S01]  /*18a0*/  IMAD R105, R6.reuse, 0x4, R103 ;  /* 0x0000000406697824 */ /* 0x040fe200078e0267 */
[----:B0-----:R-:W-:Y:S02]  /*18b0*/  IADD3 R92, P0, R101, R5, RZ ;  /* 0x00000005655c7210 */ /* 0x001fe40007f1e0ff */
[-C--:B------:R-:W-:Y:S01]  /*18c0*/  LEA.HI.X.SX32 R95, R89, R0.reuse, 0x1, P1 ;  /* 0x00000000595f7211 */ /* 0x080fe200008f0eff */
[----:B------:R-:W-:Y:S01]  /*18d0*/  IMAD R111, R6, 0x4, R105 ;  /* 0x00000004066f7824 */ /* 0x000fe200078e0269 */
[----:B------:R-:W-:-:S03]  /*18e0*/  LEA.HI.X.SX32 R93, R101, R0, 0x1, P0 ;  /* 0x00000000655d7211 */ /* 0x000fc600000f0eff */
[C---:B------:R-:W-:Y:S01]  /*18f0*/  IMAD R101, R6.reuse, 0x8, R111 ;  /* 0x0000000806657824 */ /* 0x040fe200078e026f */
[----:B------:R0:W4:Y:S01]  /*1900*/  LDG.E.U8 R89, desc[UR4][R94.64] ;  /* 0x000000045e597981 */ /* 0x000122000c1e1100 */
[CC--:B--2---:R-:W-:Y:S02]  /*1910*/  IADD3 R90, P1, R107.reuse, R5.reuse, RZ ;  /* 0x000000056b5a7210 */ /* 0x0c4fe40007f3e0ff */
[----:B------:R-:W-:Y:S01]  /*1920*/  IMAD R113, R6, 0x4, R101 ;  /* 0x0000000406717824 */ /* 0x000fe200078e0265 */
[----:B------:R-:W2:Y:S01]  /*1930*/  LDG.E.U8 R109, desc[UR4][R92.64] ;  /* 0x000000045c6d7981 */ /* 0x000ea2000c1e1100 */
[----:B------:R-:W-:Y:S02]  /*1940*/  LEA.HI.X.SX32 R91, R107, R0, 0x1, P1 ;  /* 0x000000006b5b7211 */ /* 0x000fe400008f0eff */
[-C--:B0-----:R-:W-:Y:S01]  /*1950*/  IADD3 R94, P0, R103, R5.reuse, RZ ;  /* 0x00000005675e7210 */ /* 0x081fe20007f1e0ff */
[----:B------:R0:W2:Y:S01]  /*1960*/  LDG.E.U8 R107, desc[UR4][R98.64] ;  /* 0x00000004626b7981 */ /* 0x0000a2000c1e1100 */
[----:B------:R-:W-:-:S02]  /*1970*/  IADD3 R96, P1, R105, R5, RZ ;  /* 0x0000000569607210 */ /* 0x000fc40007f3e0ff */
[-C--:B------:R-:W-:Y:S01]  /*1980*/  LEA.HI.X.SX32 R95, R103, R0.reuse, 0x1, P0 ;  /* 0x00000000675f7211 */ /* 0x080fe200000f0eff */
[C---:B------:R-:W-:Y:S01]  /*1990*/  IMAD R103, R6.reuse, 0x4, R113 ;  /* 0x0000000406677824 */ /* 0x040fe200078e0271 */
[-C--:B------:R-:W-:Y:S01]  /*19a0*/  LEA.HI.X.SX32 R97, R105, R0.reuse, 0x1, P1 ;  /* 0x0000000069617211 */ /* 0x080fe200008f0eff */
[----:B------:R1:W2:Y:S02]  /*19b0*/  LDG.E.U8 R108, desc[UR4][R90.64] ;  /* 0x000000045a6c7981 */ /* 0x0002a4000c1e1100 */
[C---:B------:R-:W-:Y:S01]  /*19c0*/  IMAD R105, R6.reuse, 0x8, R103 ;  /* 0x0000000806697824 */ /* 0x040fe200078e0267 */
[C---:B0-----:R-:W-:Y:S01]  /*19d0*/  IADD3 R98, P0, R111.reuse, R5, RZ ;  /* 0x000000056f627210 */ /* 0x041fe20007f1e0ff */
[----:B------:R0:W2:Y:S02]  /*19e0*/  LDG.E.U8 R110, desc[UR4][R94.64] ;  /* 0x000000045e6e7981 */ /* 0x0000a4000c1e1100 */
[----:B------:R-:W-:Y:S01]  /*19f0*/  IMAD R119, R6, 0x4, R105 ;  /* 0x0000000406777824 */ /* 0x000fe200078e0269 */
[----:B------:R-:W-:-:S02]  /*1a00*/  LEA.HI.X.SX32 R99, R111, R0, 0x1, P0 ;  /* 0x000000006f637211 */ /* 0x000fc400000f0eff */
[-C--:B-1----:R-:W-:Y:S01]  /*1a10*/  IADD3 R90, P0, R101, R5.reuse, RZ ;  /* 0x00000005655a7210 */ /* 0x082fe20007f1e0ff */
[C---:B------:R-:W-:Y:S01]  /*1a20*/  IMAD R121, R6.reuse, 0x4, R119 ;  /* 0x0000000406797824 */ /* 0x040fe200078e0277 */
[----:B------:R-:W-:Y:S01]  /*1a30*/  IADD3 R92, P1, R113, R5, RZ ;  /* 0x00000005715c7210 */ /* 0x000fe20007f3e0ff */
[----:B------:R1:W2:Y:S01]  /*1a40*/  LDG.E.U8 R111, desc[UR4][R96.64] ;  /* 0x00000004606f7981 */ /* 0x0002a2000c1e1100 */
[----:B------:R-:W-:Y:S01]  /*1a50*/  LEA.HI.X.SX32 R91, R101, R0, 0x1, P0 ;  /* 0x00000000655b7211 */ /* 0x000fe200000f0eff */
[C---:B------:R-:W-:Y:S02]  /*1a60*/  IMAD R101, R6.reuse, 0x8, R121 ;  /* 0x0000000806657824 */ /* 0x040fe400078e0279 */
[----:B------:R1:W2:Y:S02]  /*1a70*/  LDG.E.U8 R112, desc[UR4][R98.64] ;  /* 0x0000000462707981 */ /* 0x0002a4000c1e1100 */
[----:B------:R-:W-:-:S04]  /*1a80*/  IMAD R123, R6, 0x4, R101 ;  /* 0x00000004067b7824 */ /* 0x000fc800078e0265 */
[----:B------:R-:W-:Y:S01]  /*1a90*/  IMAD R125, R6, 0x4, R123 ;  /* 0x00000004067d7824 */ /* 0x000fe200078e027b */
[----:B0-----:R-:W-:-:S03]  /*1aa0*/  IADD3 R94, P0, R103, R5, RZ ;  /* 0x00000005675e7210 */ /* 0x001fc60007f1e0ff */
[C---:B------:R-:W-:Y:S01]  /*1ab0*/  IMAD R127, R6.reuse, 0x8, R125 ;  /* 0x00000008067f7824 */ /* 0x040fe200078e027d */
[-C--:B------:R-:W-:Y:S02]  /*1ac0*/  LEA.HI.X.SX32 R93, R113, R0.reuse, 0x1, P1 ;  /* 0x00000000715d7211 */ /* 0x080fe400008f0eff */
[-C--:B-1----:R-:W-:Y:S01]  /*1ad0*/  IADD3 R96, P1, R119, R5.reuse, RZ ;  /* 0x0000000577607210 */ /* 0x082fe20007f3e0ff */
[C---:B------:R-:W-:Y:S01]  /*1ae0*/  IMAD R129, R6.reuse, 0x4, R127 ;  /* 0x0000000406817824 */ /* 0x040fe200078e027f */
[-C--:B------:R-:W-:Y:S01]  /*1af0*/  LEA.HI.X.SX32 R95, R103, R0.reuse, 0x1, P0 ;  /* 0x00000000675f7211 */ /* 0x080fe200000f0eff */
[----:B------:R0:W2:Y:S01]  /*1b00*/  LDG.E.U8 R113, desc[UR4][R90.64] ;  /* 0x000000045a717981 */ /* 0x0000a2000c1e1100 */
[-C--:B------:R-:W-:Y:S02]  /*1b10*/  IADD3 R116, P0, R105, R5.reuse, RZ ;  /* 0x0000000569747210 */ /* 0x080fe40007f1e0ff */
[-C--:B------:R-:W-:Y:S01]  /*1b20*/  LEA.HI.X.SX32 R97, R119, R0.reuse, 0x1, P1 ;  /* 0x0000000077617211 */ /* 0x080fe200008f0eff */
[C---:B------:R-:W-:Y:S01]  /*1b30*/  IMAD R119, R6.reuse, 0x4, R129 ;  /* 0x0000000406777824 */ /* 0x040fe200078e0281 */
[-C--:B------:R-:W-:Y:S01]  /*1b40*/  LEA.HI.X.SX32 R117, R105, R0.reuse, 0x1, P0 ;  /* 0x0000000069757211 */ /* 0x080fe200000f0eff */
[----:B------:R1:W2:Y:S02]  /*1b50*/  LDG.E.U8 R114, desc[UR4][R92.64] ;  /* 0x000000045c727981 */ /* 0x0002a4000c1e1100 */
[----:B------:R-:W-:Y:S01]  /*1b60*/  IMAD R99, R6, 0x8, R119 ;  /* 0x0000000806637824 */ /* 0x000fe200078e0277 */
[CC--:B0-----:R-:W-:Y:S01]  /*1b70*/  IADD3 R90, P0, R121.reuse, R5.reuse, RZ ;  /* 0x00000005795a7210 */ /* 0x0c1fe20007f1e0ff */
[----:B------:R0:W2:Y:S03]  /*1b80*/  LDG.E.U8 R115, desc[UR4][R94.64] ;  /* 0x000000045e737981 */ /* 0x0000a6000c1e1100 */
[----:B------:R-:W-:Y:S01]  /*1b90*/  LEA.HI.X.SX32 R91, R121, R0, 0x1, P0 ;  /* 0x00000000795b7211 */ /* 0x000fe200000f0eff */
[----:B------:R0:W2:Y:S01]  /*1ba0*/  LDG.E.U8 R118, desc[UR4][R96.64] ;  /* 0x0000000460767981 */ /* 0x0000a2000c1e1100 */
[----:B-1----:R-:W-:-:S02]  /*1bb0*/  IADD3 R92, P0, R101, R5, RZ ;  /* 0x00000005655c7210 */ /* 0x002fc40007f1e0ff */
[-C--:B------:R-:W-:Y:S01]  /*1bc0*/  IADD3 R98, P1, R99, R5.reuse, RZ ;  /* 0x0000000563627210 */ /* 0x080fe20007f3e0ff */
[----:B------:R1:W2:Y:S01]  /*1bd0*/  LDG.E.U8 R120, desc[UR4][R90.64] ;  /* 0x000000045a787981 */ /* 0x0002a2000c1e1100 */
[C---:B0-----:R-:W-:Y:S01]  /*1be0*/  IMAD R95, R6.reuse, 0x4, R99 ;  /* 0x00000004065f7824 */ /* 0x041fe200078e0263 */
[-C--:B------:R-:W-:Y:S02]  /*1bf0*/  LEA.HI.X.SX32 R93, R101, R0.reuse, 0x1, P0 ;  /* 0x00000000655d7211 */ /* 0x080fe400000f0eff */
[----:B------:R-:W2:Y:S01]  /*1c00*/  LDG.E.U8 R116, desc[UR4][R116.64] ;  /* 0x0000000474747981 */ /* 0x000ea2000c1e1100 */
[C---:B------:R-:W-:Y:S01]  /*1c10*/  IMAD R103, R6.reuse, 0x4, R95 ;  /* 0x0000000406677824 */ /* 0x040fe200078e025f */
[CC--:B------:R-:W-:Y:S02]  /*1c20*/  IADD3 R100, P0, R95.reuse, R5.reuse, RZ ;  /* 0x000000055f647210 */ /* 0x0c0fe40007f1e0ff */
[----:B------:R0:W2:Y:S02]  /*1c30*/  LDG.E.U8 R121, desc[UR4][R92.64] ;  /* 0x000000045c797981 */ /* 0x0000a4000c1e1100 */
[----:B------:R-:W-:Y:S01]  /*1c40*/  LEA.HI.X.SX32 R101, R95, R0, 0x1, P0 ;  /* 0x000000005f657211 */ /* 0x000fe200000f0eff */
[----:B------:R-:W-:Y:S01]  /*1c50*/  IMAD R95, R6, 0x8, R103 ;  /* 0x00000008065f7824 */ /* 0x000fe200078e0267 */
[----:B------:R-:W-:-:S03]  /*1c60*/  IADD3 R96, P0, R103, R5, RZ ;  /* 0x0000000567607210 */ /* 0x000fc60007f1e0ff */
[C---:B-1----:R-:W-:Y:S01]  /*1c70*/  IMAD R91, R6.reuse, 0x4, R95 ;  /* 0x00000004065b7824 */ /* 0x042fe200078e025f */
[-C--:B------:R-:W-:Y:S01]  /*1c80*/  LEA.HI.X.SX32 R97, R103, R0.reuse, 0x1, P0 ;  /* 0x0000000067617211 */ /* 0x080fe200000f0eff */
[----:B------:R-:W2:Y:S01]  /*1c90*/  LDG.E.U8 R128, desc[UR4][R100.64] ;  /* 0x0000000464807981 */ /* 0x000ea2000c1e1100 */
[-C--:B------:R-:W-:Y:S01]  /*1ca0*/  IADD3 R102, P0, R95, R5.reuse, RZ ;  /* 0x000000055f667210 */ /* 0x080fe20007f1e0ff */
[----:B------:R-:W-:Y:S01]  /*1cb0*/  IMAD R105, R6, 0x4, R91 ;  /* 0x0000000406697824 */ /* 0x000fe200078e025b */
[-C--:B------:R-:W-:Y:S01]  /*1cc0*/  LEA.HI.X.SX32 R99, R99, R0.reuse, 0x1, P1 ;  /* 0x0000000063637211 */ /* 0x080fe200008f0eff */
        /* <DEDUP_REMOVED lines=8> */
[----:B------:R1:W2:Y:S01]  /*1d50*/  LDG.E.U8 R131, desc[UR4][R102.64] ;  /* 0x0000000466837981 */ /* 0x0002a2000c1e1100 */
[CC--:B0-----:R-:W-:Y:S01]  /*1d60*/  IADD3 R98, P0, R105.reuse, R5.reuse, RZ ;  /* 0x0000000569627210 */ /* 0x0c1fe20007f1e0ff */
[C---:B------:R-:W-:Y:S02]  /*1d70*/  IMAD R101, R6.reuse, 0x4, R91 ;  /* 0x0000000406657824 */ /* 0x040fe400078e025b */
[----:B------:R0:W2:Y:S01]  /*1d80*/  LDG.E.U8 R132, desc[UR4][R92.64] ;  /* 0x000000045c847981 */ /* 0x0000a2000c1e1100 */
[-C--:B------:R-:W-:Y:S02]  /*1d90*/  LEA.HI.X.SX32 R99, R105, R0.reuse, 0x1, P0 ;  /* 0x0000000069637211 */ /* 0x080fe400000f0eff */
[C---:B------:R-:W-:Y:S01]  /*1da0*/  IADD3 R96, P0, R91.reuse, R5, RZ ;  /* 0x000000055b607210 */ /* 0x040fe20007f1e0ff */
[----:B-1----:R-:W-:Y:S01]  /*1db0*/  IMAD R103, R6, 0x4, R101 ;  /* 0x0000000406677824 */ /* 0x002fe200078e0265 */
[----:B------:R-:W2:Y:S02]  /*1dc0*/  LDG.E.U8 R122, desc[UR4][R94.64] ;  /* 0x000000045e7a7981 */ /* 0x000ea4000c1e1100 */
[----:B------:R-:W-:-:S02]  /*1dd0*/  LEA.HI.X.SX32 R97, R91, R0, 0x1, P0 ;  /* 0x000000005b617211 */ /* 0x000fc400000f0eff */
[CC--:B------:R-:W-:Y:S01]  /*1de0*/  IADD3 R90, P0, R101.reuse, R5.reuse, RZ ;  /* 0x00000005655a7210 */ /* 0x0c0fe20007f1e0ff */
[C---:B------:R-:W-:Y:S01]  /*1df0*/  IMAD R105, R6.reuse, 0x8, R103 ;  /* 0x0000000806697824 */ /* 0x040fe200078e0267 */
[----:B------:R1:W2:Y:S02]  /*1e00*/  LDG.E.U8 R133, desc[UR4][R98.64] ;  /* 0x0000000462857981 */ /* 0x0002a4000c1e1100 */
[-C--:B------:R-:W-:Y:S02]  /*1e10*/  LEA.HI.X.SX32 R91, R101, R0.reuse, 0x1, P0 ;  /* 0x00000000655b7211 */ /* 0x080fe400000f0eff */
[CC--:B0-----:R-:W-:Y:S01]  /*1e20*/  IADD3 R92, P0, R125.reuse, R5.reuse, RZ ;  /* 0x000000057d5c7210 */ /* 0x0c1fe20007f1e0ff */
[----:B------:R0:W2:Y:S03]  /*1e30*/  LDG.E.U8 R134, desc[UR4][R96.64] ;  /* 0x0000000460867981 */ /* 0x0000a6000c1e1100 */
[----:B------:R-:W-:Y:S01]  /*1e40*/  LEA.HI.X.SX32 R93, R125, R0, 0x1, P0 ;  /* 0x000000007d5d7211 */ /* 0x000fe200000f0eff */
[----:B------:R3:W2:Y:S01]  /*1e50*/  LDG.E.U8 R135, desc[UR4][R90.64] ;  /* 0x000000045a877981 */ /* 0x0006a2000c1e1100 */
[----:B-1----:R-:W-:Y:S01]  /*1e60*/  IMAD R99, R6, 0x4, R105 ;  /* 0x0000000406637824 */ /* 0x002fe200078e0269 */
[----:B------:R-:W-:-:S02]  /*1e70*/  IADD3 R94, P0, R105, R5, RZ ;  /* 0x00000005695e7210 */ /* 0x000fc40007f1e0ff */
[-C--:B------:R-:W-:Y:S01]  /*1e80*/  IADD3 R100, P1, R103, R5.reuse, RZ ;  /* 0x0000000567647210 */ /* 0x080fe20007f3e0ff */
[----:B------:R1:W2:Y:S01]  /*1e90*/  LDG.E.U8 R123, desc[UR4][R92.64] ;  /* 0x000000045c7b7981 */ /* 0x0002a2000c1e1100 */
[C---:B0-----:R-:W-:Y:S01]  /*1ea0*/  IMAD R97, R6.reuse, 0x4, R99 ;  /* 0x0000000406617824 */ /* 0x041fe200078e0263 */
[-C--:B------:R-:W-:Y:S02]  /*1eb0*/  LEA.HI.X.SX32 R95, R105, R0.reuse, 0x1, P0 ;  /* 0x00000000695f7211 */ /* 0x080fe400000f0eff */
[-C--:B------:R-:W-:Y:S01]  /*1ec0*/  IADD3 R98, P0, R99, R5.reuse, RZ ;  /* 0x0000000563627210 */ /* 0x080fe20007f1e0ff */
[C---:B---3--:R-:W-:Y:S01]  /*1ed0*/  IMAD R91, R6.reuse, 0x8, R97 ;  /* 0x00000008065b7824 */ /* 0x048fe200078e0261 */
[-C--:B------:R-:W-:Y:S01]  /*1ee0*/  LEA.HI.X.SX32 R101, R103, R0.reuse, 0x1, P1 ;  /* 0x0000000067657211 */ /* 0x080fe200008f0eff */
[----:B------:R-:W3:Y:S01]  /*1ef0*/  LDG.E.U8 R136, desc[UR4][R94.64] ;  /* 0x000000045e887981 */ /* 0x000ee2000c1e1100 */
[-C--:B------:R-:W-:Y:S01]  /*1f00*/  LEA.HI.X.SX32 R99, R99, R0.reuse, 0x1, P0 ;  /* 0x0000000063637211 */ /* 0x080fe200000f0eff */
[C---:B------:R-:W-:Y:S01]  /*1f10*/  IMAD R103, R6.reuse, 0x4, R91 ;  /* 0x0000000406677824 */ /* 0x040fe200078e025b */
[CC--:B------:R-:W-:Y:S01]  /*1f20*/  IADD3 R96, P0, R97.reuse, R5.reuse, RZ ;  /* 0x0000000561607210 */ /* 0x0c0fe20007f1e0ff */
[----:B------:R0:W3:Y:S02]  /*1f30*/  LDG.E.U8 R125, desc[UR4][R100.64] ;  /* 0x00000004647d7981 */ /* 0x0000e4000c1e1100 */
[C---:B------:R-:W-:Y:S01]  /*1f40*/  IMAD R105, R6.reuse, 0x4, R103 ;  /* 0x0000000406697824 */ /* 0x040fe200078e0267 */
[----:B------:R-:W-:Y:S01]  /*1f50*/  LEA.HI.X.SX32 R97, R97, R0, 0x1, P0 ;  /* 0x0000000061617211 */ /* 0x000fe200000f0eff */
[----:B------:R0:W3:Y:S01]  /*1f60*/  LDG.E.U8 R137, desc[UR4][R98.64] ;  /* 0x0000000462897981 */ /* 0x0000e2000c1e1100 */
[----:B------:R-:W-:Y:S01]  /*1f70*/  IADD3 R90, P1, R103, R5, RZ ;  /* 0x00000005675a7210 */ /* 0x000fe20007f3e0ff */
[----:B-1----:R-:W-:-:S02]  /*1f80*/  IMAD R93, R6, 0x8, R105 ;  /* 0x00000008065d7824 */ /* 0x002fc400078e0269 */
[----:B------:R1:W3:Y:S01]  /*1f90*/  LDG.E.U8 R138, desc[UR4][R96.64] ;  /* 0x00000004608a7981 */ /* 0x0002e2000c1e1100 */
[----:B0-----:R-:W-:-:S04]  /*1fa0*/  IADD3 R100, P0, R91, R5, RZ ;  /* 0x000000055b647210 */ /* 0x001fc80007f1e0ff */
[-C--:B------:R-:W-:Y:S02]  /*1fb0*/  LEA.HI.X.SX32 R101, R91, R0.reuse, 0x1, P0 ;  /* 0x000000005b657211 */ /* 0x080fe400000f0eff */
[-C--:B------:R-:W-:Y:S02]  /*1fc0*/  IADD3 R102, P0, R105, R5.reuse, RZ ;  /* 0x0000000569667210 */ /* 0x080fe40007f1e0ff */
[-C--:B------:R-:W-:Y:S01]  /*1fd0*/  LEA.HI.X.SX32 R91, R103, R0.reuse, 0x1, P1 ;  /* 0x00000000675b7211 */ /* 0x080fe200008f0eff */
[----:B------:R-:W-:Y:S01]  /*1fe0*/  IMAD R95, R6, 0x4, R93 ;  /* 0x00000004065f7824 */ /* 0x000fe200078e025d */
[----:B------:R-:W-:Y:S01]  /*1ff0*/  LEA.HI.X.SX32 R103, R105, R0, 0x1, P0 ;  /* 0x0000000069677211 */ /* 0x000fe200000f0eff */
[----:B------:R0:W3:Y:S01]  /*2000*/  LDG.E.U8 R139, desc[UR4][R100.64] ;  /* 0x00000004648b7981 */ /* 0x0000e2000c1e1100 */
[----:B------:R-:W-:-:S03]  /*2010*/  IADD3 R98, P0, R93, R5, RZ ;  /* 0x000000055d627210 */ /* 0x000fc60007f1e0ff */
[----:B------:R5:W3:Y:S01]  /*2020*/  LDG.E.U8 R140, desc[UR4][R90.64] ;  /* 0x000000045a8c7981 */ /* 0x000ae2000c1e1100 */
[-C--:B------:R-:W-:Y:S01]  /*2030*/  LEA.HI.X.SX32 R99, R93, R0.reuse, 0x1, P0 ;  /* 0x000000005d637211 */ /* 0x080fe200000f0eff */
[C---:B------:R-:W-:Y:S01]  /*2040*/  IMAD R93, R6.reuse, 0x4, R95 ;  /* 0x00000004065d7824 */ /* 0x040fe200078e025f */
[CC--:B------:R-:W-:Y:S01]  /*2050*/  IADD3 R94, P0, R95.reuse, R5.reuse, RZ ;  /* 0x000000055f5e7210 */ /* 0x0c0fe20007f1e0ff */
[----:B------:R5:W3:Y:S02]  /*2060*/  LDG.E.U8 R141, desc[UR4][R102.64] ;  /* 0x00000004668d7981 */ /* 0x000ae4000c1e1100 */
[C---:B-1----:R-:W-:Y:S01]  /*2070*/  IMAD R97, R6.reuse, 0x8, R93 ;  /* 0x0000000806617824 */ /* 0x042fe200078e025d */
[-C--:B------:R-:W-:Y:S01]  /*2080*/  LEA.HI.X.SX32 R95, R95, R0.reuse, 0x1, P0 ;  /* 0x000000005f5f7211 */ /* 0x080fe200000f0eff */
[----:B------:R1:W3:Y:S01]  /*2090*/  LDG.E.U8 R142, desc[UR4][R98.64] ;  /* 0x00000004628e7981 */ /* 0x0002e2000c1e1100 */
[-C--:B0-----:R-:W-:Y:S01]  /*20a0*/  IADD3 R100, P1, R93, R5.reuse, RZ ;  /* 0x000000055d647210 */ /* 0x081fe20007f3e0ff */
[C---:B-----5:R-:W-:Y:S01]  /*20b0*/  IMAD R91, R6.reuse, 0x4, R97 ;  /* 0x00000004065b7824 */ /* 0x060fe200078e0261 */
[----:B------:R-:W-:Y:S01]  /*20c0*/  IADD3 R92, P0, R127, R5, RZ ;  /* 0x000000057f5c7210 */ /* 0x000fe20007f1e0ff */
[----:B------:R0:W5:Y:S01]  /*20d0*/  LDG.E.U8 R143, desc[UR4][R94.64] ;  /* 0x000000045e8f7981 */ /* 0x000162000c1e1100 */
[-C--:B------:R-:W-:Y:S01]  /*20e0*/  LEA.HI.X.SX32 R101, R93, R0.reuse, 0x1, P1 ;  /* 0x000000005d657211 */ /* 0x080fe200008f0eff */
[----:B------:R-:W-:Y:S01]  /*20f0*/  IMAD R117, R6, 0x4, R91 ;  /* 0x0000000406757824 */ /* 0x000fe200078e025b */
[----:B------:R-:W-:-:S02]  /*2100*/  LEA.HI.X.SX32 R93, R127, R0, 0x1, P0 ;  /* 0x000000007f5d7211 */ /* 0x000fc400000f0eff */
[-C--:B------:R-:W-:Y:S01]  /*2110*/  IADD3 R96, P0, R97, R5.reuse, RZ ;  /* 0x0000000561607210 */ /* 0x080fe20007f1e0ff */
[----:B------:R-:W5:Y:S01]  /*2120*/  LDG.E.U8 R127, desc[UR4][R100.64] ;  /* 0x00000004647f7981 */ /* 0x000f62000c1e1100 */
[-C--:B------:R-:W-:Y:S02]  /*2130*/  IADD3 R104, P1, R117, R5.reuse, RZ ;  /* 0x0000000575687210 */ /* 0x080fe40007f3e0ff */
[-C--:B------:R-:W-:Y:S01]  /*2140*/  LEA.HI.X.SX32 R97, R97, R0.reuse, 0x1, P0 ;  /* 0x0000000061617211 */ /* 0x080fe200000f0eff */
[----:B------:R0:W5:Y:S01]  /*2150*/  LDG.E.U8 R124, desc[UR4][R92.64] ;  /* 0x000000045c7c7981 */ /* 0x000162000c1e1100 */
[----:B------:R-:W-:Y:S02]  /*2160*/  IADD3 R102, P0, R91, R5, RZ ;  /* 0x000000055b667210 */ /* 0x000fe40007f1e0ff */
[-C--:B------:R-:W-:Y:S01]  /*2170*/  LEA.HI.X.SX32 R105, R117, R0.reuse, 0x1, P1 ;  /* 0x0000000075697211 */ /* 0x080fe200008f0eff */
[----:B------:R-:W-:Y:S01]  /*2180*/  IMAD R117, R6, 0x8, R117 ;  /* 0x0000000806757824 */ /* 0x000fe200078e0275 */
[----:B------:R-:W-:Y:S01]  /*2190*/  LEA.HI.X.SX32 R103, R91, R0, 0x1, P0 ;  /* 0x000000005b677211 */ /* 0x000fe200000f0eff */
[----:B------:R0:W5:Y:S01]  /*21a0*/  LDG.E.U8 R144, desc[UR4][R96.64] ;  /* 0x0000000460907981 */ /* 0x000162000c1e1100 */
[----:B------:R-:W-:-:S02]  /*21b0*/  LEA.HI R91, R217, 0x17c, RZ, 0x1a ;  /* 0x0000017cd95b7811 */ /* 0x000fc400078fd0ff */
[-C--:B-1----:R-:W-:Y:S01]  /*21c0*/  IADD3 R98, P0, R129, R5.reuse, RZ ;  /* 0x0000000581627210 */ /* 0x082fe20007f1e0ff */
[----:B------:R-:W5:Y:S01]  /*21d0*/  LDG.E.U8 R102, desc[UR4][R102.64] ;  /* 0x0000000466667981 */ /* 0x000f62000c1e1100 */
[-C--:B0-----:R-:W-:Y:S01]  /*21e0*/  IADD3 R94, P1, R117, R5.reuse, RZ ;  /* 0x00000005755e7210 */ /* 0x081fe20007f3e0ff */
[----:B------:R-:W-:Y:S01]  /*21f0*/  IMAD R93, R91, R6, RZ ;  /* 0x000000065b5d7224 */ /* 0x000fe200078e02ff */
[-C--:B------:R-:W-:Y:S01]  /*2200*/  LEA.HI.X.SX32 R99, R129, R0.reuse, 0x1, P0 ;  /* 0x0000000081637211 */ /* 0x080fe200000f0eff */
[----:B------:R-:W5:Y:S01]  /*2210*/  LDG.E.U8 R104, desc[UR4][R104.64] ;  /* 0x0000000468687981 */ /* 0x000f62000c1e1100 */
[C---:B------:R-:W-:Y:S01]  /*2220*/  IMAD R97, R6.reuse, 0x4, R117 ;  /* 0x0000000406617824 */ /* 0x040fe200078e0275 */
[C---:B------:R-:W-:Y:S02]  /*2230*/  IADD3 R90, P0, R119.reuse, R5, RZ ;  /* 0x00000005775a7210 */ /* 0x040fe40007f1e0ff */
[----:B------:R0:W5:Y:S01]  /*2240*/  LDG.E.U8 R98, desc[UR4][R98.64] ;  /* 0x0000000462627981 */ /* 0x000162000c1e1100 */
[----:B------:R-:W-:Y:S01]  /*2250*/  IMAD R6, R6, 0x4, R97 ;  /* 0x0000000406067824 */ /* 0x000fe200078e0261 */
[----:B------:R-:W-:-:S02]  /*2260*/  LEA.HI.X.SX32 R91, R119, R0, 0x1, P0 ;  /* 0x00000000775b7211 */ /* 0x000fc400000f0eff */
[-C--:B------:R-:W-:Y:S02]  /*2270*/  LEA.HI.X.SX32 R95, R117, R0.reuse, 0x1, P1 ;  /* 0x00000000755f7211 */ /* 0x080fe400008f0eff */
[-C--:B------:R-:W-:Y:S01]  /*2280*/  IADD3 R92, P0, R93, R5.reuse, RZ ;  /* 0x000000055d5c7210 */ /* 0x080fe20007f1e0ff */
[----:B------:R1:W5:Y:S01]  /*2290*/  LDG.E.U8 R90, desc[UR4][R90.64] ;  /* 0x000000045a5a7981 */ /* 0x000362000c1e1100 */
[CC--:B------:R-:W-:Y:S02]  /*22a0*/  IADD3 R96, P2, R97.reuse, R5.reuse, RZ ;  /* 0x0000000561607210 */ /* 0x0c0fe40007f5e0ff */
[----:B------:R-:W-:Y:S01]  /*22b0*/  IADD3 R100, P1, R6, R5, RZ ;  /* 0x0000000506647210 */ /* 0x000fe20007f3e0ff */
[----:B------:R-:W5:Y:S01]  /*22c0*/  LDG.E.U8 R94, desc[UR4][R94.64] ;  /* 0x000000045e5e7981 */ /* 0x000f62000c1e1100 */
[-C--:B------:R-:W-:Y:S02]  /*22d0*/  LEA.HI.X.SX32 R97, R97, R0.reuse, 0x1, P2 ;  /* 0x0000000061617211 */ /* 0x080fe400010f0eff */
[----:B------:R-:W-:-:S02]  /*22e0*/  LEA.HI.X.SX32 R93, R93, R0, 0x1, P0 ;  /* 0x000000005d5d7211 */ /* 0x000fc400000f0eff */
[----:B------:R-:W-:Y:S01]  /*22f0*/  LEA.HI.X.SX32 R101, R6, R0, 0x1, P1 ;  /* 0x0000000006657211 */ /* 0x000fe200008f0eff */
[----:B------:R-:W5:Y:S04]  /*2300*/  LDG.E.U8 R96, desc[UR4][R96.64] ;  /* 0x0000000460607981 */ /* 0x000f68000c1e1100 */
[----:B------:R-:W5:Y:S04]  /*2310*/  LDG.E.U8 R92, desc[UR4][R92.64] ;  /* 0x000000045c5c7981 */ /* 0x000f68000c1e1100 */
[----:B------:R-:W5:Y:S01]  /*2320*/  LDG.E.U8 R100, desc[UR4][R100.64] ;  /* 0x0000000464647981 */ /* 0x000f62000c1e1100 */
[----:B0-----:R-:W0:Y:S01]  /*2330*/  S2R R99, SR_CgaCtaId ;  /* 0x0000000000637919 */ /* 0x001e220000008800 */
[----:B------:R-:W-:-:S02]  /*2340*/  LOP3.LUT R0, R217, 0x3f, RZ, 0xc0, !PT ;  /* 0x0000003fd9007812 */ /* 0x000fc400078ec0ff */
[----:B------:R-:W-:-:S05]  /*2350*/  LOP3.LUT R5, R217, 0x7, RZ, 0xc0, !PT ;  /* 0x00000007d9057812 */ /* 0x000fca00078ec0ff */
[----:B------:R-:W-:Y:S01]  /*2360*/  IMAD R5, R0, 0x8, R5 ;  /* 0x0000000800057824 */ /* 0x000fe200078e0205 */
[----:B------:R-:W-:-:S03]  /*2370*/  MOV R0, 0x400 ;  /* 0x0000040000007802 */ /* 0x000fc60000000f00 */
[----:B------:R-:W-:-:S05]  /*2380*/  IMAD.SHL.U32 R6, R5, 0x10, RZ ;  /* 0x0000001005067824 */ /* 0x000fca00078e00ff */
[----:B------:R-:W-:-:S04]  /*2390*/  LOP3.LUT R3, R6, R3, RZ, 0xfc, !PT ;  /* 0x0000000306037212 */ /* 0x000fc800078efcff */
[----:B-1----:R-:W-:Y:S02]  /*23a0*/  LOP3.LUT R91, R3, 0x10, RZ, 0x3c, !PT ;  /* 0x00000010035b7812 */ /* 0x002fe400078e3cff */
[----:B0-----:R-:W-:-:S05]  /*23b0*/  LEA R0, R99, R0, 0x18 ;  /* 0x0000000063007211 */ /* 0x001fca00078ec0ff */
[----:B------:R-:W-:-:S05]  /*23c0*/  IMAD.IADD R5, R3, 0x1, R0 ;  /* 0x0000000103057824 */ /* 0x000fca00078e0200 */
[----:B------:R0:W-:Y:S01]  /*23d0*/  STS.U8 [R5+0x10000], R7 ;  /* 0x0100000705007388 */ /* 0x0001e20000000000 */
[----:B------:R-:W-:-:S03]  /*23e0*/  IMAD.IADD R91, R0, 0x1, R91 ;  /* 0x00000001005b7824 */ /* 0x000fc600078e025b */
[----:B------:R-:W-:Y:S04]  /*23f0*/  STS.U8 [R5+0x10004], R8 ;  /* 0x0100040805007388 */ /* 0x000fe80000000000 */
[----:B------:R-:W-:Y:S01]  /*2400*/  STS.U8 [R5+0x10008], R39 ;  /* 0x0100082705007388 */ /* 0x000fe20000000000 */
[----:B0-----:R-:W-:-:S03]  /*2410*/  LOP3.LUT R7, R3, 0x20, RZ, 0x3c, !PT ;  /* 0x0000002003077812 */ /* 0x001fc600078e3cff */
[----:B------:R-:W-:Y:S04]  /*2420*/  STS.U8 [R5+0x12000], R61 ;  /* 0x0120003d05007388 */ /* 0x000fe80000000000 */
[----:B------:R-:W-:Y:S04]  /*2430*/  STS.U8 [R5+0x12004], R62 ;  /* 0x0120043e05007388 */ /* 0x000fe80000000000 */
[----:B------:R0:W-:Y:S04]  /*2440*/  STS.U8 [R5+0x12008], R63 ;  /* 0x0120083f05007388 */ /* 0x0001e80000000000 */
[----:B----4-:R-:W-:Y:S04]  /*2450*/  STS.U8 [R5+0x14000], R85 ;  /* 0x0140005505007388 */ /* 0x010fe80000000000 */
[----:B------:R-:W-:Y:S04]  /*2460*/  STS.U8 [R5+0x14004], R86 ;  /* 0x0140045605007388 */ /* 0x000fe80000000000 */
[----:B------:R1:W-:Y:S04]  /*2470*/  STS.U8 [R5+0x14008], R87 ;  /* 0x0140085705007388 */ /* 0x0003e80000000000 */
[----:B------:R-:W-:Y:S04]  /*2480*/  STS.U8 [R5+0x1000c], R9 ;  /* 0x01000c0905007388 */ /* 0x000fe80000000000 */
[----:B------:R-:W-:Y:S04]  /*2490*/  STS.U8 [R5+0x1200c], R11 ;  /* 0x01200c0b05007388 */ /* 0x000fe80000000000 */
[----:B------:R-:W-:Y:S04]  /*24a0*/  STS.U8 [R5+0x1400c], R12 ;  /* 0x01400c0c05007388 */ /* 0x000fe80000000000 */
[----:B------:R-:W-:Y:S01]  /*24b0*/  STS.U8 [R5+0x1600c], R10 ;  /* 0x01600c0a05007388 */ /* 0x000fe20000000000 */
[----:B------:R-:W-:Y:S01]  /*24c0*/  IMAD.IADD R6, R0, 0x1, R7 ;  /* 0x0000000100067824 */ /* 0x000fe200078e0207 */
[----:B------:R-:W-:-:S02]  /*24d0*/  LOP3.LUT R7, R3, 0x40, RZ, 0x3c, !PT ;  /* 0x0000004003077812 */ /* 0x000fc400078e3cff */
[----:B0-----:R-:W-:Y:S02]  /*24e0*/  CS2R R62, SRZ ;  /* 0x00000000003e7805 */ /* 0x001fe4000001ff00 */
[----:B-1----:R-:W-:Y:S02]  /*24f0*/  CS2R R86, SRZ ;  /* 0x0000000000567805 */ /* 0x002fe4000001ff00 */
[----:B------:R-:W-:Y:S02]  /*2500*/  CS2R R146, SRZ ;  /* 0x0000000000927805 */ /* 0x000fe4000001ff00 */
[----:B------:R-:W-:Y:S02]  /*2510*/  CS2R R148, SRZ ;  /* 0x0000000000947805 */ /* 0x000fe4000001ff00 */
[----:B------:R-:W-:Y:S01]  /*2520*/  CS2R R150, SRZ ;  /* 0x0000000000967805 */ /* 0x000fe2000001ff00 */
[----:B--2---:R-:W-:Y:S04]  /*2530*/  STS.U8 [R5+0x16004], R128 ;  /* 0x0160048005007388 */ /* 0x004fe80000000000 */
[----:B------:R-:W-:Y:S04]  /*2540*/  STS.U8 [R5+0x16008], R130 ;  /* 0x0160088205007388 */ /* 0x000fe80000000000 */
[----:B------:R0:W-:Y:S02]  /*2550*/  STS.U8 [R5+0x16000], R126 ;  /* 0x0160007e05007388 */ /* 0x0001e40000000000 */
[----:B0-----:R-:W-:-:S02]  /*2560*/  LOP3.LUT R5, R3, 0x30, RZ, 0x3c, !PT ;  /* 0x0000003003057812 */ /* 0x001fc400078e3cff */
[----:B------:R-:W-:Y:S03]  /*2570*/  STS.U8 [R91+0x10000], R40 ;  /* 0x010000285b007388 */ /* 0x000fe60000000000 */
[C---:B------:R-:W-:Y:S01]  /*2580*/  IMAD.IADD R5, R0.reuse, 0x1, R5 ;  /* 0x0000000100057824 */ /* 0x040fe200078e0205 */
[----:B------:R-:W-:Y:S04]  /*2590*/  STS.U8 [R91+0x10004], R41 ;  /* 0x010004295b007388 */ /* 0x000fe80000000000 */
        /* <DEDUP_REMOVED lines=29> */
[----:B---3--:R0:W-:Y:S04]  /*2770*/  STS.U8 [R6+0x16008], R125 ;  /* 0x0160087d06007388 */ /* 0x0081e80000000000 */
[----:B------:R-:W-:Y:S04]  /*2780*/  STS.U8 [R5+0x10000], R46 ;  /* 0x0100002e05007388 */ /* 0x000fe80000000000 */
[----:B------:R-:W-:Y:S01]  /*2790*/  STS.U8 [R5+0x10004], R47 ;  /* 0x0100042f05007388 */ /* 0x000fe20000000000 */
[----:B0-----:R-:W-:Y:S01]  /*27a0*/  IMAD.IADD R6, R0, 0x1, R7 ;  /* 0x0000000100067824 */ /* 0x001fe200078e0207 */
[----:B------:R-:W-:-:S02]  /*27b0*/  LOP3.LUT R7, R3, 0x50, RZ, 0x3c, !PT ;  /* 0x0000005003077812 */ /* 0x000fc400078e3cff */
        /* <DEDUP_REMOVED lines=13> */
[----:B------:R0:W-:Y:S01]  /*2890*/  STS.U8 [R5+0x16008], R138 ;  /* 0x0160088a05007388 */ /* 0x0001e20000000000 */
[----:B------:R-:W-:Y:S01]  /*28a0*/  IMAD.IADD R7, R0, 0x1, R7 ;  /* 0x0000000100077824 */ /* 0x000fe200078e0207 */
[----:B0-----:R-:W-:-:S02]  /*28b0*/  LOP3.LUT R5, R3, 0x60, RZ, 0x3c, !PT ;  /* 0x0000006003057812 */ /* 0x001fc400078e3cff */
[----:B------:R-:W-:-:S03]  /*28c0*/  LOP3.LUT R3, R3, 0x70, RZ, 0x3c, !PT ;  /* 0x0000007003037812 */ /* 0x000fc600078e3cff */
[C---:B------:R-:W-:Y:S02]  /*28d0*/  IMAD.IADD R5, R0.reuse, 0x1, R5 ;  /* 0x0000000100057824 */ /* 0x040fe400078e0205 */
[----:B------:R-:W-:Y:S01]  /*28e0*/  IMAD.IADD R3, R0, 0x1, R3 ;  /* 0x0000000100037824 */ /* 0x000fe200078e0203 */
        /* <DEDUP_REMOVED lines=26> */
[----:B-----5:R-:W-:Y:S04]  /*2a90*/  STS.U8 [R7+0x16004], R143 ;  /* 0x0160048f07007388 */ /* 0x020fe80000000000 */
        /* <DEDUP_REMOVED lines=21> */
[----:B------:R0:W-:Y:S04]  /*2bf0*/  STS.U8 [R3+0x1600c], R4 ;  /* 0x01600c0403007388 */ /* 0x0001e80000000000 */
[----:B------:R-:W-:Y:S04]  /*2c00*/  STS.U8 [R3+0x10000], R58 ;  /* 0x0100003a03007388 */ /* 0x000fe80000000000 */
[----:B------:R-:W-:Y:S01]  /*2c10*/  STS.U8 [R3+0x10004], R59 ;  /* 0x0100043b03007388 */ /* 0x000fe20000000000 */
[----:B0-----:R-:W-:-:S03]  /*2c20*/  IMAD.MOV.U32 R4, RZ, RZ, 0x3f800000 ;  /* 0x3f800000ff047424 */ /* 0x001fc600078e00ff */
        /* <DEDUP_REMOVED lines=13> */
[----:B------:R-:W-:Y:S01]  /*2d00*/  STL [R1+0x5d4], R4 ;  /* 0x0005d40401007387 */ /* 0x000fe20000100800 */
[----:B0-----:R-:W-:-:S05]  /*2d10*/  IMAD.MOV.U32 R3, RZ, RZ, 0x3f800000 ;  /* 0x3f800000ff037424 */ /* 0x001fca00078e00ff */
[----:B------:R0:W-:Y:S02]  /*2d20*/  STL [R1+0x5d0], R3 ;  /* 0x0005d00301007387 */ /* 0x0001e40000100800 */
[----:B0-----:R-:W-:-:S05]  /*2d30*/  VIADD R3, R2, 0x40 ;  /* 0x0000004002037836 */ /* 0x001fca0000000000 */
[----:B------:R-:W-:Y:S01]  /*2d40*/  ISETP.GE.AND P0, PT, R3, 0x1, PT ;  /* 0x000000010300780c */ /* 0x000fe20003f06270 */
[----:B------:R-:W-:Y:S01]  /*2d50*/  IMAD.MOV.U32 R17, RZ, RZ, -0x800000 ;  /* 0xff800000ff117424 */ /* 0x000fe200078e00ff */
[----:B------:R-:W-:Y:S01]  /*2d60*/  CS2R R24, SRZ ;  /* 0x0000000000187805 */ /* 0x000fe2000001ff00 */
[----:B------:R-:W-:Y:S01]  /*2d70*/  IMAD.MOV.U32 R14, RZ, RZ, -0x800000 ;  /* 0xff800000ff0e7424 */ /* 0x000fe200078e00ff */
[----:B------:R-:W-:Y:S02]  /*2d80*/  CS2R R26, SRZ ;  /* 0x00000000001a7805 */ /* 0x000fe4000001ff00 */
[----:B------:R-:W-:Y:S02]  /*2d90*/  CS2R R28, SRZ ;  /* 0x00000000001c7805 */ /* 0x000fe4000001ff00 */
[----:B------:R-:W-:Y:S02]  /*2da0*/  CS2R R30, SRZ ;  /* 0x00000000001e7805 */ /* 0x000fe4000001ff00 */
[----:B------:R-:W-:-:S02]  /*2db0*/  CS2R R32, SRZ ;  /* 0x0000000000207805 */ /* 0x000fc4000001ff00 */
[----:B------:R-:W-:Y:S02]  /*2dc0*/  CS2R R34, SRZ ;  /* 0x0000000000227805 */ /* 0x000fe4000001ff00 */
[----:B------:R-:W-:Y:S02]  /*2dd0*/  CS2R R36, SRZ ;  /* 0x0000000000247805 */ /* 0x000fe4000001ff00 */
        /* <DEDUP_REMOVED lines=52> */
[C---:B------:R-:W-:Y:S02]  /*3120*/  LOP3.LUT R3, R217.reuse, 0x60, RZ, 0xc0, !PT ;  /* 0x00000060d9037812 */ /* 0x040fe400078ec0ff */
[C---:B------:R-:W-:Y:S02]  /*3130*/  LOP3.LUT R4, R217.reuse, 0x1c, RZ, 0xc0, !PT ;  /* 0x0000001cd9047812 */ /* 0x040fe400078ec0ff */
[C---:B------:R-:W-:Y:S02]  /*3140*/  LOP3.LUT R8, R217.reuse, 0x80, RZ, 0xc0, !PT ;  /* 0x00000080d9087812 */ /* 0x040fe400078ec0ff */
[----:B------:R-:W-:Y:S01]  /*3150*/  LOP3.LUT R11, R217, 0x7f, RZ, 0xc0, !PT ;  /* 0x0000007fd90b7812 */ /* 0x000fe200078ec0ff */
[----:B------:R-:W-:Y:S06]  /*3160*/  @!P0 BRA `(.L_x_0) ;  /* 0x000001e400988947 */ /* 0x000fec0003800000 */
[----:B------:R-:W-:Y:S01]  /*3170*/  SHF.R.U32.HI R6, RZ, 0x4, R0 ;  /* 0x00000004ff067819 */ /* 0x000fe20000011600 */
[----:B------:R-:W0:Y:S01]  /*3180*/  LDC.64 R12, c[0x0][0x260] ;  /* 0x00009800ff0c7b82 */ /* 0x000e220000000a00 */
[----:B------:R-:W-:Y:S01]  /*3190*/  LOP3.LUT R5, R217, 0x2, RZ, 0xc0, !PT ;  /* 0x00000002d9057812 */ /* 0x000fe200078ec0ff */
[----:B------:R-:W-:Y:S01]  /*31a0*/  UMOV UR57, 0x40000040 ;  /* 0x4000004000397882 */ /* 0x000fe20000000000 */
[----:B------:R-:W-:Y:S02]  /*31b0*/  SGXT.U32 R9, R6, 0xe ;  /* 0x0000000e0609781a */ /* 0x000fe40000000000 */
[----:B------:R-:W-:Y:S02]  /*31c0*/  SHF.R.U32.HI R7, RZ, 0x2, R217 ;  /* 0x00000002ff077819 */ /* 0x000fe400000116d9 */
[----:B------:R-:W-:Y:S01]  /*31d0*/  SHF.R.U32.HI R6, RZ, 0x1, R5 ;  /* 0x00000001ff067819 */ /* 0x000fe20000011605 */
[----:B------:R-:W1:Y:S01]  /*31e0*/  LDC R10, c[0x0][0x268] ;  /* 0x00009a00ff0a7b82 */ /* 0x000e620000000800 */
[----:B------:R-:W-:-:S02]  /*31f0*/  SGXT.U32 R5, R7, 0x3 ;  /* 0x000000030705781a */ /* 0x000fc40000000000 */
[----:B------:R-:W-:Y:S01]  /*3200*/  SHF.R.U32.HI R3, RZ, 0x1, R3 ;  /* 0x00000001ff037819 */ /* 0x000fe20000011603 */
[----:B------:R-:W-:Y:S01]  /*3210*/  IMAD R7, R217, 0x2, R6 ;  /* 0x00000002d9077824 */ /* 0x000fe200078e0206 */
[----:B------:R-:W-:Y:S02]  /*3220*/  IADD3 R9, P2, R9, 0x2, RZ ;  /* 0x0000000209097810 */ /* 0x000fe40007f5e0ff */
[----:B------:R-:W-:Y:S01]  /*3230*/  LOP3.LUT R2, R2, R3, R5, 0xfe, !PT ;  /* 0x0000000302027212 */ /* 0x000fe200078efe05 */
[----:B------:R-:W2:Y:S01]  /*3240*/  LDC R6, c[0x0][0x268] ;  /* 0x00009a00ff067b82 */ /* 0x000ea20000000800 */
[----:B------:R-:W-:Y:S01]  /*3250*/  LOP3.LUT R3, R4, 0x3, R7, 0xf8, !PT ;  /* 0x0000000304037812 */ /* 0x000fe200078ef807 */
[----:B------:R-:W-:Y:S01]  /*3260*/  VIADD R4, R0, 0x10000 ;  /* 0x0001000000047836 */ /* 0x000fe20000000000 */
[----:B------:R-:W-:Y:S01]  /*3270*/  ISETP.NE.U32.AND P1, PT, R8, RZ, PT ;  /* 0x000000ff0800720c */ /* 0x000fe20003f25070 */
[----:B------:R-:W-:Y:S01]  /*3280*/  IMAD.MOV.U32 R7, RZ, RZ, RZ ;  /* 0x000000ffff077224 */ /* 0x000fe200078e00ff */
[----:B------:R-:W-:Y:S01]  /*3290*/  R2UR UR10, R9 ;  /* 0x00000000090a72ca */ /* 0x000fe200000e0000 */
[----:B------:R-:W-:Y:S01]  /*32a0*/  IMAD.MOV.U32 R5, RZ, RZ, RZ ;  /* 0x000000ffff057224 */ /* 0x000fe200078e00ff */
[----:B------:R-:W-:Y:S01]  /*32b0*/  SHF.R.U32.HI R4, RZ, 0x4, R4 ;  /* 0x00000004ff047819 */ /* 0x000fe20000011604 */
[----:B------:R-:W3:Y:S01]  /*32c0*/  LDC R240, c[0x0][0x268] ;  /* 0x00009a00fff07b82 */ /* 0x000ee20000000800 */
[----:B------:R-:W-:Y:S01]  /*32d0*/  SHF.R.U32.HI R239, RZ, 0x7, R217 ;  /* 0x00000007ffef7819 */ /* 0x000fe200000116d9 */
[----:B0-----:R-:W-:Y:S01]  /*32e0*/  IMAD.MOV.U32 R18, RZ, RZ, R12 ;  /* 0x000000ffff127224 */ /* 0x001fe200078e000c */
[----:B------:R-:W-:Y:S01]  /*32f0*/  SGXT.U32 R4, R4, 0xe ;  /* 0x0000000e0404781a */ /* 0x000fe20000000000 */
[----:B------:R0:W-:Y:S01]  /*3300*/  STL [R1+0x5e4], R13 ;  /* 0x0005e40d01007387 */ /* 0x0001e20000100800 */
[----:B------:R-:W-:-:S02]  /*3310*/  IADD3.X R7, R7, 0x40000040, RZ, P2, !PT ;  /* 0x4000004007077810 */ /* 0x000fc400017fe4ff */
[C---:B------:R-:W-:Y:S01]  /*3320*/  R2UR UR56, R4.reuse ;  /* 0x00000000043872ca */ /* 0x040fe200000e0000 */
[----:B------:R-:W0:Y:S01]  /*3330*/  LDC.64 R8, c[0x0][0x220] ;  /* 0x00008800ff087b82 */ /* 0x000e220000000a00 */
[----:B------:R-:W-:Y:S02]  /*3340*/  SGXT.U32 R239, R239, 0x1 ;  /* 0x00000001efef781a */ /* 0x000fe40000000000 */
[----:B------:R-:W-:Y:S02]  /*3350*/  IADD3 R4, P0, R4, 0x2, RZ ;  /* 0x0000000204047810 */ /* 0x000fe40007f1e0ff */
[----:B------:R-:W-:Y:S02]  /*3360*/  R2UR UR11, R7 ;  /* 0x00000000070b72ca */ /* 0x000fe400000e0000 */
[----:B------:R-:W-:Y:S01]  /*3370*/  IADD3.X R5, R5, 0x40000040, RZ, P0, !PT ;  /* 0x4000004005057810 */ /* 0x000fe200007fe4ff */
[----:B------:R-:W4:Y:S01]  /*3380*/  LDC.64 R14, c[0x0][0x250] ;  /* 0x00009400ff0e7b82 */ /* 0x000f220000000a00 */
[----:B--2---:R-:W-:Y:S01]  /*3390*/  IMAD R239, R239, R6, RZ ;  /* 0x00000006efef7224 */ /* 0x004fe200078e02ff */
[----:B------:R-:W-:Y:S01]  /*33a0*/  R2UR UR8, R4 ;  /* 0x00000000040872ca */ /* 0x000fe200000e0000 */
[----:B------:R-:W-:Y:S01]  /*33b0*/  IMAD R6, R11, R13, RZ ;  /* 0x0000000d0b067224 */ /* 0x000fe200078e02ff */
[----:B------:R-:W-:Y:S01]  /*33c0*/  R2UR UR9, R5 ;  /* 0x00000000050972ca */ /* 0x000fe200000e0000 */
[----:B-1----:R-:W-:Y:S01]  /*33d0*/  IMAD R241, R10, 0x2, R239 ;  /* 0x000000020af17824 */ /* 0x002fe200078e02ef */
[----:B------:R-:W-:Y:S01]  /*33e0*/  LOP3.LUT R4, R217, 0xff, RZ, 0xc0, !PT ;  /* 0x000000ffd9047812 */ /* 0x000fe200078ec0ff */
[----:B------:R-:W-:Y:S01]  /*33f0*/  IMAD R5, R216, R18, RZ ;  /* 0x00000012d8057224 */ /* 0x000fe200078e02ff */
[----:B------:R-:W1:Y:S01]  /*3400*/  LDC R19, c[0x0][0x268] ;  /* 0x00009a00ff137b82 */ /* 0x000e620000000800 */
[----:B---3--:R-:W-:Y:S01]  /*3410*/  IMAD R240, R240, 0x2, R241 ;  /* 0x00000002f0f07824 */ /* 0x008fe200078e02f1 */
[----:B------:R-:W-:-:S02]  /*3420*/  UIADD3.64 UR6, UR10, 0x2, URZ ;  /* 0x000000020a067897 */ /* 0x000fc4000fffe03f */
[----:B------:R-:W-:Y:S02]  /*3430*/  UIADD3.64 UR6, UR10, 0x3fe, URZ ;  /* 0x000003fe0a067897 */ /* 0x000fe4000fffe03f */
[----:B------:R-:W-:Y:S02]  /*3440*/  UIADD3.64 UR12, UR10, 0x4, URZ ;  /* 0x000000040a0c7897 */ /* 0x000fe4000fffe03f */
[----:B------:R-:W2:Y:S01]  /*3450*/  LDC R235, c[0x0][0x268] ;  /* 0x00009a00ffeb7b82 */ /* 0x000ea20000000800 */
[--C-:B0-----:R-:W-:Y:S01]  /*3460*/  IADD3 R13, P2, P3, R6, R8, R5.reuse ;  /* 0x00000008060d7210 */ /* 0x101fe20007b5e005 */
[----:B------:R-:W-:Y:S01]  /*3470*/  UIADD3.64 UR6, UR10, 0x1fe, URZ ;  /* 0x000001fe0a067897 */ /* 0x000fe2000fffe03f */
[----:B------:R-:W-:Y:S01]  /*3480*/  SHF.R.S32.HI R8, RZ, 0x1f, R5 ;  /* 0x0000001fff087819 */ /* 0x000fe20000011405 */
[----:B------:R-:W-:Y:S01]  /*3490*/  UIADD3.64 UR12, UR10, 0x200, URZ ;  /* 0x000002000a0c7897 */ /* 0x000fe2000fffe03f */
[----:B------:R-:W-:Y:S01]  /*34a0*/  SHF.R.S32.HI R6, RZ, 0x1f, R6 ;  /* 0x0000001fff067819 */ /* 0x000fe20000011406 */
[----:B------:R-:W-:-:S02]  /*34b0*/  UIADD3.64 UR6, UR10, 0x202, URZ ;  /* 0x000002020a067897 */ /* 0x000fc4000fffe03f */
[----:B------:R-:W0:Y:S01]  /*34c0*/  LDC R12, c[0x0][0x258] ;  /* 0x00009600ff0c7b82 */ /* 0x000e220000000800 */
[----:B----4-:R-:W-:Y:S01]  /*34d0*/  IMAD R14, R216, R14, RZ ;  /* 0x0000000ed80e7224 */ /* 0x010fe200078e02ff */
[----:B------:R-:W-:Y:S02]  /*34e0*/  UIADD3.64 UR12, UR10, 0x204, URZ ;  /* 0x000002040a0c7897 */ /* 0x000fe4000fffe03f */
[----:B------:R-:W-:Y:S02]  /*34f0*/  UIADD3.64 UR6, UR10, 0x5fe, URZ ;  /* 0x000005fe0a067897 */ /* 0x000fe4000fffe03f */
[----:B------:R-:W-:Y:S02]  /*3500*/  UIADD3.64 UR12, UR10, 0x600, URZ ;  /* 0x000006000a0c7897 */ /* 0x000fe4000fffe03f */
[----:B------:R-:W3:Y:S01]  /*3510*/  LDC.64 R16, c[0x0][0x218] ;  /* 0x00008600ff107b82 */ /* 0x000ee20000000a00 */
[----:B-1----:R-:W-:Y:S01]  /*3520*/  IMAD R236, R19, 0x2, R240 ;  /* 0x0000000213ec7824 */ /* 0x002fe200078e02f0 */
[----:B------:R-:W-:-:S02]  /*3530*/  UIADD3.64 UR6, UR10, 0x602, URZ ;  /* 0x000006020a067897 */ /* 0x000fc4000fffe03f */
[----:B------:R-:W-:Y:S02]  /*3540*/  UIADD3.64 UR12, UR10, 0x604, URZ ;  /* 0x000006040a0c7897 */ /* 0x000fe4000fffe03f */
[----:B------:R-:W-:Y:S02]  /*3550*/  UIADD3.64 UR6, UR10, 0x9fe, URZ ;  /* 0x000009fe0a067897 */ /* 0x000fe4000fffe03f */
[----:B------:R-:W1:Y:S01]  /*3560*/  LDC R234, c[0x0][0x268] ;  /* 0x00009a00ffea7b82 */ /* 0x000e620000000800 */
[----:B--2---:R-:W-:Y:S01]  /*3570*/  IMAD R235, R235, 0x2, R236 ;  /* 0x00000002ebeb7824 */ /* 0x004fe200078e02ec */
[----:B------:R-:W-:Y:S02]  /*3580*/  UIADD3.64 UR12, UR10, 0xa00, URZ ;  /* 0x00000a000a0c7897 */ /* 0x000fe4000fffe03f */
[----:B------:R-:W-:Y:S02]  /*3590*/  UIADD3.64 UR6, UR10, 0xa02, URZ ;  /* 0x00000a020a067897 */ /* 0x000fe4000fffe03f */
[----:B------:R-:W-:-:S02]  /*35a0*/  UIADD3.64 UR16, UR10, 0xa04, URZ ;  /* 0x00000a040a107897 */ /* 0x000fc4000fffe03f */
[----:B------:R-:W2:Y:S01]  /*35b0*/  LDC R7, c[0x0][0x268] ;  /* 0x00009a00ff077b82 */ /* 0x000ea20000000800 */
[----:B0-----:R-:W-:Y:S01]  /*35c0*/  IMAD R11, R4, R12, RZ ;  /* 0x0000000c040b7224 */ /* 0x001fe200078e02ff */
[----:B------:R-:W-:Y:S01]  /*35d0*/  IADD3.X R4, R6, R9, R8, P2, P3 ;  /* 0x0000000906047210 */ /* 0x000fe200017e6408 */
[----:B------:R-:W-:Y:S02]  /*35e0*/  UIADD3.64 UR6, UR10, 0xdfe, URZ ;  /* 0x00000dfe0a067897 */ /* 0x000fe4000fffe03f */
[----:B------:R-:W-:Y:S01]  /*35f0*/  IMAD R12, R12, 0x100, R11 ;  /* 0x000001000c0c7824 */ /* 0x000fe200078e020b */
[----:B------:R-:W-:Y:S02]  /*3600*/  UIADD3.64 UR12, UR10, 0xe00, URZ ;  /* 0x00000e000a0c7897 */ /* 0x000fe4000fffe03f */
[----:B------:R-:W0:Y:S01]  /*3610*/  LDC R229, c[0x0][0x268] ;  /* 0x00009a00ffe57b82 */ /* 0x000e220000000800 */
[----:B---3--:R-:W-:Y:S01]  /*3620*/  IADD3 R10, P0, R14, R16, RZ ;  /* 0x000000100e0a7210 */ /* 0x008fe20007f1e0ff */
[----:B------:R-:W-:-:S02]  /*3630*/  UIADD3.64 UR16, UR10, 0xe02, URZ ;  /* 0x00000e020a107897 */ /* 0x000fc4000fffe03f */
[----:B------:R-:W-:Y:S01]  /*3640*/  UIADD3.64 UR6, UR10, 0xe04, URZ ;  /* 0x00000e040a067897 */ /* 0x000fe2000fffe03f */
[----:B------:R-:W-:Y:S01]  /*3650*/  LEA.HI.X.SX32 R14, R14, R17, 0x1, P0 ;  /* 0x000000110e0e7211 */ /* 0x000fe200000f0eff */
[----:B------:R-:W-:Y:S01]  /*3660*/  UIADD3.64 UR12, UR8, 0x2, URZ ;  /* 0x00000002080c7897 */ /* 0x000fe2000fffe03f */
[CC--:B------:R-:W-:Y:S01]  /*3670*/  IADD3 R9, P0, R11.reuse, R10.reuse, RZ ;  /* 0x0000000a0b097210 */ /* 0x0c0fe20007f1e0ff */
[----:B------:R-:W3:Y:S01]  /*3680*/  LDC R228, c[0x0][0x268] ;  /* 0x00009a00ffe47b82 */ /* 0x000ee20000000800 */
[----:B-1----:R-:W-:Y:S01]  /*3690*/  IMAD R234, R234, 0x2, R235 ;  /* 0x00000002eaea7824 */ /* 0x002fe200078e02eb */
[C---:B------:R-:W-:Y:S01]  /*36a0*/  IADD3 R10, P2, R12.reuse, R10, RZ ;  /* 0x0000000a0c0a7210 */ /* 0x040fe20007f5e0ff */
[----:B------:R-:W-:Y:S01]  /*36b0*/  UIADD3.64 UR16, UR8, 0x4, URZ ;  /* 0x0000000408107897 */ /* 0x000fe2000fffe03f */
[-C--:B------:R-:W-:Y:S01]  /*36c0*/  LEA.HI.X.SX32 R11, R11, R14.reuse, 0x1, P0 ;  /* 0x0000000e0b0b7211 */ /* 0x080fe200000f0eff */
[----:B------:R-:W-:Y:S01]  /*36d0*/  UIADD3.64 UR14, UR10, 0x400, URZ ;  /* 0x000004000a0e7897 */ /* 0x000fe2000fffe03f */
[----:B------:R-:W-:Y:S01]  /*36e0*/  IADD3 R22, P0, R239, R13, RZ ;  /* 0x0000000def167210 */ /* 0x000fe20007f1e0ff */
[----:B------:R-:W-:Y:S01]  /*36f0*/  UIADD3.64 UR18, UR10, 0x402, URZ ;  /* 0x000004020a127897 */ /* 0x000fe2000fffe03f */
[----:B------:R-:W1:Y:S01]  /*3700*/  LDC R5, c[0x0][0x268] ;  /* 0x00009a00ff057b82 */ /* 0x000e620000000800 */
[----:B--2---:R-:W-:Y:S01]  /*3710*/  IMAD R230, R7, 0x2, R234 ;  /* 0x0000000207e67824 */ /* 0x004fe200078e02ea */
[----:B------:R-:W-:Y:S01]  /*3720*/  LEA.HI.X.SX32 R12, R12, R14, 0x1, P2 ;  /* 0x0000000e0c0c7211 */ /* 0x000fe200010f0eff */
[----:B------:R2:W-:Y:S01]  /*3730*/  STL [R1+0x810], R22 ;  /* 0x0008101601007387 */ /* 0x0005e20000100800 */
[----:B------:R-:W-:Y:S01]  /*3740*/  LEA.HI.X.SX32 R239, R239, R4, 0x1, P0 ;  /* 0x00000004efef7211 */ /* 0x000fe200000f0eff */
[----:B------:R-:W-:-:S02]  /*3750*/  UIADD3.64 UR22, UR10, 0x404, URZ ;  /* 0x000004040a167897 */ /* 0x000fc4000fffe03f */
[----:B------:R-:W-:Y:S01]  /*3760*/  UIADD3.64 UR26, UR10, 0x7fe, URZ ;  /* 0x000007fe0a1a7897 */ /* 0x000fe2000fffe03f */
[----:B------:R-:W4:Y:S01]  /*3770*/  LDC R223, c[0x0][0x268] ;  /* 0x00009a00ffdf7b82 */ /* 0x000f220000000800 */
[----:B0-----:R-:W-:Y:S01]  /*3780*/  IMAD R229, R229, 0x2, R230 ;  /* 0x00000002e5e57824 */ /* 0x001fe200078e02e6 */
[----:B------:R-:W-:Y:S02]  /*3790*/  UIADD3.64 UR30, UR10, 0x800, URZ ;  /* 0x000008000a1e7897 */ /* 0x000fe4000fffe03f */
[----:B------:R-:W-:Y:S01]  /*37a0*/  UIADD3.64 UR34, UR10, 0x802, URZ ;  /* 0x000008020a227897 */ /* 0x000fe2000fffe03f */
[C---:B--2---:R-:W-:Y:S01]  /*37b0*/  IADD3 R22, P2, R241.reuse, R13, RZ ;  /* 0x0000000df1167210 */ /* 0x044fe20007f5e0ff */
[----:B------:R-:W-:Y:S02]  /*37c0*/  UIADD3.64 UR38, UR10, 0x804, URZ ;  /* 0x000008040a267897 */ /* 0x000fe4000fffe03f */
[----:B------:R-:W0:Y:S01]  /*37d0*/  LDC R222, c[0x0][0x268] ;  /* 0x00009a00ffde7b82 */ /* 0x000e220000000800 */
[----:B---3--:R-:W-:Y:S01]  /*37e0*/  IMAD R228, R228, 0x2, R229 ;  /* 0x00000002e4e47824 */ /* 0x008fe200078e02e5 */
[----:B------:R2:W-:Y:S01]  /*37f0*/  STL [R1+0x818], R22 ;  /* 0x0008181601007387 */ /* 0x0005e20000100800 */
[----:B------:R-:W-:Y:S01]  /*3800*/  LEA.HI.X.SX32 R241, R241, R4, 0x1, P2 ;  /* 0x00000004f1f17211 */ /* 0x000fe200010f0eff */
[----:B------:R-:W-:-:S02]  /*3810*/  UIADD3.64 UR42, UR10, 0xbfe, URZ ;  /* 0x00000bfe0a2a7897 */ /* 0x000fc4000fffe03f */
[----:B------:R-:W-:Y:S02]  /*3820*/  UIADD3.64 UR46, UR10, 0xc00, URZ ;  /* 0x00000c000a2e7897 */ /* 0x000fe4000fffe03f */
[----:B------:R-:W3:Y:S01]  /*3830*/  LDC R17, c[0x0][0x268] ;  /* 0x00009a00ff117b82 */ /* 0x000ee20000000800 */
[----:B-1----:R-:W-:Y:S01]  /*3840*/  IMAD R224, R5, 0x2, R228 ;  /* 0x0000000205e07824 */ /* 0x002fe200078e02e4 */
[----:B------:R-:W-:Y:S01]  /*3850*/  UIADD3.64 UR50, UR10, 0xc02, URZ ;  /* 0x00000c020a327897 */ /* 0x000fe2000fffe03f */
[----:B--2---:R-:W-:Y:S01]  /*3860*/  IADD3 R22, P3, R240, R13, RZ ;  /* 0x0000000df0167210 */ /* 0x004fe20007f7e0ff */
[----:B------:R-:W-:Y:S02]  /*3870*/  UIADD3.64 UR54, UR10, 0xc04, URZ ;  /* 0x00000c040a367897 */ /* 0x000fe4000fffe03f */
[----:B------:R-:W-:Y:S02]  /*3880*/  UIADD3.64 UR6, UR8, 0x1fe, URZ ;  /* 0x000001fe08067897 */ /* 0x000fe4000fffe03f */
[----:B------:R-:W1:Y:S01]  /*3890*/  LDC R217, c[0x0][0x268] ;  /* 0x00009a00ffd97b82 */ /* 0x000e620000000800 */
[----:B----4-:R-:W-:Y:S01]  /*38a0*/  IMAD R223, R223, 0x2, R224 ;  /* 0x00000002dfdf7824 */ /* 0x010fe200078e02e0 */
[----:B------:R-:W-:Y:S01]  /*38b0*/  STL [R1+0x820], R22 ;  /* 0x0008201601007387 */ /* 0x000fe20000100800 */
[----:B------:R-:W-:-:S02]  /*38c0*/  UIADD3.64 UR12, UR8, 0x200, URZ ;  /* 0x00000200080c7897 */ /* 0x000fc4000fffe03f */
[----:B------:R-:W-:Y:S01]  /*38d0*/  UIADD3.64 UR16, UR8, 0x202, URZ ;  /* 0x0000020208107897 */ /* 0x000fe2000fffe03f */
[----:B------:R2:W-:Y:S01]  /*38e0*/  STL [R1+0x80c], R239 ;  /* 0x00080cef01007387 */ /* 0x0005e20000100800 */
[----:B------:R-:W-:Y:S01]  /*38f0*/  UIADD3.64 UR20, UR8, 0x204, URZ ;  /* 0x0000020408147897 */ /* 0x000fe2000fffe03f */
[----:B------:R-:W4:Y:S01]  /*3900*/  LDC R216, c[0x0][0x268] ;  /* 0x00009a00ffd87b82 */ /* 0x000f220000000800 */
[----:B0-----:R-:W-:Y:S01]  /*3910*/  IMAD R222, R222, 0x2, R223 ;  /* 0x00000002dede7824 */ /* 0x001fe200078e02df */
[----:B------:R0:W-:Y:S01]  /*3920*/  STL [R1+0x814], R241 ;  /* 0x000814f101007387 */ /* 0x0001e20000100800 */
[----:B------:R-:W-:Y:S02]  /*3930*/  UIADD3.64 UR24, UR8, 0x3fe, URZ ;  /* 0x000003fe08187897 */ /* 0x000fe4000fffe03f */
[----:B------:R-:W-:Y:S02]  /*3940*/  UIADD3.64 UR28, UR8, 0x400, URZ ;  /* 0x00000400081c7897 */ /* 0x000fe4000fffe03f */
[----:B------:R-:W-:Y:S01]  /*3950*/  UIADD3.64 UR32, UR8, 0x402, URZ ;  /* 0x0000040208207897 */ /* 0x000fe2000fffe03f */
[----:B------:R-:W5:Y:S01]  /*3960*/  LDC R7, c[0x0][0x268] ;  /* 0x00009a00ff077b82 */ /* 0x000f620000000800 */
[-C--:B--2---:R-:W-:Y:S01]  /*3970*/  LEA.HI.X.SX32 R239, R240, R4.reuse, 0x1, P3 ;  /* 0x00000004f0ef7211 */ /* 0x084fe200018f0eff */
[----:B---3--:R-:W-:Y:S01]  /*3980*/  IMAD R218, R17, 0x2, R222 ;  /* 0x0000000211da7824 */ /* 0x008fe200078e02de */
[CC--:B------:R-:W-:Y:S01]  /*3990*/  IADD3 R240, P2, R235.reuse, R13.reuse, RZ ;  /* 0x0000000debf07210 */ /* 0x0c0fe20007f5e0ff */
[----:B------:R-:W-:Y:S01]  /*39a0*/  UIADD3.64 UR36, UR8, 0x404, URZ ;  /* 0x0000040408247897 */ /* 0x000fe2000fffe03f */
[C---:B0-----:R-:W-:Y:S01]  /*39b0*/  IADD3 R241, P0, R236.reuse, R13, RZ ;  /* 0x0000000decf17210 */ /* 0x041fe20007f1e0ff */
[----:B------:R0:W-:Y:S01]  /*39c0*/  STL [R1+0x81c], R239 ;  /* 0x00081cef01007387 */ /* 0x0001e20000100800 */
[-C--:B------:R-:W-:Y:S01]  /*39d0*/  LEA.HI.X.SX32 R235, R235, R4.reuse, 0x1, P2 ;  /* 0x00000004ebeb7211 */ /* 0x080fe200010f0eff */
[----:B------:R-:W2:Y:S01]  /*39e0*/  LDC R211, c[0x0][0x268] ;  /* 0x00009a00ffd37b82 */ /* 0x000ea20000000800 */
[----:B-1----:R-:W-:Y:S01]  /*39f0*/  IMAD R217, R217, 0x2, R218 ;  /* 0x00000002d9d97824 */ /* 0x002fe200078e02da */
[----:B------:R-:W-:Y:S01]  /*3a00*/  LEA.HI.X.SX32 R236, R236, R4, 0x1, P0 ;  /* 0x00000004ecec7211 */ /* 0x000fe200000f0eff */
[----:B------:R-:W-:Y:S01]  /*3a10*/  STL [R1+0x828], R241 ;  /* 0x000828f101007387 */ /* 0x000fe20000100800 */
[----:B------:R-:W-:-:S02]  /*3a20*/  UIADD3.64 UR40, UR8, 0x5fe, URZ ;  /* 0x000005fe08287897 */ /* 0x000fc4000fffe03f */
[----:B------:R-:W-:Y:S01]  /*3a30*/  UIADD3.64 UR44, UR8, 0x600, URZ ;  /* 0x00000600082c7897 */ /* 0x000fe2000fffe03f */
[----:B------:R-:W-:Y:S01]  /*3a40*/  STL [R1+0x830], R240 ;  /* 0x000830f001007387 */ /* 0x000fe20000100800 */
[----:B------:R-:W1:Y:S01]  /*3a50*/  LDC R210, c[0x0][0x268] ;  /* 0x00009a00ffd27b82 */ /* 0x000e620000000800 */
[-C--:B0-----:R-:W-:Y:S01]  /*3a60*/  IADD3 R239, P3, R234, R13.reuse, RZ ;  /* 0x0000000deaef7210 */ /* 0x081fe20007f7e0ff */
[----:B----4-:R-:W-:Y:S01]  /*3a70*/  IMAD R216, R216, 0x2, R217 ;  /* 0x00000002d8d87824 */ /* 0x010fe200078e02d9 */
[----:B------:R-:W-:Y:S02]  /*3a80*/  UIADD3.64 UR48, UR8, 0x602, URZ ;  /* 0x0000060208307897 */ /* 0x000fe4000fffe03f */
[----:B------:R-:W-:Y:S01]  /*3a90*/  LEA.HI.X.SX32 R234, R234, R4, 0x1, P3 ;  /* 0x00000004eaea7211 */ /* 0x000fe200018f0eff */
[----:B------:R-:W-:Y:S01]  /*3aa0*/  STL [R1+0x838], R239 ;  /* 0x000838ef01007387 */ /* 0x000fe20000100800 */
[----:B------:R-:W-:Y:S01]  /*3ab0*/  UIADD3.64 UR52, UR8, 0x604, URZ ;  /* 0x0000060408347897 */ /* 0x000fe2000fffe03f */
[----:B------:R-:W0:Y:S01]  /*3ac0*/  LDC R19, c[0x0][0x268] ;  /* 0x00009a00ff137b82 */ /* 0x000e220000000800 */
[----:B-----5:R-:W-:Y:S01]  /*3ad0*/  IMAD R212, R7, 0x2, R216 ;  /* 0x0000000207d47824 */ /* 0x020fe200078e02d8 */
[----:B------:R3:W-:Y:S04]  /*3ae0*/  STL [R1+0x824], R236 ;  /* 0x000824ec01007387 */ /* 0x0007e80000100800 */
[----:B------:R4:W-:Y:S02]  /*3af0*/  STL [R1+0x82c], R235 ;  /* 0x00082ceb01007387 */ /* 0x0009e40000100800 */
[----:B------:R-:W5:Y:S01]  /*3b00*/  LDC R205, c[0x0][0x268] ;  /* 0x00009a00ffcd7b82 */ /* 0x000f620000000800 */
[----:B--2---:R-:W-:Y:S01]  /*3b10*/  IMAD R211, R211, 0x2, R212 ;  /* 0x00000002d3d37824 */ /* 0x004fe200078e02d4 */
[----:B------:R2:W-:Y:S01]  /*3b20*/  STL [R1+0x834], R234 ;  /* 0x000834ea01007387 */ /* 0x0005e20000100800 */
[----:B---3--:R-:W-:-:S05]  /*3b30*/  IADD3 R236, P0, R230, R13, RZ ;  /* 0x0000000de6ec7210 */ /* 0x008fca0007f1e0ff */
[----:B------:R-:W3:Y:S01]  /*3b40*/  LDC R204, c[0x0][0x268] ;  /* 0x00009a00ffcc7b82 */ /* 0x000ee20000000800 */
[CC--:B----4-:R-:W-:Y:S01]  /*3b50*/  IADD3 R235, P2, R229.reuse, R13.reuse, RZ ;  /* 0x0000000de5eb7210 */ /* 0x0d0fe20007f5e0ff */
[----:B------:R-:W-:Y:S01]  /*3b60*/  STL [R1+0x840], R236 ;  /* 0x000840ec01007387 */ /* 0x000fe20000100800 */
[-C--:B------:R-:W-:Y:S01]  /*3b70*/  LEA.HI.X.SX32 R230, R230, R4.reuse, 0x1, P0 ;  /* 0x00000004e6e67211 */ /* 0x080fe200000f0eff */
[----:B-1----:R-:W-:Y:S01]  /*3b80*/  IMAD R210, R210, 0x2, R211 ;  /* 0x00000002d2d27824 */ /* 0x002fe200078e02d3 */
[C---:B--2---:R-:W-:Y:S01]  /*3b90*/  IADD3 R234, P3, R228.reuse, R13, RZ ;  /* 0x0000000de4ea7210 */ /* 0x044fe20007f7e0ff */
[----:B------:R-:W-:Y:S01]  /*3ba0*/  STL [R1+0x848], R235 ;  /* 0x000848eb01007387 */ /* 0x000fe20000100800 */
[-C--:B------:R-:W-:Y:S01]  /*3bb0*/  LEA.HI.X.SX32 R229, R229, R4.reuse, 0x1, P2 ;  /* 0x00000004e5e57211 */ /* 0x080fe200010f0eff */
[----:B------:R-:W1:Y:S01]  /*3bc0*/  LDC R21, c[0x0][0x268] ;  /* 0x00009a00ff157b82 */ /* 0x000e620000000800 */
[----:B------:R-:W-:Y:S01]  /*3bd0*/  LEA.HI.X.SX32 R228, R228, R4, 0x1, P3 ;  /* 0x00000004e4e47211 */ /* 0x000fe200018f0eff */
[----:B------:R-:W-:Y:S01]  /*3be0*/  STL [R1+0x850], R234 ;  /* 0x000850ea01007387 */ /* 0x000fe20000100800 */
[----:B0-----:R-:W-:-:S03]  /*3bf0*/  IMAD R206, R19, 0x2, R210 ;  /* 0x0000000213ce7824 */ /* 0x001fc600078e02d2 */
[----:B------:R0:W-:Y:S02]  /*3c00*/  STL [R1+0x83c], R230 ;  /* 0x00083ce601007387 */ /* 0x0001e40000100800 */
[----:B------:R-:W2:Y:S01]  /*3c10*/  LDC R199, c[0x0][0x268] ;  /* 0x00009a00ffc77b82 */ /* 0x000ea20000000800 */
[----:B-----5:R-:W-:Y:S01]  /*3c20*/  IMAD R205, R205, 0x2, R206 ;  /* 0x00000002cdcd7824 */ /* 0x020fe200078e02ce */
[----:B------:R4:W-:Y:S04]  /*3c30*/  STL [R1+0x844], R229 ;  /* 0x000844e501007387 */ /* 0x0009e80000100800 */
[----:B------:R5:W-:Y:S02]  /*3c40*/  STL [R1+0x84c], R228 ;  /* 0x00084ce401007387 */ /* 0x000be40000100800 */
[----:B------:R-:W2:Y:S01]  /*3c50*/  LDC R198, c[0x0][0x268] ;  /* 0x00009a00ffc67b82 */ /* 0x000ea20000000800 */
[-C--:B0-----:R-:W-:Y:S01]  /*3c60*/  IADD3 R230, P0, R224, R13.reuse, RZ ;  /* 0x0000000de0e67210 */ /* 0x081fe20007f1e0ff */
[----:B---3--:R-:W-:Y:S01]  /*3c70*/  IMAD R204, R204, 0x2, R205 ;  /* 0x00000002cccc7824 */ /* 0x008fe200078e02cd */
[----:B----4-:R-:W-:-:S02]  /*3c80*/  IADD3 R229, P2, R223, R13, RZ ;  /* 0x0000000ddfe57210 */ /* 0x010fc40007f5e0ff */
[-C--:B------:R-:W-:Y:S01]  /*3c90*/  LEA.HI.X.SX32 R224, R224, R4.reuse, 0x1, P0 ;  /* 0x00000004e0e07211 */ /* 0x080fe200000f0eff */
[----:B------:R-:W-:Y:S02]  /*3ca0*/  STL [R1+0x858], R230 ;  /* 0x000858e601007387 */ /* 0x000fe40000100800 */
[----:B------:R-:W0:Y:S01]  /*3cb0*/  LDC R5, c[0x0][0x268] ;  /* 0x00009a00ff057b82 */ /* 0x000e220000000800 */
[C---:B-----5:R-:W-:Y:S01]  /*3cc0*/  IADD3 R228, P3, R222.reuse, R13, RZ ;  /* 0x0000000ddee47210 */ /* 0x060fe20007f7e0ff */
[----:B-1----:R-:W-:Y:S01]  /*3cd0*/  IMAD R200, R21, 0x2, R204 ;  /* 0x0000000215c87824 */ /* 0x002fe200078e02cc */
[-C--:B------:R-:W-:Y:S01]  /*3ce0*/  LEA.HI.X.SX32 R223, R223, R4.reuse, 0x1, P2 ;  /* 0x00000004dfdf7211 */ /* 0x080fe200010f0eff */
[----:B------:R-:W-:Y:S01]  /*3cf0*/  STL [R1+0x860], R229 ;  /* 0x000860e501007387 */ /* 0x000fe20000100800 */
[----:B------:R-:W-:-:S03]  /*3d00*/  LEA.HI.X.SX32 R222, R222, R4, 0x1, P3 ;  /* 0x00000004dede7211 */ /* 0x000fc600018f0eff */
[----:B------:R-:W1:Y:S01]  /*3d10*/  LDC R193, c[0x0][0x268] ;  /* 0x00009a00ffc17b82 */ /* 0x000e620000000800 */
[----:B------:R-:W-:Y:S01]  /*3d20*/  STL [R1+0x868], R228 ;  /* 0x000868e401007387 */ /* 0x000fe20000100800 */
[----:B--2---:R-:W-:-:S03]  /*3d30*/  IMAD R199, R199, 0x2, R200 ;  /* 0x00000002c7c77824 */ /* 0x004fc600078e02c8 */
[----:B------:R2:W-:Y:S03]  /*3d40*/  STL [R1+0x854], R224 ;  /* 0x000854e001007387 */ /* 0x0005e60000100800 */
[----:B------:R-:W3:Y:S01]  /*3d50*/  LDC R192, c[0x0][0x268] ;  /* 0x00009a00ffc07b82 */ /* 0x000ee20000000800 */
[----:B------:R4:W-:Y:S01]  /*3d60*/  STL [R1+0x85c], R223 ;  /* 0x00085cdf01007387 */ /* 0x0009e20000100800 */
[----:B------:R-:W-:-:S03]  /*3d70*/  IMAD R198, R198, 0x2, R199 ;  /* 0x00000002c6c67824 */ /* 0x000fc600078e02c7 */
[----:B------:R5:W-:Y:S01]  /*3d80*/  STL [R1+0x864], R222 ;  /* 0x000864de01007387 */ /* 0x000be20000100800 */
[CC--:B--2---:R-:W-:Y:S02]  /*3d90*/  IADD3 R224, P0, R218.reuse, R13.reuse, RZ ;  /* 0x0000000ddae07210 */ /* 0x0c4fe40007f1e0ff */
[----:B------:R-:W2:Y:S01]  /*3da0*/  LDC R23, c[0x0][0x268] ;  /* 0x00009a00ff177b82 */ /* 0x000ea20000000800 */
[----:B0-----:R-:W-:Y:S01]  /*3db0*/  IMAD R194, R5, 0x2, R198 ;  /* 0x0000000205c27824 */ /* 0x001fe200078e02c6 */
[CC--:B----4-:R-:W-:Y:S01]  /*3dc0*/  IADD3 R223, P2, R217.reuse, R13.reuse, RZ ;  /* 0x0000000dd9df7210 */ /* 0x0d0fe20007f5e0ff */
[----:B------:R-:W-:Y:S01]  /*3dd0*/  STL [R1+0x870], R224 ;  /* 0x000870e001007387 */ /* 0x000fe20000100800 */
[-C--:B------:R-:W-:Y:S02]  /*3de0*/  LEA.HI.X.SX32 R218, R218, R4.reuse, 0x1, P0 ;  /* 0x00000004dada7211 */ /* 0x080fe400000f0eff */
[C---:B-----5:R-:W-:Y:S01]  /*3df0*/  IADD3 R222, P3, R216.reuse, R13, RZ ;  /* 0x0000000dd8de7210 */ /* 0x060fe20007f7e0ff */
[----:B------:R-:W-:Y:S01]  /*3e00*/  STL [R1+0x878], R223 ;  /* 0x000878df01007387 */ /* 0x000fe20000100800 */
[-C--:B------:R-:W-:Y:S01]  /*3e10*/  LEA.HI.X.SX32 R217, R217, R4.reuse, 0x1, P2 ;  /* 0x00000004d9d97211 */ /* 0x080fe200010f0eff */
[----:B------:R-:W0:Y:S01]  /*3e20*/  LDC R187, c[0x0][0x268] ;  /* 0x00009a00ffbb7b82 */ /* 0x000e220000000800 */
[----:B------:R-:W-:Y:S01]  /*3e30*/  LEA.HI.X.SX32 R216, R216, R4, 0x1, P3 ;  /* 0x00000004d8d87211 */ /* 0x000fe200018f0eff */
[----:B------:R-:W-:Y:S01]  /*3e40*/  STL [R1+0x880], R222 ;  /* 0x000880de01007387 */ /* 0x000fe20000100800 */
[----:B-1----:R-:W-:-:S03]  /*3e50*/  IMAD R193, R193, 0x2, R194 ;  /* 0x00000002c1c17824 */ /* 0x002fc600078e02c2 */
[----:B------:R1:W-:Y:S01]  /*3e60*/  STL [R1+0x86c], R218 ;  /* 0x00086cda01007387 */ /* 0x0003e20000100800 */
[----:B---3--:R-:W-:Y:S01]  /*3e70*/  IMAD R192, R192, 0x2, R193 ;  /* 0x00000002c0c07824 */ /* 0x008fe200078e02c1 */
[----:B------:R-:W3:Y:S02]  /*3e80*/  LDC R186, c[0x0][0x268] ;  /* 0x00009a00ffba7b82 */ /* 0x000ee40000000800 */
[----:B------:R4:W-:Y:S04]  /*3e90*/  STL [R1+0x874], R217 ;  /* 0x000874d901007387 */ /* 0x0009e80000100800 */
[----:B------:R5:W-:Y:S01]  /*3ea0*/  STL [R1+0x87c], R216 ;  /* 0x00087cd801007387 */ /* 0x000be20000100800 */
[----:B--2---:R-:W-:Y:S01]  /*3eb0*/  IMAD R188, R23, 0x2, R192 ;  /* 0x0000000217bc7824 */ /* 0x004fe200078e02c0 */
[-C--:B-1----:R-:W-:Y:S01]  /*3ec0*/  IADD3 R218, P0, R212, R13.reuse, RZ ;  /* 0x0000000dd4da7210 */ /* 0x082fe20007f1e0ff */
[----:B------:R-:W1:Y:S01]  /*3ed0*/  LDC R25, c[0x0][0x268] ;  /* 0x00009a00ff197b82 */ /* 0x000e620000000800 */
[----:B----4-:R-:W-:-:S03]  /*3ee0*/  IADD3 R217, P2, R211, R13, RZ ;  /* 0x0000000dd3d97210 */ /* 0x010fc60007f5e0ff */
[----:B------:R2:W-:Y:S01]  /*3ef0*/  STL [R1+0x888], R218 ;  /* 0x000888da01007387 */ /* 0x0005e20000100800 */
[----:B-----5:R-:W-:-:S03]  /*3f00*/  IADD3 R216, P3, R210, R13, RZ ;  /* 0x0000000dd2d87210 */ /* 0x020fc60007f7e0ff */
[----:B------:R4:W-:Y:S01]  /*3f10*/  STL [R1+0x890], R217 ;  /* 0x000890d901007387 */ /* 0x0009e20000100800 */
[----:B------:R-:W5:Y:S01]  /*3f20*/  LDC R181, c[0x0][0x268] ;  /* 0x00009a00ffb57b82 */ /* 0x000f620000000800 */
[----:B0-----:R-:W-:Y:S02]  /*3f30*/  IMAD R187, R187, 0x2, R188 ;  /* 0x00000002bbbb7824 */ /* 0x001fe400078e02bc */
[----:B------:R0:W-:Y:S01]  /*3f40*/  STL [R1+0x898], R216 ;  /* 0x000898d801007387 */ /* 0x0001e20000100800 */
[----:B--2---:R-:W-:Y:S01]  /*3f50*/  LEA.HI.X.SX32 R218, R212, R4, 0x1, P0 ;  /* 0x00000004d4da7211 */ /* 0x004fe200000f0eff */
[----:B---3--:R-:W-:-:S03]  /*3f60*/  IMAD R186, R186, 0x2, R187 ;  /* 0x00000002baba7824 */ /* 0x008fc600078e02bb */
[----:B------:R-:W2:Y:S01]  /*3f70*/  LDC R180, c[0x0][0x268] ;  /* 0x00009a00ffb47b82 */ /* 0x000ea20000000800 */
[-C--:B----4-:R-:W-:Y:S01]  /*3f80*/  LEA.HI.X.SX32 R217, R211, R4.reuse, 0x1, P2 ;  /* 0x00000004d3d97211 */ /* 0x090fe200010f0eff */
[----:B------:R3:W-:Y:S01]  /*3f90*/  STL [R1+0x884], R218 ;  /* 0x000884da01007387 */ /* 0x0007e20000100800 */
[----:B0-----:R-:W-:-:S03]  /*3fa0*/  LEA.HI.X.SX32 R216, R210, R4, 0x1, P3 ;  /* 0x00000004d2d87211 */ /* 0x001fc600018f0eff */
[----:B------:R0:W-:Y:S01]  /*3fb0*/  STL [R1+0x88c], R217 ;  /* 0x00088cd901007387 */ /* 0x0001e20000100800 */
[----:B-1----:R-:W-:Y:S01]  /*3fc0*/  IMAD R182, R25, 0x2, R186 ;  /* 0x0000000219b67824 */ /* 0x002fe200078e02ba */
[----:B------:R-:W1:Y:S02]  /*3fd0*/  LDC R17, c[0x0][0x268] ;  /* 0x00009a00ff117b82 */ /* 0x000e640000000800 */
[----:B------:R4:W-:Y:S01]  /*3fe0*/  STL [R1+0x894], R216 ;  /* 0x000894d801007387 */ /* 0x0009e20000100800 */
[-C--:B---3--:R-:W-:Y:S02]  /*3ff0*/  IADD3 R218, P0, R206, R13.reuse, RZ ;  /* 0x0000000dceda7210 */ /* 0x088fe40007f1e0ff */
[----:B0-----:R-:W-:-:S03]  /*4000*/  IADD3 R217, P2, R205, R13, RZ ;  /* 0x0000000dcdd97210 */ /* 0x001fc60007f5e0ff */
[----:B------:R0:W-:Y:S01]  /*4010*/  STL [R1+0x8a0], R218 ;  /* 0x0008a0da01007387 */ /* 0x0001e20000100800 */
[----:B------:R-:W3:Y:S01]  /*4020*/  LDC R175, c[0x0][0x268] ;  /* 0x00009a00ffaf7b82 */ /* 0x000ee20000000800 */
[----:B-----5:R-:W-:Y:S01]  /*4030*/  IMAD R181, R181, 0x2, R182 ;  /* 0x00000002b5b57824 */ /* 0x020fe200078e02b6 */
[----:B----4-:R-:W-:Y:S01]  /*4040*/  IADD3 R216, P3, R204, R13, RZ ;  /* 0x0000000dccd87210 */ /* 0x010fe20007f7e0ff */
[----:B------:R4:W-:Y:S02]  /*4050*/  STL [R1+0x8a8], R217 ;  /* 0x0008a8d901007387 */ /* 0x0009e40000100800 */
[----:B--2---:R-:W-:Y:S02]  /*4060*/  IMAD R180, R180, 0x2, R181 ;  /* 0x00000002b4b47824 */ /* 0x004fe400078e02b5 */
[----:B------:R2:W-:Y:S01]  /*4070*/  STL [R1+0x8b0], R216 ;  /* 0x0008b0d801007387 */ /* 0x0005e20000100800 */
[----:B------:R-:W5:Y:S01]  /*4080*/  LDC R174, c[0x0][0x268] ;  /* 0x00009a00ffae7b82 */ /* 0x000f620000000800 */
[----:B0-----:R-:W-:-:S02]  /*4090*/  LEA.HI.X.SX32 R218, R206, R4, 0x1, P0 ;  /* 0x00000004ceda7211 */ /* 0x001fc400000f0eff */
[----:B----4-:R-:W-:-:S03]  /*40a0*/  LEA.HI.X.SX32 R217, R205, R4, 0x1, P2 ;  /* 0x00000004cdd97211 */ /* 0x010fc600010f0eff */
[----:B------:R0:W-:Y:S01]  /*40b0*/  STL [R1+0x89c], R218 ;  /* 0x00089cda01007387 */ /* 0x0001e20000100800 */
[----:B-1----:R-:W-:Y:S01]  /*40c0*/  IMAD R176, R17, 0x2, R180 ;  /* 0x0000000211b07824 */ /* 0x002fe200078e02b4 */
[----:B------:R-:W1:Y:S01]  /*40d0*/  LDC R29, c[0x0][0x268] ;  /* 0x00009a00ff1d7b82 */ /* 0x000e620000000800 */
[----:B--2---:R-:W-:Y:S01]  /*40e0*/  LEA.HI.X.SX32 R216, R204, R4, 0x1, P3 ;  /* 0x00000004ccd87211 */ /* 0x004fe200018f0eff */
[----:B------:R2:W-:Y:S04]  /*40f0*/  STL [R1+0x8a4], R217 ;  /* 0x0008a4d901007387 */ /* 0x0005e80000100800 */
[----:B------:R4:W-:Y:S01]  /*4100*/  STL [R1+0x8ac], R216 ;  /* 0x0008acd801007387 */ /* 0x0009e20000100800 */
[-C--:B0-----:R-:W-:Y:S01]  /*4110*/  IADD3 R218, P0, R200, R13.reuse, RZ ;  /* 0x0000000dc8da7210 */ /* 0x081fe20007f1e0ff */
[----:B------:R-:W0:Y:S01]  /*4120*/  LDC R169, c[0x0][0x268] ;  /* 0x00009a00ffa97b82 */ /* 0x000e220000000800 */
[----:B---3--:R-:W-:Y:S01]  /*4130*/  IMAD R175, R175, 0x2, R176 ;  /* 0x00000002afaf7824 */ /* 0x008fe200078e02b0 */
[----:B--2---:R-:W-:-:S02]  /*4140*/  IADD3 R217, P2, R199, R13, RZ ;  /* 0x0000000dc7d97210 */ /* 0x004fc40007f5e0ff */
[----:B------:R2:W-:Y:S01]  /*4150*/  STL [R1+0x8b8], R218 ;  /* 0x0008b8da01007387 */ /* 0x0005e20000100800 */
[----:B----4-:R-:W-:-:S03]  /*4160*/  IADD3 R216, P3, R198, R13, RZ ;  /* 0x0000000dc6d87210 */ /* 0x010fc60007f7e0ff */
[----:B------:R3:W-:Y:S01]  /*4170*/  STL [R1+0x8c0], R217 ;  /* 0x0008c0d901007387 */ /* 0x0007e20000100800 */
[----:B------:R-:W4:Y:S01]  /*4180*/  LDC R168, c[0x0][0x268] ;  /* 0x00009a00ffa87b82 */ /* 0x000f220000000800 */
[----:B-----5:R-:W-:Y:S02]  /*4190*/  IMAD R174, R174, 0x2, R175 ;  /* 0x00000002aeae7824 */ /* 0x020fe400078e02af */
[----:B------:R5:W-:Y:S01]  /*41a0*/  STL [R1+0x8c8], R216 ;  /* 0x0008c8d801007387 */ /* 0x000be20000100800 */
[----:B--2---:R-:W-:Y:S01]  /*41b0*/  LEA.HI.X.SX32 R218, R200, R4, 0x1, P0 ;  /* 0x00000004c8da7211 */ /* 0x004fe200000f0eff */
[----:B-1----:R-:W-:-:S03]  /*41c0*/  IMAD R170, R29, 0x2, R174 ;  /* 0x000000021daa7824 */ /* 0x002fc600078e02ae */
[----:B------:R-:W1:Y:S01]  /*41d0*/  LDC R31, c[0x0][0x268] ;  /* 0x00009a00ff1f7b82 */ /* 0x000e620000000800 */
[-C--:B---3--:R-:W-:Y:S01]  /*41e0*/  LEA.HI.X.SX32 R217, R199, R4.reuse, 0x1, P2 ;  /* 0x00000004c7d97211 */ /* 0x088fe200010f0eff */
[----:B------:R2:W-:Y:S01]  /*41f0*/  STL [R1+0x8b4], R218 ;  /* 0x0008b4da01007387 */ /* 0x0005e20000100800 */
[----:B-----5:R-:W-:-:S03]  /*4200*/  LEA.HI.X.SX32 R216, R198, R4, 0x1, P3 ;  /* 0x00000004c6d87211 */ /* 0x020fc600018f0eff */
[----:B------:R3:W-:Y:S01]  /*4210*/  STL [R1+0x8bc], R217 ;  /* 0x0008bcd901007387 */ /* 0x0007e20000100800 */
[----:B0-----:R-:W-:Y:S01]  /*4220*/  IMAD R169, R169, 0x2, R170 ;  /* 0x00000002a9a97824 */ /* 0x001fe200078e02aa */
[----:B------:R-:W0:Y:S02]  /*4230*/  LDC R163, c[0x0][0x268] ;  /* 0x00009a00ffa37b82 */ /* 0x000e240000000800 */
[----:B------:R5:W-:Y:S01]  /*4240*/  STL [R1+0x8c4], R216 ;  /* 0x0008c4d801007387 */ /* 0x000be20000100800 */
[-C--:B--2---:R-:W-:Y:S02]  /*4250*/  IADD3 R218, P0, R194, R13.reuse, RZ ;  /* 0x0000000dc2da7210 */ /* 0x084fe40007f1e0ff */
[----:B---3--:R-:W-:-:S03]  /*4260*/  IADD3 R217, P2, R193, R13, RZ ;  /* 0x0000000dc1d97210 */ /* 0x008fc60007f5e0ff */
[----:B------:R2:W-:Y:S01]  /*4270*/  STL [R1+0x8d0], R218 ;  /* 0x0008d0da01007387 */ /* 0x0005e20000100800 */
[----:B------:R-:W3:Y:S01]  /*4280*/  LDC R162, c[0x0][0x268] ;  /* 0x00009a00ffa27b82 */ /* 0x000ee20000000800 */
[----:B----4-:R-:W-:Y:S01]  /*4290*/  IMAD R168, R168, 0x2, R169 ;  /* 0x00000002a8a87824 */ /* 0x010fe200078e02a9 */
[----:B-----5:R-:W-:Y:S01]  /*42a0*/  IADD3 R216, P3, R192, R13, RZ ;  /* 0x0000000dc0d87210 */ /* 0x020fe20007f7e0ff */
[----:B------:R4:W-:Y:S02]  /*42b0*/  STL [R1+0x8d8], R217 ;  /* 0x0008d8d901007387 */ /* 0x0009e40000100800 */
[----:B-1----:R-:W-:Y:S02]  /*42c0*/  IMAD R164, R31, 0x2, R168 ;  /* 0x000000021fa47824 */ /* 0x002fe400078e02a8 */
[----:B------:R1:W-:Y:S01]  /*42d0*/  STL [R1+0x8e0], R216 ;  /* 0x0008e0d801007387 */ /* 0x0003e20000100800 */
[----:B------:R-:W5:Y:S01]  /*42e0*/  LDC R7, c[0x0][0x268] ;  /* 0x00009a00ff077b82 */ /* 0x000f620000000800 */
[----:B--2---:R-:W-:-:S02]  /*42f0*/  LEA.HI.X.SX32 R218, R194, R4, 0x1, P0 ;  /* 0x00000004c2da7211 */ /* 0x004fc400000f0eff */
[----:B----4-:R-:W-:-:S03]  /*4300*/  LEA.HI.X.SX32 R217, R193, R4, 0x1, P2 ;  /* 0x00000004c1d97211 */ /* 0x010fc600010f0eff */
[----:B------:R2:W-:Y:S01]  /*4310*/  STL [R1+0x8cc], R218 ;  /* 0x0008ccda01007387 */ /* 0x0005e20000100800 */
[----:B0-----:R-:W-:Y:S01]  /*4320*/  IMAD R163, R163, 0x2, R164 ;  /* 0x00000002a3a37824 */ /* 0x001fe200078e02a4 */
[----:B------:R-:W0:Y:S01]  /*4330*/  LDC R157, c[0x0][0x268] ;  /* 0x00009a00ff9d7b82 */ /* 0x000e220000000800 */
[----:B-1----:R-:W-:Y:S01]  /*4340*/  LEA.HI.X.SX32 R216, R192, R4, 0x1, P3 ;  /* 0x00000004c0d87211 */ /* 0x002fe200018f0eff */
[----:B------:R1:W-:Y:S04]  /*4350*/  STL [R1+0x8d4], R217 ;  /* 0x0008d4d901007387 */ /* 0x0003e80000100800 */
[----:B------:R4:W-:Y:S01]  /*4360*/  STL [R1+0x8dc], R216 ;  /* 0x0008dcd801007387 */ /* 0x0009e20000100800 */
[-C--:B--2---:R-:W-:Y:S01]  /*4370*/  IADD3 R218, P0, R188, R13.reuse, RZ ;  /* 0x0000000dbcda7210 */ /* 0x084fe20007f1e0ff */
[----:B------:R-:W2:Y:S01]  /*4380*/  LDC R156, c[0x0][0x268] ;  /* 0x00009a00ff9c7b82 */ /* 0x000ea20000000800 */
[----:B---3--:R-:W-:Y:S01]  /*4390*/  IMAD R162, R162, 0x2, R163 ;  /* 0x00000002a2a27824 */ /* 0x008fe200078e02a3 */
[----:B-1----:R-:W-:-:S02]  /*43a0*/  IADD3 R217, P2, R187, R13, RZ ;  /* 0x0000000dbbd97210 */ /* 0x002fc40007f5e0ff */
[----:B------:R1:W-:Y:S01]  /*43b0*/  STL [R1+0x8e8], R218 ;  /* 0x0008e8da01007387 */ /* 0x0003e20000100800 */
[----:B----4-:R-:W-:-:S03]  /*43c0*/  IADD3 R216, P3, R186, R13, RZ ;  /* 0x0000000dbad87210 */ /* 0x010fc60007f7e0ff */
[----:B------:R3:W-:Y:S01]  /*43d0*/  STL [R1+0x8f0], R217 ;  /* 0x0008f0d901007387 */ /* 0x0007e20000100800 */
[----:B------:R-:W4:Y:S01]  /*43e0*/  LDC R37, c[0x0][0x268] ;  /* 0x00009a00ff257b82 */ /* 0x000f220000000800 */
[----:B-----5:R-:W-:Y:S02]  /*43f0*/  IMAD R158, R7, 0x2, R162 ;  /* 0x00000002079e7824 */ /* 0x020fe400078e02a2 */
[----:B------:R5:W-:Y:S01]  /*4400*/  STL [R1+0x8f8], R216 ;  /* 0x0008f8d801007387 */ /* 0x000be20000100800 */
[----:B-1----:R-:W-:Y:S01]  /*4410*/  LEA.HI.X.SX32 R218, R188, R4, 0x1, P0 ;  /* 0x00000004bcda7211 */ /* 0x002fe200000f0eff */
[----:B0-----:R-:W-:-:S03]  /*4420*/  IMAD R157, R157, 0x2, R158 ;  /* 0x000000029d9d7824 */ /* 0x001fc600078e029e */
[----:B------:R-:W0:Y:S01]  /*4430*/  LDC R151, c[0x0][0x268] ;  /* 0x00009a00ff977b82 */ /* 0x000e220000000800 */
[-C--:B---3--:R-:W-:Y:S01]  /*4440*/  LEA.HI.X.SX32 R217, R187, R4.reuse, 0x1, P2 ;  /* 0x00000004bbd97211 */ /* 0x088fe200010f0eff */
[----:B------:R1:W-:Y:S01]  /*4450*/  STL [R1+0x8e4], R218 ;  /* 0x0008e4da01007387 */ /* 0x0003e20000100800 */
[----:B-----5:R-:W-:-:S03]  /*4460*/  LEA.HI.X.SX32 R216, R186, R4, 0x1, P3 ;  /* 0x00000004bad87211 */ /* 0x020fc600018f0eff */
[----:B------:R3:W-:Y:S01]  /*4470*/  STL [R1+0x8ec], R217 ;  /* 0x0008ecd901007387 */ /* 0x0007e20000100800 */
[----:B--2---:R-:W-:Y:S01]  /*4480*/  IMAD R156, R156, 0x2, R157 ;  /* 0x000000029c9c7824 */ /* 0x004fe200078e029d */
[----:B------:R-:W2:Y:S02]  /*4490*/  LDC R150, c[0x0][0x268] ;  /* 0x00009a00ff967b82 */ /* 0x000ea40000000800 */
[----:B------:R5:W-:Y:S01]  /*44a0*/  STL [R1+0x8f4], R216 ;  /* 0x0008f4d801007387 */ /* 0x000be20000100800 */
[-C--:B-1----:R-:W-:Y:S02]  /*44b0*/  IADD3 R218, P0, R182, R13.reuse, RZ ;  /* 0x0000000db6da7210 */ /* 0x082fe40007f1e0ff */
[----:B---3--:R-:W-:-:S03]  /*44c0*/  IADD3 R217, P2, R181, R13, RZ ;  /* 0x0000000db5d97210 */ /* 0x008fc60007f5e0ff */
[----:B------:R1:W-:Y:S01]  /*44d0*/  STL [R1+0x900], R218 ;  /* 0x000900da01007387 */ /* 0x0003e20000100800 */
[----:B------:R-:W3:Y:S01]  /*44e0*/  LDC R51, c[0x0][0x268] ;  /* 0x00009a00ff337b82 */ /* 0x000ee20000000800 */
[----:B----4-:R-:W-:Y:S01]  /*44f0*/  IMAD R152, R37, 0x2, R156 ;  /* 0x0000000225987824 */ /* 0x010fe200078e029c */
[----:B-----5:R-:W-:Y:S01]  /*4500*/  IADD3 R216, P3, R180, R13, RZ ;  /* 0x0000000db4d87210 */ /* 0x020fe20007f7e0ff */
[----:B------:R4:W-:Y:S02]  /*4510*/  STL [R1+0x908], R217 ;  /* 0x000908d901007387 */ /* 0x0009e40000100800 */
[----:B0-----:R-:W-:Y:S02]  /*4520*/  IMAD R151, R151, 0x2, R152 ;  /* 0x0000000297977824 */ /* 0x001fe400078e0298 */
[----:B------:R0:W-:Y:S01]  /*4530*/  STL [R1+0x910], R216 ;  /* 0x000910d801007387 */ /* 0x0001e20000100800 */
[----:B------:R-:W5:Y:S01]  /*4540*/  LDC R145, c[0x0][0x268] ;  /* 0x00009a00ff917b82 */ /* 0x000f620000000800 */
[----:B-1----:R-:W-:-:S02]  /*4550*/  LEA.HI.X.SX32 R218, R182, R4, 0x1, P0 ;  /* 0x00000004b6da7211 */ /* 0x002fc400000f0eff */
[----:B----4-:R-:W-:-:S03]  /*4560*/  LEA.HI.X.SX32 R217, R181, R4, 0x1, P2 ;  /* 0x00000004b5d97211 */ /* 0x010fc600010f0eff */
[----:B------:R1:W-:Y:S01]  /*4570*/  STL [R1+0x8fc], R218 ;  /* 0x0008fcda01007387 */ /* 0x0003e20000100800 */
[----:B--2---:R-:W-:Y:S01]  /*4580*/  IMAD R150, R150, 0x2, R151 ;  /* 0x0000000296967824 */ /* 0x004fe200078e0297 */
[----:B------:R-:W2:Y:S01]  /*4590*/  LDC R144, c[0x0][0x268] ;  /* 0x00009a00ff907b82 */ /* 0x000ea20000000800 */
[----:B0-----:R-:W-:Y:S01]  /*45a0*/  LEA.HI.X.SX32 R216, R180, R4, 0x1, P3 ;  /* 0x00000004b4d87211 */ /* 0x001fe200018f0eff */
[----:B------:R0:W-:Y:S04]  /*45b0*/  STL [R1+0x904], R217 ;  /* 0x000904d901007387 */ /* 0x0001e80000100800 */
[----:B------:R4:W-:Y:S01]  /*45c0*/  STL [R1+0x90c], R216 ;  /* 0x00090cd801007387 */ /* 0x0009e20000100800 */
[-C--:B-1----:R-:W-:Y:S01]  /*45d0*/  IADD3 R218, P0, R176, R13.reuse, RZ ;  /* 0x0000000db0da7210 */ /* 0x082fe20007f1e0ff */
[----:B------:R-:W1:Y:S01]  /*45e0*/  LDC R77, c[0x0][0x268] ;  /* 0x00009a00ff4d7b82 */ /* 0x000e620000000800 */
[----:B---3--:R-:W-:Y:S01]  /*45f0*/  IMAD R146, R51, 0x2, R150 ;  /* 0x0000000233927824 */ /* 0x008fe200078e0296 */
[----:B0-----:R-:W-:-:S02]  /*4600*/  IADD3 R217, P2, R175, R13, RZ ;  /* 0x0000000dafd97210 */ /* 0x001fc40007f5e0ff */
[----:B------:R0:W-:Y:S01]  /*4610*/  STL [R1+0x918], R218 ;  /* 0x000918da01007387 */ /* 0x0001e20000100800 */
[----:B----4-:R-:W-:-:S03]  /*4620*/  IADD3 R216, P3, R174, R13, RZ ;  /* 0x0000000daed87210 */ /* 0x010fc60007f7e0ff */
[----:B------:R3:W-:Y:S01]  /*4630*/  STL [R1+0x920], R217 ;  /* 0x000920d901007387 */ /* 0x0007e20000100800 */
[----:B------:R-:W4:Y:S01]  /*4640*/  LDC R139, c[0x0][0x268] ;  /* 0x00009a00ff8b7b82 */ /* 0x000f220000000800 */
[----:B-----5:R-:W-:Y:S02]  /*4650*/  IMAD R145, R145, 0x2, R146 ;  /* 0x0000000291917824 */ /* 0x020fe400078e0292 */
[----:B------:R5:W-:Y:S01]  /*4660*/  STL [R1+0x928], R216 ;  /* 0x000928d801007387 */ /* 0x000be20000100800 */
[----:B0-----:R-:W-:Y:S01]  /*4670*/  LEA.HI.X.SX32 R218, R176, R4, 0x1, P0 ;  /* 0x00000004b0da7211 */ /* 0x001fe200000f0eff */
[----:B--2---:R-:W-:-:S03]  /*4680*/  IMAD R144, R144, 0x2, R145 ;  /* 0x0000000290907824 */ /* 0x004fc600078e0291 */
[----:B------:R-:W0:Y:S01]  /*4690*/  LDC R138, c[0x0][0x268] ;  /* 0x00009a00ff8a7b82 */ /* 0x000e220000000800 */
[-C--:B---3--:R-:W-:Y:S01]  /*46a0*/  LEA.HI.X.SX32 R217, R175, R4.reuse, 0x1, P2 ;  /* 0x00000004afd97211 */ /* 0x088fe200010f0eff */
[----:B------:R2:W-:Y:S01]  /*46b0*/  STL [R1+0x914], R218 ;  /* 0x000914da01007387 */ /* 0x0005e20000100800 */
[----:B-----5:R-:W-:-:S03]  /*46c0*/  LEA.HI.X.SX32 R216, R174, R4, 0x1, P3 ;  /* 0x00000004aed87211 */ /* 0x020fc600018f0eff */
[----:B------:R3:W-:Y:S01]  /*46d0*/  STL [R1+0x91c], R217 ;  /* 0x00091cd901007387 */ /* 0x0007e20000100800 */
[----:B-1----:R-:W-:Y:S01]  /*46e0*/  IMAD R140, R77, 0x2, R144 ;  /* 0x000000024d8c7824 */ /* 0x002fe200078e0290 */
[----:B------:R-:W1:Y:S02]  /*46f0*/  LDC R93, c[0x0][0x268] ;  /* 0x00009a00ff5d7b82 */ /* 0x000e640000000800 */
        /* <DEDUP_REMOVED lines=11> */
[----:B--2---:R-:W-:-:S02]  /*47b0*/  LEA.HI.X.SX32 R218, R170, R4, 0x1, P0 ;  /* 0x00000004aada7211 */ /* 0x004fc400000f0eff */
[----:B----4-:R-:W-:-:S03]  /*47c0*/  LEA.HI.X.SX32 R217, R169, R4, 0x1, P2 ;  /* 0x00000004a9d97211 */ /* 0x010fc600010f0eff */
[----:B------:R2:W-:Y:S01]  /*47d0*/  STL [R1+0x92c], R218 ;  /* 0x00092cda01007387 */ /* 0x0005e20000100800 */
[----:B-1----:R-:W-:Y:S01]  /*47e0*/  IMAD R134, R93, 0x2, R138 ;  /* 0x000000025d867824 */ /* 0x002fe200078e028a */
[----:B------:R-:W1:Y:S01]  /*47f0*/  LDC R111, c[0x0][0x268] ;  /* 0x00009a00ff6f7b82 */ /* 0x000e620000000800 */
[----:B0-----:R-:W-:Y:S01]  /*4800*/  LEA.HI.X.SX32 R216, R168, R4, 0x1, P3 ;  /* 0x00000004a8d87211 */ /* 0x001fe200018f0eff */
[----:B------:R0:W-:Y:S04]  /*4810*/  STL [R1+0x934], R217 ;  /* 0x000934d901007387 */ /* 0x0001e80000100800 */
[----:B------:R4:W-:Y:S01]  /*4820*/  STL [R1+0x93c], R216 ;  /* 0x00093cd801007387 */ /* 0x0009e20000100800 */
[-C--:B--2---:R-:W-:Y:S01]  /*4830*/  IADD3 R218, P0, R164, R13.reuse, RZ ;  /* 0x0000000da4da7210 */ /* 0x084fe20007f1e0ff */
[----:B------:R-:W2:Y:S01]  /*4840*/  LDC R127, c[0x0][0x268] ;  /* 0x00009a00ff7f7b82 */ /* 0x000ea20000000800 */
        /* <DEDUP_REMOVED lines=9> */
[----:B-1----:R-:W-:-:S03]  /*48e0*/  IMAD R128, R111, 0x2, R132 ;  /* 0x000000026f807824 */ /* 0x002fc600078e0284 */
[----:B------:R-:W0:Y:S01]  /*48f0*/  LDC R115, c[0x0][0x268] ;  /* 0x00009a00ff737b82 */ /* 0x000e220000000800 */
[-C--:B---3--:R-:W-:Y:S01]  /*4900*/  LEA.HI.X.SX32 R217, R163, R4.reuse, 0x1, P2 ;  /* 0x00000004a3d97211 */ /* 0x088fe200010f0eff */
[----:B------:R1:W-:Y:S01]  /*4910*/  STL [R1+0x944], R218 ;  /* 0x000944da01007387 */ /* 0x0003e20000100800 */
[----:B------:R-:W-:Y:S01]  /*4920*/  IMAD.SHL.U32 R163, R15, 0x4, RZ ;  /* 0x000000040fa37824 */ /* 0x000fe200078e00ff */
[----:B-----5:R-:W-:Y:S02]  /*4930*/  LEA.HI.X.SX32 R216, R162, R4, 0x1, P3 ;  /* 0x00000004a2d87211 */ /* 0x020fe400018f0eff */
[----:B------:R3:W-:Y:S01]  /*4940*/  STL [R1+0x94c], R217 ;  /* 0x00094cd901007387 */ /* 0x0007e20000100800 */
[----:B--2---:R-:W-:Y:S01]  /*4950*/  IMAD R127, R127, 0x2, R128 ;  /* 0x000000027f7f7824 */ /* 0x004fe200078e0280 */
[----:B------:R-:W2:Y:S01]  /*4960*/  LDC R121, c[0x0][0x268] ;  /* 0x00009a00ff797b82 */ /* 0x000ea20000000800 */
[C---:B------:R-:W-:Y:S01]  /*4970*/  IMAD R162, R15.reuse, 0x3, RZ ;  /* 0x000000030fa27824 */ /* 0x040fe200078e02ff */
[----:B------:R5:W-:Y:S01]  /*4980*/  STL [R1+0x954], R216 ;  /* 0x000954d801007387 */ /* 0x000be20000100800 */
[----:B------:R-:W-:Y:S01]  /*4990*/  IMAD R164, R15, 0x5, RZ ;  /* 0x000000050fa47824 */ /* 0x000fe200078e02ff */
[----:B-1----:R-:W-:-:S02]  /*49a0*/  IADD3 R218, P0, R158, R13, RZ ;  /* 0x0000000d9eda7210 */ /* 0x002fc40007f1e0ff */
        /* <DEDUP_REMOVED lines=9> */
[-C--:B-1----:R-:W-:Y:S01]  /*4a40*/  LEA.HI.X.SX32 R218, R158, R4.reuse, 0x1, P0 ;  /* 0x000000049eda7211 */ /* 0x082fe200000f0eff */
[----:B------:R-:W-:Y:S01]  /*4a50*/  IMAD R158, R15, 0x7d, RZ ;  /* 0x0000007d0f9e7824 */ /* 0x000fe200078e02ff */
[----:B----4-:R-:W-:-:S03]  /*4a60*/  LEA.HI.X.SX32 R217, R157, R4, 0x1, P2 ;  /* 0x000000049dd97211 */ /* 0x010fc600010f0eff */
[----:B------:R1:W-:Y:S01]  /*4a70*/  STL [R1+0x95c], R218 ;  /* 0x00095cda01007387 */ /* 0x0003e20000100800 */
[----:B--2---:R-:W-:Y:S01]  /*4a80*/  IMAD R121, R121, 0x2, R122 ;  /* 0x0000000279797824 */ /* 0x004fe200078e027a */
[----:B------:R-:W2:Y:S01]  /*4a90*/  LDC R153, c[0x0][0x268] ;  /* 0x00009a00ff997b82 */ /* 0x000ea20000000800 */
[----:B0-----:R-:W-:Y:S01]  /*4aa0*/  LEA.HI.X.SX32 R216, R156, R4, 0x1, P3 ;  /* 0x000000049cd87211 */ /* 0x001fe200018f0eff */
[----:B------:R0:W-:Y:S01]  /*4ab0*/  STL [R1+0x964], R217 ;  /* 0x000964d901007387 */ /* 0x0001e20000100800 */
[C---:B------:R-:W-:Y:S02]  /*4ac0*/  IMAD R156, R15.reuse, 0x7b, RZ ;  /* 0x0000007b0f9c7824 */ /* 0x040fe400078e02ff */
[----:B------:R-:W-:Y:S01]  /*4ad0*/  IMAD R157, R15, 0x7c, RZ ;  /* 0x0000007c0f9d7824 */ /* 0x000fe200078e02ff */
        /* <DEDUP_REMOVED lines=16> */
[C---:B------:R-:W-:Y:S01]  /*4be0*/  IMAD R151, R15.reuse, 0x76, RZ ;  /* 0x000000760f977824 */ /* 0x040fe200078e02ff */
[----:B-----5:R-:W-:Y:S02]  /*4bf0*/  LEA.HI.X.SX32 R216, R150, R4, 0x1, P3 ;  /* 0x0000000496d87211 */ /* 0x020fe400018f0eff */
[----:B------:R3:W-:Y:S01]  /*4c00*/  STL [R1+0x97c], R217 ;  /* 0x00097cd901007387 */ /* 0x0007e20000100800 */
[----:B-1----:R-:W-:Y:S01]  /*4c10*/  IMAD R114, R114, 0x2, R115 ;  /* 0x0000000272727824 */ /* 0x002fe200078e0273 */
[----:B------:R-:W1:Y:S01]  /*4c20*/  LDC R108, c[0x0][0x268] ;  /* 0x00009a00ff6c7b82 */ /* 0x000e620000000800 */
[C---:B------:R-:W-:Y:S01]  /*4c30*/  IMAD R150, R15.reuse, 0x75, RZ ;  /* 0x000000750f967824 */ /* 0x040fe200078e02ff */
[----:B------:R5:W-:Y:S01]  /*4c40*/  STL [R1+0x984], R216 ;  /* 0x000984d801007387 */ /* 0x000be20000100800 */
[----:B------:R-:W-:Y:S01]  /*4c50*/  IMAD R152, R15, 0x77, RZ ;  /* 0x000000770f987824 */ /* 0x000fe200078e02ff */
[----:B--2---:R-:W-:-:S02]  /*4c60*/  IADD3 R218, P0, R146, R13, RZ ;  /* 0x0000000d92da7210 */ /* 0x004fc40007f1e0ff */
        /* <DEDUP_REMOVED lines=9> */
[-C--:B--2---:R-:W-:Y:S01]  /*4d00*/  LEA.HI.X.SX32 R218, R146, R4.reuse, 0x1, P0 ;  /* 0x0000000492da7211 */ /* 0x084fe200000f0eff */
[----:B------:R-:W-:Y:S01]  /*4d10*/  IMAD R146, R15, 0x71, RZ ;  /* 0x000000710f927824 */ /* 0x000fe200078e02ff */
[----:B----4-:R-:W-:-:S03]  /*4d20*/  LEA.HI.X.SX32 R217, R145, R4, 0x1, P2 ;  /* 0x0000000491d97211 */ /* 0x010fc600010f0eff */
[----:B------:R2:W-:Y:S01]  /*4d30*/  STL [R1+0x98c], R218 ;  /* 0x00098cda01007387 */ /* 0x0005e20000100800 */
[----:B-1----:R-:W-:Y:S01]  /*4d40*/  IMAD R108, R108, 0x2, R109 ;  /* 0x000000026c6c7824 */ /* 0x002fe200078e026d */
[----:B------:R-:W1:Y:S01]  /*4d50*/  LDC R102, c[0x0][0x268] ;  /* 0x00009a00ff667b82 */ /* 0x000e620000000800 */
[----:B0-----:R-:W-:Y:S01]  /*4d60*/  LEA.HI.X.SX32 R216, R144, R4, 0x1, P3 ;  /* 0x0000000490d87211 */ /* 0x001fe200018f0eff */
[----:B------:R0:W-:Y:S01]  /*4d70*/  STL [R1+0x994], R217 ;  /* 0x000994d901007387 */ /* 0x0001e20000100800 */
[C---:B------:R-:W-:Y:S02]  /*4d80*/  IMAD R144, R15.reuse, 0x6f, RZ ;  /* 0x0000006f0f907824 */ /* 0x040fe400078e02ff */
[----:B------:R-:W-:Y:S01]  /*4d90*/  IMAD R145, R15, 0x70, RZ ;  /* 0x000000700f917824 */ /* 0x000fe200078e02ff */
        /* <DEDUP_REMOVED lines=16> */
[----:B------:R-:W-:Y:S01]  /*4ea0*/  IMAD R139, R15, 0x6a, RZ ;  /* 0x0000006a0f8b7824 */ /* 0x000fe200078e02ff */
        /* <DEDUP_REMOVED lines=134> */
[----:B------:R-:W1:Y:S01]  /*5710*/  LDC R67, c[0x0][0x268] ;  /* 0x00009a00ff437b82 */ /* 0x000e620000000800 */
[----:B------:R-:W-:Y:S01]  /*5720*/  CS2R R102, SRZ ;  /* 0x0000000000667805 */ /* 0x000fe2000001ff00 */
        /* <DEDUP_REMOVED lines=17> */
[----:B------:R0:W-:Y:S01]  /*5840*/  STL [R1+0xa54], R217 ;  /* 0x000a54d901007387 */ /* 0x0001e20000100800 */
[----:B------:R-:W-:-:S03]  /*5850*/  CS2R R98, SRZ ;  /* 0x0000000000627805 */ /* 0x000fc6000001ff00 */
[----:B------:R4:W-:Y:S01]  /*5860*/  STL [R1+0xa5c], R216 ;  /* 0x000a5cd801007387 */ /* 0x0009e20000100800 */
[-C--:B--2---:R-:W-:Y:S01]  /*5870*/  IADD3 R218, P0, R93, R13.reuse, RZ ;  /* 0x0000000d5dda7210 */ /* 0x084fe20007f1e0ff */
[----:B------:R-:W2:Y:S01]  /*5880*/  LDC R47, c[0x0][0x268] ;  /* 0x00009a00ff2f7b82 */ /* 0x000ea20000000800 */
[----:B---3--:R-:W-:Y:S01]  /*5890*/  IMAD R48, R48, 0x2, R67 ;  /* 0x0000000230307824 */ /* 0x008fe200078e0243 */
[-C--:B0-----:R-:W-:Y:S02]  /*58a0*/  IADD3 R217, P2, R92, R13.reuse, RZ ;  /* 0x0000000d5cd97210 */ /* 0x081fe40007f5e0ff */
        /* <DEDUP_REMOVED lines=11> */
[----:B------:R-:W-:Y:S02]  /*5960*/  CS2R R92, SRZ ;  /* 0x00000000005c7805 */ /* 0x000fe4000001ff00 */
[----:B-----5:R-:W-:Y:S01]  /*5970*/  LEA.HI.X.SX32 R216, R91, R4, 0x1, P3 ;  /* 0x000000045bd87211 */ /* 0x020fe200018f0eff */
[----:B------:R3:W-:Y:S01]  /*5980*/  STL [R1+0xa6c], R217 ;  /* 0x000a6cd901007387 */ /* 0x0007e20000100800 */
[----:B--2---:R-:W-:Y:S01]  /*5990*/  IMAD R47, R47, 0x2, R66 ;  /* 0x000000022f2f7824 */ /* 0x004fe200078e0242 */
[----:B------:R-:W2:Y:S02]  /*59a0*/  LDC R21, c[0x0][0x268] ;  /* 0x00009a00ff157b82 */ /* 0x000ea40000000800 */
[----:B------:R5:W-:Y:S01]  /*59b0*/  STL [R1+0xa74], R216 ;  /* 0x000a74d801007387 */ /* 0x000be20000100800 */
        /* <DEDUP_REMOVED lines=16> */
[----:B------:R0:W-:Y:S01]  /*5ac0*/  STL [R1+0xa84], R217 ;  /* 0x000a84d901007387 */ /* 0x0001e20000100800 */
[----:B------:R-:W-:-:S03]  /*5ad0*/  CS2R R86, SRZ ;  /* 0x0000000000567805 */ /* 0x000fc6000001ff00 */
[----:B------:R4:W-:Y:S01]  /*5ae0*/  STL [R1+0xa8c], R216 ;  /* 0x000a8cd801007387 */ /* 0x0009e20000100800 */
[-C--:B-1----:R-:W-:Y:S01]  /*5af0*/  IADD3 R218, P0, R81, R13.reuse, RZ ;  /* 0x0000000d51da7210 */ /* 0x082fe20007f1e0ff */
[----:B------:R-:W1:Y:S01]  /*5b00*/  LDC R34, c[0x0][0x268] ;  /* 0x00009a00ff227b82 */ /* 0x000e620000000800 */
        /* <DEDUP_REMOVED lines=13> */
[----:B------:R-:W-:Y:S02]  /*5be0*/  CS2R R80, SRZ ;  /* 0x0000000000507805 */ /* 0x000fe4000001ff00 */
[----:B-----5:R-:W-:Y:S01]  /*5bf0*/  LEA.HI.X.SX32 R216, R79, R4, 0x1, P3 ;  /* 0x000000044fd87211 */ /* 0x020fe200018f0eff */
[----:B------:R3:W-:Y:S01]  /*5c00*/  STL [R1+0xa9c], R217 ;  /* 0x000a9cd901007387 */ /* 0x0007e20000100800 */
[----:B-1----:R-:W-:Y:S01]  /*5c10*/  IMAD R34, R34, 0x2, R46 ;  /* 0x0000000222227824 */ /* 0x002fe200078e022e */
[----:B------:R-:W1:Y:S02]  /*5c20*/  LDC R26, c[0x0][0x268] ;  /* 0x00009a00ff1a7b82 */ /* 0x000e640000000800 */
[----:B------:R5:W-:Y:S01]  /*5c30*/  STL [R1+0xaa4], R216 ;  /* 0x000aa4d801007387 */ /* 0x000be20000100800 */
        /* <DEDUP_REMOVED lines=67> */
[-C--:B0-----:R-:W-:Y:S01]  /*6070*/  LEA.HI.X.SX32 R218, R68, R4.reuse, 0x1, P0 ;  /* 0x0000000444da7211 */ /* 0x081fe200000f0eff */
[----:B--2---:R-:W-:Y:S01]  /*6080*/  IMAD R59, R59, 0x2, R5 ;  /* 0x000000023b3b7824 */ /* 0x004fe200078e0205 */
[----:B------:R-:W-:Y:S02]  /*6090*/  CS2R R68, SRZ ;  /* 0x0000000000447805 */ /* 0x000fe4000001ff00 */
        /* <DEDUP_REMOVED lines=37> */
[----:B-1----:R-:W-:Y:S01]  /*62f0*/  IMAD R41, R41, 0x2, R57 ;  /* 0x0000000229297824 */ /* 0x002fe200078e0239 */
[----:B------:R-:W-:Y:S02]  /*6300*/  CS2R R66, SRZ ;  /* 0x0000000000427805 */ /* 0x000fe4000001ff00 */
        /* <DEDUP_REMOVED lines=25> */
[----:B------:R-:W-:-:S03]  /*64a0*/  IADD3 R8, P0, R64, R13, RZ ;  /* 0x0000000d40087210 */ /* 0x000fc60007f1e0ff */
[----:B------:R4:W-:Y:S01]  /*64b0*/  STL [R1+0xfa0], R216 ;  /* 0x000fa0d801007387 */ /* 0x0009e20000100800 */
[----:B-1----:R-:W-:Y:S01]  /*64c0*/  LEA.HI.X.SX32 R218, R64, R4, 0x1, P0 ;  /* 0x0000000440da7211 */ /* 0x002fe200000f0eff */
[----:B------:R-:W1:Y:S02]  /*64d0*/  LDC R54, c[0x0][0x268] ;  /* 0x00009a00ff367b82 */ /* 0x000e640000000800 */
[----:B------:R-:W-:Y:S01]  /*64e0*/  STL [R1+0xfa4], R8 ;  /* 0x000fa40801007387 */ /* 0x000fe20000100800 */
[----:B---3--:R-:W-:Y:S01]  /*64f0*/  IMAD R55, R55, 0x2, R19 ;  /* 0x0000000237377824 */ /* 0x008fe200078e0213 */
[-C--:B0-----:R-:W-:Y:S02]  /*6500*/  IADD3 R217, P2, R46, R13.reuse, RZ ;  /* 0x0000000d2ed97210 */ /* 0x081fe40007f5e0ff */
[----:B------:R-:W-:Y:S02]  /*6510*/  CS2R R64, SRZ ;  /* 0x0000000000407805 */ /* 0x000fe4000001ff00 */
[----:B----4-:R-:W-:Y:S01]  /*6520*/  IADD3 R216, P3, R34, R13, RZ ;  /* 0x0000000d22d87210 */ /* 0x010fe20007f7e0ff */
[----:B------:R0:W-:Y:S01]  /*6530*/  STL [R1+0xfa8], R217 ;  /* 0x000fa8d901007387 */ /* 0x0001e20000100800 */
[----:B------:R-:W3:Y:S01]  /*6540*/  LDC R39, c[0x0][0x268] ;  /* 0x00009a00ff277b82 */ /* 0x000ee20000000800 */
[----:B-----5:R-:W-:-:S02]  /*6550*/  IMAD R40, R40, 0x2, R55 ;  /* 0x0000000228287824 */ /* 0x020fc400078e0237 */
[----:B------:R4:W-:Y:S02]  /*6560*/  STL [R1+0xfac], R216 ;  /* 0x000facd801007387 */ /* 0x0009e40000100800 */
[----:B--2---:R-:W-:Y:S02]  /*6570*/  IMAD R30, R30, 0x2, R40 ;  /* 0x000000021e1e7824 */ /* 0x004fe400078e0228 */
[----:B------:R2:W-:Y:S01]  /*6580*/  STL [R1+0xaf0], R218 ;  /* 0x000af0da01007387 */ /* 0x0005e20000100800 */
[----:B------:R-:W5:Y:S01]  /*6590*/  LDC R23, c[0x0][0x268] ;  /* 0x00009a00ff177b82 */ /* 0x000f620000000800 */
[-C--:B0-----:R-:W-:Y:S02]  /*65a0*/  LEA.HI.X.SX32 R217, R46, R4.reuse, 0x1, P2 ;  /* 0x000000042ed97211 */ /* 0x081fe400010f0eff */
[----:B----4-:R-:W-:-:S03]  /*65b0*/  LEA.HI.X.SX32 R216, R34, R4, 0x1, P3 ;  /* 0x0000000422d87211 */ /* 0x010fc600018f0eff */
[----:B------:R0:W-:Y:S01]  /*65c0*/  STL [R1+0xf88], R217 ;  /* 0x000f88d901007387 */ /* 0x0001e20000100800 */
[----:B-1----:R-:W-:Y:S01]  /*65d0*/  IMAD R54, R54, 0x2, R30 ;  /* 0x0000000236367824 */ /* 0x002fe200078e021e */
[----:B------:R-:W1:Y:S01]  /*65e0*/  LDC R53, c[0x0][0x268] ;  /* 0x00009a00ff357b82 */ /* 0x000e620000000800 */
[-C--:B--2---:R-:W-:Y:S01]  /*65f0*/  IADD3 R218, P0, R63, R13.reuse, RZ ;  /* 0x0000000d3fda7210 */ /* 0x084fe20007f1e0ff */
[----:B------:R2:W-:Y:S04]  /*6600*/  STL [R1+0xf8c], R216 ;  /* 0x000f8cd801007387 */ /* 0x0005e80000100800 */
[----:B------:R4:W-:Y:S01]  /*6610*/  STL [R1+0xf90], R218 ;  /* 0x000f90da01007387 */ /* 0x0009e20000100800 */
[-C--:B0-----:R-:W-:Y:S01]  /*6620*/  IADD3 R217, P2, R45, R13.reuse, RZ ;  /* 0x0000000d2dd97210 */ /* 0x081fe20007f5e0ff */
[----:B------:R-:W0:Y:S01]  /*6630*/  LDC R29, c[0x0][0x268] ;  /* 0x00009a00ff1d7b82 */ /* 0x000e220000000800 */
[----:B---3--:R-:W-:Y:S01]  /*6640*/  IMAD R39, R39, 0x2, R54 ;  /* 0x0000000227277824 */ /* 0x008fe200078e0236 */
[----:B--2---:R-:W-:-:S02]  /*6650*/  IADD3 R216, P3, R26, R13, RZ ;  /* 0x0000000d1ad87210 */ /* 0x004fc40007f7e0ff */
[----:B------:R2:W-:Y:S01]  /*6660*/  STL [R1+0xf94], R217 ;  /* 0x000f94d901007387 */ /* 0x0005e20000100800 */
[----:B----4-:R-:W-:-:S03]  /*6670*/  LEA.HI.X.SX32 R218, R63, R4, 0x1, P0 ;  /* 0x000000043fda7211 */ /* 0x010fc600000f0eff */
[----:B------:R3:W-:Y:S01]  /*6680*/  STL [R1+0xf98], R216 ;  /* 0x000f98d801007387 */ /* 0x0007e20000100800 */
[----:B------:R-:W4:Y:S01]  /*6690*/  LDC R6, c[0x0][0x268] ;  /* 0x00009a00ff067b82 */ /* 0x000f220000000800 */
[----:B-----5:R-:W-:Y:S02]  /*66a0*/  IMAD R23, R23, 0x2, R39 ;  /* 0x0000000217177824 */ /* 0x020fe400078e0227 */
[----:B------:R5:W-:Y:S01]  /*66b0*/  STL [R1+0xaf4], R218 ;  /* 0x000af4da01007387 */ /* 0x000be20000100800 */
[----:B--2---:R-:W-:Y:S01]  /*66c0*/  LEA.HI.X.SX32 R217, R45, R4, 0x1, P2 ;  /* 0x000000042dd97211 */ /* 0x004fe200010f0eff */
[----:B-1----:R-:W-:-:S03]  /*66d0*/  IMAD R53, R53, 0x2, R23 ;  /* 0x0000000235357824 */ /* 0x002fc600078e0217 */
[----:B------:R-:W1:Y:S01]  /*66e0*/  LDC R52, c[0x0][0x268] ;  /* 0x00009a00ff347b82 */ /* 0x000e620000000800 */
[----:B---3--:R-:W-:Y:S01]  /*66f0*/  LEA.HI.X.SX32 R216, R26, R4, 0x1, P3 ;  /* 0x000000041ad87211 */ /* 0x008fe200018f0eff */
[----:B------:R2:W-:Y:S01]  /*6700*/  STL [R1+0xf74], R217 ;  /* 0x000f74d901007387 */ /* 0x0005e20000100800 */
[----:B-----5:R-:W-:-:S03]  /*6710*/  IADD3 R218, P0, R62, R13, RZ ;  /* 0x0000000d3eda7210 */ /* 0x020fc60007f1e0ff */
        /* <DEDUP_REMOVED lines=9> */
[-C--:B-----5:R-:W-:Y:S01]  /*67b0*/  LEA.HI.X.SX32 R218, R62, R4.reuse, 0x1, P0 ;  /* 0x000000043eda7211 */ /* 0x0a0fe200000f0eff */
[----:B------:R4:W-:Y:S01]  /*67c0*/  STL [R1+0xf84], R216 ;  /* 0x000f84d801007387 */ /* 0x0009e20000100800 */
[----:B------:R-:W-:Y:S01]  /*67d0*/  CS2R R62, SRZ ;  /* 0x00000000003e7805 */ /* 0x000fe2000001ff00 */
[----:B-1----:R-:W-:Y:S02]  /*67e0*/  IMAD R52, R52, 0x2, R6 ;  /* 0x0000000234347824 */ /* 0x002fe400078e0206 */
[----:B------:R1:W-:Y:S01]  /*67f0*/  STL [R1+0xaf8], R218 ;  /* 0x000af8da01007387 */ /* 0x0003e20000100800 */
[----:B------:R-:W5:Y:S01]  /*6800*/  LDC R51, c[0x0][0x268] ;  /* 0x00009a00ff337b82 */ /* 0x000f620000000800 */
[----:B--2---:R-:W-:-:S02]  /*6810*/  LEA.HI.X.SX32 R217, R33, R4, 0x1, P2 ;  /* 0x0000000421d97211 */ /* 0x004fc400010f0eff */
[----:B----4-:R-:W-:-:S03]  /*6820*/  LEA.HI.X.SX32 R216, R17, R4, 0x1, P3 ;  /* 0x0000000411d87211 */ /* 0x010fc600018f0eff */
[----:B------:R2:W-:Y:S01]  /*6830*/  STL [R1+0xf60], R217 ;  /* 0x000f60d901007387 */ /* 0x0005e20000100800 */
[C---:B------:R-:W-:Y:S01]  /*6840*/  IADD3 R17, P0, R61.reuse, R13, RZ ;  /* 0x0000000d3d117210 */ /* 0x040fe20007f1e0ff */
[----:B------:R-:W4:Y:S01]  /*6850*/  LDC R37, c[0x0][0x268] ;  /* 0x00009a00ff257b82 */ /* 0x000f220000000800 */
[----:B0-----:R-:W-:Y:S01]  /*6860*/  IMAD R38, R38, 0x2, R52 ;  /* 0x0000000226267824 */ /* 0x001fe200078e0234 */
[----:B------:R0:W-:Y:S01]  /*6870*/  STL [R1+0xf64], R216 ;  /* 0x000f64d801007387 */ /* 0x0001e20000100800 */
[----:B-1----:R-:W-:-:S03]  /*6880*/  LEA.HI.X.SX32 R218, R61, R4, 0x1, P0 ;  /* 0x000000043dda7211 */ /* 0x002fc600000f0eff */
[----:B------:R-:W-:Y:S01]  /*6890*/  STL [R1+0xf68], R17 ;  /* 0x000f681101007387 */ /* 0x000fe20000100800 */
[-C--:B--2---:R-:W-:Y:S01]  /*68a0*/  IADD3 R217, P2, R44, R13.reuse, RZ ;  /* 0x0000000d2cd97210 */ /* 0x084fe20007f5e0ff */
[----:B------:R-:W1:Y:S01]  /*68b0*/  LDC R14, c[0x0][0x268] ;  /* 0x00009a00ff0e7b82 */ /* 0x000e620000000800 */
[----:B---3--:R-:W-:Y:S01]  /*68c0*/  IMAD R16, R16, 0x2, R38 ;  /* 0x0000000210107824 */ /* 0x008fe200078e0226 */
[----:B0-----:R-:W-:Y:S02]  /*68d0*/  IADD3 R216, P3, R25, R13, RZ ;  /* 0x0000000d19d87210 */ /* 0x001fe40007f7e0ff */
[----:B------:R0:W-:Y:S01]  /*68e0*/  STL [R1+0xf6c], R217 ;  /* 0x000f6cd901007387 */ /* 0x0001e20000100800 */
[----:B-----5:R-:W-:-:S03]  /*68f0*/  IMAD R51, R51, 0x2, R16 ;  /* 0x0000000233337824 */ /* 0x020fc600078e0210 */
[----:B------:R2:W-:Y:S01]  /*6900*/  STL [R1+0xf70], R216 ;  /* 0x000f70d801007387 */ /* 0x0005e20000100800 */
[----:B------:R-:W3:Y:S03]  /*6910*/  LDC R71, c[0x0][0x268] ;  /* 0x00009a00ff477b82 */ /* 0x000ee60000000800 */
[----:B------:R5:W-:Y:S01]  /*6920*/  STL [R1+0xafc], R218 ;  /* 0x000afcda01007387 */ /* 0x000be20000100800 */
[----:B0-----:R-:W-:Y:S01]  /*6930*/  LEA.HI.X.SX32 R217, R44, R4, 0x1, P2 ;  /* 0x000000042cd97211 */ /* 0x001fe200010f0eff */
[----:B----4-:R-:W-:-:S03]  /*6940*/  IMAD R37, R37, 0x2, R51 ;  /* 0x0000000225257824 */ /* 0x010fc600078e0233 */
[----:B------:R-:W0:Y:S01]  /*6950*/  LDC R72, c[0x0][0x268] ;  /* 0x00009a00ff487b82 */ /* 0x000e220000000800 */
[----:B--2---:R-:W-:Y:S01]  /*6960*/  LEA.HI.X.SX32 R216, R25, R4, 0x1, P3 ;  /* 0x0000000419d87211 */ /* 0x004fe200018f0eff */
[----:B------:R2:W-:Y:S01]  /*6970*/  STL [R1+0xf4c], R217 ;  /* 0x000f4cd901007387 */ /* 0x0005e20000100800 */
[----:B-----5:R-:W-:-:S03]  /*6980*/  IADD3 R218, P0, R60, R13, RZ ;  /* 0x0000000d3cda7210 */ /* 0x020fc60007f1e0ff */
[----:B------:R4:W-:Y:S01]  /*6990*/  STL [R1+0xf50], R216 ;  /* 0x000f50d801007387 */ /* 0x0009e20000100800 */
[----:B-1----:R-:W-:Y:S01]  /*69a0*/  IMAD R14, R14, 0x2, R37 ;  /* 0x000000020e0e7824 */ /* 0x002fe200078e0225 */
[----:B------:R-:W1:Y:S02]  /*69b0*/  LDC R76, c[0x0][0x268] ;  /* 0x00009a00ff4c7b82 */ /* 0x000e640000000800 */
[----:B------:R5:W-:Y:S01]  /*69c0*/  STL [R1+0xf54], R218 ;  /* 0x000f54da01007387 */ /* 0x000be20000100800 */
[-C--:B--2---:R-:W-:Y:S02]  /*69d0*/  IADD3 R217, P2, R43, R13.reuse, RZ ;  /* 0x0000000d2bd97210 */ /* 0x084fe40007f5e0ff */
[----:B----4-:R-:W-:-:S03]  /*69e0*/  IADD3 R216, P3, R5, R13, RZ ;  /* 0x0000000d05d87210 */ /* 0x010fc60007f7e0ff */
[----:B------:R2:W-:Y:S01]  /*69f0*/  STL [R1+0xf58], R217 ;  /* 0x000f58d901007387 */ /* 0x0005e20000100800 */
[----:B------:R-:W4:Y:S01]  /*6a00*/  LDC R77, c[0x0][0x268] ;  /* 0x00009a00ff4d7b82 */ /* 0x000f220000000800 */
[----:B---3--:R-:W-:Y:S01]  /*6a10*/  IMAD R50, R71, 0x2, R14 ;  /* 0x0000000247327824 */ /* 0x008fe200078e020e */
[-C--:B-----5:R-:W-:Y:S01]  /*6a20*/  LEA.HI.X.SX32 R218, R60, R4.reuse, 0x1, P0 ;  /* 0x000000043cda7211 */ /* 0x0a0fe200000f0eff */
[----:B------:R3:W-:Y:S01]  /*6a30*/  STL [R1+0xf5c], R216 ;  /* 0x000f5cd801007387 */ /* 0x0007e20000100800 */
[----:B------:R-:W-:Y:S02]  /*6a40*/  CS2R R60, SRZ ;  /* 0x00000000003c7805 */ /* 0x000fe4000001ff00 */
[----:B------:R-:W-:Y:S01]  /*6a50*/  CS2R R70, SRZ ;  /* 0x0000000000467805 */ /* 0x000fe2000001ff00 */
[----:B0-----:R-:W-:Y:S01]  /*6a60*/  IMAD R28, R72, 0x2, R50 ;  /* 0x00000002481c7824 */ /* 0x001fe200078e0232 */
[----:B------:R0:W-:Y:S01]  /*6a70*/  STL [R1+0xb00], R218 ;  /* 0x000b00da01007387 */ /* 0x0001e20000100800 */
[----:B------:R-:W5:Y:S01]  /*6a80*/  LDC R78, c[0x0][0x268] ;  /* 0x00009a00ff4e7b82 */ /* 0x000f620000000800 */
[----:B--2---:R-:W-:-:S02]  /*6a90*/  LEA.HI.X.SX32 R217, R43, R4, 0x1, P2 ;  /* 0x000000042bd97211 */ /* 0x004fc400010f0eff */
[----:B------:R-:W-:Y:S02]  /*6aa0*/  CS2R R72, SRZ ;  /* 0x0000000000487805 */ /* 0x000fe4000001ff00 */
[----:B---3--:R-:W-:Y:S01]  /*6ab0*/  LEA.HI.X.SX32 R216, R5, R4, 0x1, P3 ;  /* 0x0000000405d87211 */ /* 0x008fe200018f0eff */
[----:B------:R2:W-:Y:S01]  /*6ac0*/  STL [R1+0xf38], R217 ;  /* 0x000f38d901007387 */ /* 0x0005e20000100800 */
[----:B-1----:R-:W-:Y:S01]  /*6ad0*/  IMAD R22, R76, 0x2, R28 ;  /* 0x000000024c167824 */ /* 0x002fe200078e021c */
[----:B------:R-:W1:Y:S01]  /*6ae0*/  LDC R82, c[0x0][0x268] ;  /* 0x00009a00ff527b82 */ /* 0x000e620000000800 */
[-C--:B0-----:R-:W-:Y:S01]  /*6af0*/  IADD3 R218, P0, R59, R13.reuse, RZ ;  /* 0x0000000d3bda7210 */ /* 0x081fe20007f1e0ff */
[----:B------:R0:W-:Y:S04]  /*6b00*/  STL [R1+0xf3c], R216 ;  /* 0x000f3cd801007387 */ /* 0x0001e80000100800 */
[----:B------:R3:W-:Y:S01]  /*6b10*/  STL [R1+0xf40], R218 ;  /* 0x000f40da01007387 */ /* 0x0007e20000100800 */
[----:B--2---:R-:W-:Y:S01]  /*6b20*/  IADD3 R217, P2, R32, R13, RZ ;  /* 0x0000000d20d97210 */ /* 0x004fe20007f5e0ff */
[----:B------:R-:W2:Y:S01]  /*6b30*/  LDC R83, c[0x0][0x268] ;  /* 0x00009a00ff537b82 */ /* 0x000ea20000000800 */
[----:B----4-:R-:W-:Y:S01]  /*6b40*/  IMAD R49, R77, 0x2, R22 ;  /* 0x000000024d317824 */ /* 0x010fe200078e0216 */
[----:B------:R-:W-:-:S02]  /*6b50*/  CS2R R76, SRZ ;  /* 0x00000000004c7805 */ /* 0x000fc4000001ff00 */
[----:B0-----:R-:W-:Y:S01]  /*6b60*/  IADD3 R216, P3, R20, R13, RZ ;  /* 0x0000000d14d87210 */ /* 0x001fe20007f7e0ff */
[----:B------:R0:W-:Y:S01]  /*6b70*/  STL [R1+0xf44], R217 ;  /* 0x000f44d901007387 */ /* 0x0001e20000100800 */
[----:B---3--:R-:W-:-:S03]  /*6b80*/  LEA.HI.X.SX32 R218, R59, R4, 0x1, P0 ;  /* 0x000000043bda7211 */ /* 0x008fc600000f0eff */
[----:B------:R3:W-:Y:S01]  /*6b90*/  STL [R1+0xf48], R216 ;  /* 0x000f48d801007387 */ /* 0x0007e20000100800 */
[----:B------:R-:W4:Y:S01]  /*6ba0*/  LDC R84, c[0x0][0x268] ;  /* 0x00009a00ff547b82 */ /* 0x000f220000000800 */
[----:B-----5:R-:W-:Y:S01]  /*6bb0*/  IMAD R36, R78, 0x2, R49 ;  /* 0x000000024e247824 */ /* 0x020fe200078e0231 */
[----:B------:R-:W-:Y:S01]  /*6bc0*/  CS2R R78, SRZ ;  /* 0x00000000004e7805 */ /* 0x000fe2000001ff00 */
[----:B------:R5:W-:Y:S01]  /*6bd0*/  STL [R1+0xb04], R218 ;  /* 0x000b04da01007387 */ /* 0x000be20000100800 */
[----:B0-----:R-:W-:Y:S01]  /*6be0*/  LEA.HI.X.SX32 R217, R32, R4, 0x1, P2 ;  /* 0x0000000420d97211 */ /* 0x001fe200010f0eff */
[----:B-1----:R-:W-:-:S03]  /*6bf0*/  IMAD R27, R82, 0x2, R36 ;  /* 0x00000002521b7824 */ /* 0x002fc600078e0224 */
[----:B------:R-:W0:Y:S01]  /*6c00*/  LDC R88, c[0x0][0x268] ;  /* 0x00009a00ff587b82 */ /* 0x000e220000000800 */
[----:B---3--:R-:W-:Y:S01]  /*6c10*/  LEA.HI.X.SX32 R216, R20, R4, 0x1, P3 ;  /* 0x0000000414d87211 */ /* 0x008fe200018f0eff */
[----:B------:R1:W-:Y:S01]  /*6c20*/  STL [R1+0xf24], R217 ;  /* 0x000f24d901007387 */ /* 0x0003e20000100800 */
[----:B------:R-:W-:-:S03]  /*6c30*/  IADD3 R20, P0, R58, R13, RZ ;  /* 0x0000000d3a147210 */ /* 0x000fc60007f1e0ff */
[----:B------:R3:W-:Y:S01]  /*6c40*/  STL [R1+0xf28], R216 ;  /* 0x000f28d801007387 */ /* 0x0007e20000100800 */
[----:B-----5:R-:W-:Y:S01]  /*6c50*/  LEA.HI.X.SX32 R218, R58, R4, 0x1, P0 ;  /* 0x000000043ada7211 */ /* 0x020fe200000f0eff */
[----:B------:R-:W5:Y:S01]  /*6c60*/  LDC R89, c[0x0][0x268] ;  /* 0x00009a00ff597b82 */ /* 0x000f620000000800 */
[----:B--2---:R-:W-:Y:S01]  /*6c70*/  IMAD R48, R83, 0x2, R27 ;  /* 0x0000000253307824 */ /* 0x004fe200078e021b */
[----:B------:R-:W-:Y:S01]  /*6c80*/  STL [R1+0xf2c], R20 ;  /* 0x000f2c1401007387 */ /* 0x000fe20000100800 */
[----:B------:R-:W-:Y:S02]  /*6c90*/  CS2R R58, SRZ ;  /* 0x00000000003a7805 */ /* 0x000fe4000001ff00 */
[-C--:B-1----:R-:W-:Y:S02]  /*6ca0*/  IADD3 R217, P2, R42, R13.reuse, RZ ;  /* 0x0000000d2ad97210 */ /* 0x082fe40007f5e0ff */
[----:B------:R-:W-:Y:S02]  /*6cb0*/  CS2R R82, SRZ ;  /* 0x0000000000527805 */ /* 0x000fe4000001ff00 */
[----:B---3--:R-:W-:Y:S01]  /*6cc0*/  IADD3 R216, P3, R31, R13, RZ ;  /* 0x0000000d1fd87210 */ /* 0x008fe20007f7e0ff */
[----:B------:R1:W-:Y:S01]  /*6cd0*/  STL [R1+0xf30], R217 ;  /* 0x000f30d901007387 */ /* 0x0003e20000100800 */
[----:B------:R-:W2:Y:S01]  /*6ce0*/  LDC R90, c[0x0][0x268] ;  /* 0x00009a00ff5a7b82 */ /* 0x000ea20000000800 */
[----:B----4-:R-:W-:Y:S01]  /*6cf0*/  IMAD R35, R84, 0x2, R48 ;  /* 0x0000000254237824 */ /* 0x010fe200078e0230 */
[----:B------:R-:W-:Y:S01]  /*6d00*/  CS2R R84, SRZ ;  /* 0x0000000000547805 */ /* 0x000fe2000001ff00 */
[----:B------:R3:W-:Y:S02]  /*6d10*/  STL [R1+0xf34], R216 ;  /* 0x000f34d801007387 */ /* 0x0007e40000100800 */
[----:B0-----:R-:W-:-:S02]  /*6d20*/  IMAD R18, R88, 0x2, R35 ;  /* 0x0000000258127824 */ /* 0x001fc400078e0223 */
[----:B------:R0:W-:Y:S01]  /*6d30*/  STL [R1+0xb08], R218 ;  /* 0x000b08da01007387 */ /* 0x0001e20000100800 */
[----:B------:R-:W4:Y:S01]  /*6d40*/  LDC R94, c[0x0][0x268] ;  /* 0x00009a00ff5e7b82 */ /* 0x000f220000000800 */
[-C--:B-1----:R-:W-:Y:S02]  /*6d50*/  LEA.HI.X.SX32 R217, R42, R4.reuse, 0x1, P2 ;  /* 0x000000042ad97211 */ /* 0x082fe400010f0eff */
[----:B---3--:R-:W-:-:S03]  /*6d60*/  LEA.HI.X.SX32 R216, R31, R4, 0x1, P3 ;  /* 0x000000041fd87211 */ /* 0x008fc600018f0eff */
[----:B------:R1:W-:Y:S01]  /*6d70*/  STL [R1+0xf10], R217 ;  /* 0x000f10d901007387 */ /* 0x0003e20000100800 */
[----:B-----5:R-:W-:Y:S01]  /*6d80*/  IMAD R47, R89, 0x2, R18 ;  /* 0x00000002592f7824 */ /* 0x020fe200078e0212 */
[----:B------:R-:W3:Y:S01]  /*6d90*/  LDC R95, c[0x0][0x268] ;  /* 0x00009a00ff5f7b82 */ /* 0x000ee20000000800 */
[----:B0-----:R-:W-:Y:S01]  /*6da0*/  IADD3 R218, P0, R57, R13, RZ ;  /* 0x0000000d39da7210 */ /* 0x001fe20007f1e0ff */
[----:B------:R0:W-:Y:S01]  /*6db0*/  STL [R1+0xf14], R216 ;  /* 0x000f14d801007387 */ /* 0x0001e20000100800 */
[----:B------:R-:W-:-:S03]  /*6dc0*/  CS2R R88, SRZ ;  /* 0x0000000000587805 */ /* 0x000fc6000001ff00 */
[----:B------:R5:W-:Y:S01]  /*6dd0*/  STL [R1+0xf18], R218 ;  /* 0x000f18da01007387 */ /* 0x000be20000100800 */
[-C--:B-1----:R-:W-:Y:S01]  /*6de0*/  IADD3 R217, P2, R41, R13.reuse, RZ ;  /* 0x0000000d29d97210 */ /* 0x082fe20007f5e0ff */
[----:B------:R-:W1:Y:S01]  /*6df0*/  LDC R96, c[0x0][0x268] ;  /* 0x00009a00ff607b82 */ /* 0x000e620000000800 */
[----:B--2---:R-:W-:Y:S01]  /*6e00*/  IMAD R21, R90, 0x2, R47 ;  /* 0x000000025a157824 */ /* 0x004fe200078e022f */
[----:B------:R-:W-:Y:S02]  /*6e10*/  CS2R R90, SRZ ;  /* 0x00000000005a7805 */ /* 0x000fe4000001ff00 */
[----:B0-----:R-:W-:Y:S01]  /*6e20*/  IADD3 R216, P3, R7, R13, RZ ;  /* 0x0000000d07d87210 */ /* 0x001fe20007f7e0ff */
[----:B------:R0:W-:Y:S01]  /*6e30*/  STL [R1+0xf1c], R217 ;  /* 0x000f1cd901007387 */ /* 0x0001e20000100800 */
[----:B-----5:R-:W-:-:S03]  /*6e40*/  LEA.HI.X.SX32 R218, R57, R4, 0x1, P0 ;  /* 0x0000000439da7211 */ /* 0x020fc600000f0eff */
[----:B------:R2:W-:Y:S01]  /*6e50*/  STL [R1+0xf20], R216 ;  /* 0x000f20d801007387 */ /* 0x0005e20000100800 */
[----:B------:R-:W5:Y:S01]  /*6e60*/  LDC R100, c[0x0][0x268] ;  /* 0x00009a00ff647b82 */ /* 0x000f620000000800 */
[----:B----4-:R-:W-:Y:S02]  /*6e70*/  IMAD R8, R94, 0x2, R21 ;  /* 0x000000025e087824 */ /* 0x010fe400078e0215 */
[----:B------:R4:W-:Y:S01]  /*6e80*/  STL [R1+0xb0c], R218 ;  /* 0x000b0cda01007387 */ /* 0x0009e20000100800 */
[-C--:B0-----:R-:W-:Y:S01]  /*6e90*/  LEA.HI.X.SX32 R217, R41, R4.reuse, 0x1, P2 ;  /* 0x0000000429d97211 */ /* 0x081fe200010f0eff */
[----:B---3--:R-:W-:Y:S01]  /*6ea0*/  IMAD R46, R95, 0x2, R8 ;  /* 0x000000025f2e7824 */ /* 0x008fe200078e0208 */
[----:B------:R-:W-:Y:S02]  /*6eb0*/  CS2R R94, SRZ ;  /* 0x00000000005e7805 */ /* 0x000fe4000001ff00 */
[----:B------:R-:W0:Y:S01]  /*6ec0*/  LDC R101, c[0x0][0x268] ;  /* 0x00009a00ff657b82 */ /* 0x000e220000000800 */
[----:B--2---:R-:W-:Y:S01]  /*6ed0*/  LEA.HI.X.SX32 R216, R7, R4, 0x1, P3 ;  /* 0x0000000407d87211 */ /* 0x004fe200018f0eff */
[----:B------:R2:W-:Y:S01]  /*6ee0*/  STL [R1+0xefc], R217 ;  /* 0x000efcd901007387 */ /* 0x0005e20000100800 */
[----:B----4-:R-:W-:-:S03]  /*6ef0*/  IADD3 R218, P0, R56, R13, RZ ;  /* 0x0000000d38da7210 */ /* 0x010fc60007f1e0ff */
        /* <DEDUP_REMOVED lines=9> */
[----:B-----5:R-:W-:Y:S01]  /*6f90*/  IMAD R26, R100, 0x2, R34 ;  /* 0x00000002641a7824 */ /* 0x020fe200078e0222 */
[-C--:B----4-:R-:W-:Y:S01]  /*6fa0*/  LEA.HI.X.SX32 R218, R56, R4.reuse, 0x1, P0 ;  /* 0x0000000438da7211 */ /* 0x090fe200000f0eff */
[----:B------:R4:W-:Y:S01]  /*6fb0*/  STL [R1+0xf0c], R216 ;  /* 0x000f0cd801007387 */ /* 0x0009e20000100800 */
[----:B------:R-:W-:Y:S01]  /*6fc0*/  CS2R R56, SRZ ;  /* 0x0000000000387805 */ /* 0x000fe2000001ff00 */
[----:B0-----:R-:W-:Y:S02]  /*6fd0*/  IMAD R45, R101, 0x2, R26 ;  /* 0x00000002652d7824 */ /* 0x001fe400078e021a */
[----:B------:R0:W-:Y:S01]  /*6fe0*/  STL [R1+0xb10], R218 ;  /* 0x000b10da01007387 */ /* 0x0001e20000100800 */
[----:B------:R-:W5:Y:S01]  /*6ff0*/  LDC R107, c[0x0][0x268] ;  /* 0x00009a00ff6b7b82 */ /* 0x000f620000000800 */
[----:B--2---:R-:W-:-:S02]  /*7000*/  LEA.HI.X.SX32 R217, R24, R4, 0x1, P2 ;  /* 0x0000000418d97211 */ /* 0x004fc400010f0eff */
[----:B------:R-:W-:Y:S02]  /*7010*/  CS2R R100, SRZ ;  /* 0x0000000000647805 */ /* 0x000fe4000001ff00 */
[-C--:B----4-:R-:W-:Y:S01]  /*7020*/  LEA.HI.X.SX32 R216, R19, R4.reuse, 0x1, P3 ;  /* 0x0000000413d87211 */ /* 0x090fe200018f0eff */
[----:B------:R2:W-:Y:S01]  /*7030*/  STL [R1+0xee8], R217 ;  /* 0x000ee8d901007387 */ /* 0x0005e20000100800 */
[-C--:B------:R-:W-:Y:S01]  /*7040*/  IADD3 R19, P0, R55, R13.reuse, RZ ;  /* 0x0000000d37137210 */ /* 0x080fe20007f1e0ff */
[----:B------:R-:W4:Y:S01]  /*7050*/  LDC R111, c[0x0][0x268] ;  /* 0x00009a00ff6f7b82 */ /* 0x000f220000000800 */
[----:B-1----:R-:W-:Y:S01]  /*7060*/  IMAD R33, R105, 0x2, R45 ;  /* 0x0000000269217824 */ /* 0x002fe200078e022d */
[----:B------:R1:W-:Y:S01]  /*7070*/  STL [R1+0xeec], R216 ;  /* 0x000eecd801007387 */ /* 0x0003e20000100800 */
[----:B0-----:R-:W-:Y:S02]  /*7080*/  LEA.HI.X.SX32 R218, R55, R4, 0x1, P0 ;  /* 0x0000000437da7211 */ /* 0x001fe400000f0eff */
[----:B------:R-:W-:Y:S01]  /*7090*/  CS2R R104, SRZ ;  /* 0x0000000000687805 */ /* 0x000fe2000001ff00 */
[----:B------:R-:W-:Y:S01]  /*70a0*/  STL [R1+0xef0], R19 ;  /* 0x000ef01301007387 */ /* 0x000fe20000100800 */
[-C--:B--2---:R-:W-:Y:S01]  /*70b0*/  IADD3 R217, P2, R40, R13.reuse, RZ ;  /* 0x0000000d28d97210 */ /* 0x084fe20007f5e0ff */
[----:B------:R-:W0:Y:S01]  /*70c0*/  LDC R112, c[0x0][0x268] ;  /* 0x00009a00ff707b82 */ /* 0x000e220000000800 */
[----:B---3--:R-:W-:Y:S01]  /*70d0*/  IMAD R17, R106, 0x2, R33 ;  /* 0x000000026a117824 */ /* 0x008fe200078e0221 */
[----:B-1----:R-:W-:-:S02]  /*70e0*/  IADD3 R216, P3, R30, R13, RZ ;  /* 0x0000000d1ed87210 */ /* 0x002fc40007f7e0ff */
[----:B------:R1:W-:Y:S01]  /*70f0*/  STL [R1+0xef4], R217 ;  /* 0x000ef4d901007387 */ /* 0x0003e20000100800 */
[----:B-----5:R-:W-:-:S03]  /*7100*/  IMAD R44, R107, 0x2, R17 ;  /* 0x000000026b2c7824 */ /* 0x020fc600078e0211 */
[----:B------:R2:W-:Y:S01]  /*7110*/  STL [R1+0xef8], R216 ;  /* 0x000ef8d801007387 */ /* 0x0005e20000100800 */
[----:B------:R-:W3:Y:S01]  /*7120*/  LDC R113, c[0x0][0x268] ;  /* 0x00009a00ff717b82 */ /* 0x000ee20000000800 */
[----:B------:R-:W-:Y:S02]  /*7130*/  IMAD R107, R15, 0x4a, RZ ;  /* 0x0000004a0f6b7824 */ /* 0x000fe400078e02ff */
[----:B------:R5:W-:Y:S01]  /*7140*/  STL [R1+0xb14], R218 ;  /* 0x000b14da01007387 */ /* 0x000be20000100800 */
[----:B-1----:R-:W-:Y:S01]  /*7150*/  LEA.HI.X.SX32 R217, R40, R4, 0x1, P2 ;  /* 0x0000000428d97211 */ /* 0x002fe200010f0eff */
[----:B----4-:R-:W-:-:S03]  /*7160*/  IMAD R25, R111, 0x2, R44 ;  /* 0x000000026f197824 */ /* 0x010fc600078e022c */
[----:B------:R-:W1:Y:S01]  /*7170*/  LDC R117, c[0x0][0x268] ;  /* 0x00009a00ff757b82 */ /* 0x000e620000000800 */
[----:B--2---:R-:W-:Y:S01]  /*7180*/  LEA.HI.X.SX32 R216, R30, R4, 0x1, P3 ;  /* 0x000000041ed87211 */ /* 0x004fe200018f0eff */
[----:B------:R2:W-:Y:S01]  /*7190*/  STL [R1+0xed4], R217 ;  /* 0x000ed4d901007387 */ /* 0x0005e20000100800 */
[C---:B------:R-:W-:Y:S01]  /*71a0*/  IMAD R111, R15.reuse, 0x4e, RZ ;  /* 0x0000004e0f6f7824 */ /* 0x040fe200078e02ff */
[-C--:B-----5:R-:W-:Y:S02]  /*71b0*/  IADD3 R218, P0, R54, R13.reuse, RZ ;  /* 0x0000000d36da7210 */ /* 0x0a0fe40007f1e0ff */
[----:B------:R4:W-:Y:S01]  /*71c0*/  STL [R1+0xed8], R216 ;  /* 0x000ed8d801007387 */ /* 0x0009e20000100800 */
[----:B0-----:R-:W-:Y:S01]  /*71d0*/  IMAD R5, R112, 0x2, R25 ;  /* 0x0000000270057824 */ /* 0x001fe200078e0219 */
[----:B------:R-:W0:Y:S01]  /*71e0*/  LDC R118, c[0x0][0x268] ;  /* 0x00009a00ff767b82 */ /* 0x000e220000000800 */
[----:B------:R-:W-:Y:S01]  /*71f0*/  IMAD R112, R15, 0x4f, RZ ;  /* 0x0000004f0f707824 */ /* 0x000fe200078e02ff */
[----:B------:R5:W-:Y:S01]  /*7200*/  STL [R1+0xedc], R218 ;  /* 0x000edcda01007387 */ /* 0x000be20000100800 */
[----:B--2---:R-:W-:-:S02]  /*7210*/  IADD3 R217, P2, R39, R13, RZ ;  /* 0x0000000d27d97210 */ /* 0x004fc40007f5e0ff */
[----:B----4-:R-:W-:-:S03]  /*7220*/  IADD3 R216, P3, R23, R13, RZ ;  /* 0x0000000d17d87210 */ /* 0x010fc60007f7e0ff */
[----:B------:R2:W-:Y:S01]  /*7230*/  STL [R1+0xee0], R217 ;  /* 0x000ee0d901007387 */ /* 0x0005e20000100800 */
[----:B------:R-:W4:Y:S01]  /*7240*/  LDC R119, c[0x0][0x268] ;  /* 0x00009a00ff777b82 */ /* 0x000f220000000800 */
[----:B---3--:R-:W-:Y:S01]  /*7250*/  IMAD R43, R113, 0x2, R5 ;  /* 0x00000002712b7824 */ /* 0x008fe200078e0205 */
[-C--:B-----5:R-:W-:Y:S01]  /*7260*/  LEA.HI.X.SX32 R218, R54, R4.reuse, 0x1, P0 ;  /* 0x0000000436da7211 */ /* 0x0a0fe200000f0eff */
[----:B------:R3:W-:Y:S01]  /*7270*/  STL [R1+0xee4], R216 ;  /* 0x000ee4d801007387 */ /* 0x0007e20000100800 */
[----:B------:R-:W-:Y:S01]  /*7280*/  IMAD R113, R15, 0x50, RZ ;  /* 0x000000500f717824 */ /* 0x000fe200078e02ff */
[----:B------:R-:W-:Y:S01]  /*7290*/  CS2R R54, SRZ ;  /* 0x0000000000367805 */ /* 0x000fe2000001ff00 */
[----:B-1----:R-:W-:Y:S01]  /*72a0*/  IMAD R32, R117, 0x2, R43 ;  /* 0x0000000275207824 */ /* 0x002fe200078e022b */
[----:B------:R1:W-:Y:S01]  /*72b0*/  STL [R1+0xb18], R218 ;  /* 0x000b18da01007387 */ /* 0x0003e20000100800 */
[----:B------:R-:W5:Y:S01]  /*72c0*/  LDC R123, c[0x0][0x268] ;  /* 0x00009a00ff7b7b82 */ /* 0x000f620000000800 */
[-C--:B--2---:R-:W-:Y:S01]  /*72d0*/  LEA.HI.X.SX32 R217, R39, R4.reuse, 0x1, P2 ;  /* 0x0000000427d97211 */ /* 0x084fe200010f0eff */
[----:B------:R-:W-:Y:S01]  /*72e0*/  IMAD R117, R15, 0x54, RZ ;  /* 0x000000540f757824 */ /* 0x000fe200078e02ff */
[----:B---3--:R-:W-:-:S03]  /*72f0*/  LEA.HI.X.SX32 R216, R23, R4, 0x1, P3 ;  /* 0x0000000417d87211 */ /* 0x008fc600018f0eff */
[----:B------:R2:W-:Y:S01]  /*7300*/  STL [R1+0xec0], R217 ;  /* 0x000ec0d901007387 */ /* 0x0005e20000100800 */
[----:B0-----:R-:W-:Y:S01]  /*7310*/  IMAD R20, R118, 0x2, R32 ;  /* 0x0000000276147824 */ /* 0x001fe200078e0220 */
[----:B------:R-:W0:Y:S01]  /*7320*/  LDC R124, c[0x0][0x268] ;  /* 0x00009a00ff7c7b82 */ /* 0x000e220000000800 */
[----:B-1----:R-:W-:Y:S01]  /*7330*/  IADD3 R218, P0, R53, R13, RZ ;  /* 0x0000000d35da7210 */ /* 0x002fe20007f1e0ff */
[----:B------:R1:W-:Y:S01]  /*7340*/  STL [R1+0xec4], R216 ;  /* 0x000ec4d801007387 */ /* 0x0003e20000100800 */
[----:B------:R-:W-:-:S03]  /*7350*/  IMAD R118, R15, 0x55, RZ ;  /* 0x000000550f767824 */ /* 0x000fc600078e02ff */
[----:B------:R3:W-:Y:S01]  /*7360*/  STL [R1+0xec8], R218 ;  /* 0x000ec8da01007387 */ /* 0x0007e20000100800 */
[-C--:B--2---:R-:W-:Y:S01]  /*7370*/  IADD3 R217, P2, R29, R13.reuse, RZ ;  /* 0x0000000d1dd97210 */ /* 0x084fe20007f5e0ff */
[----:B------:R-:W2:Y:S01]  /*7380*/  LDC R125, c[0x0][0x268] ;  /* 0x00009a00ff7d7b82 */ /* 0x000ea20000000800 */
[----:B----4-:R-:W-:Y:S01]  /*7390*/  IMAD R42, R119, 0x2, R20 ;  /* 0x00000002772a7824 */ /* 0x010fe200078e0214 */
[----:B-1----:R-:W-:Y:S02]  /*73a0*/  IADD3 R216, P3, R6, R13, RZ ;  /* 0x0000000d06d87210 */ /* 0x002fe40007f7e0ff */
[----:B------:R1:W-:Y:S01]  /*73b0*/  STL [R1+0xecc], R217 ;  /* 0x000eccd901007387 */ /* 0x0003e20000100800 */
[----:B------:R-:W-:Y:S01]  /*73c0*/  IMAD R119, R15, 0x56, RZ ;  /* 0x000000560f777824 */ /* 0x000fe200078e02ff */
[----:B---3--:R-:W-:Y:S02]  /*73d0*/  LEA.HI.X.SX32 R218, R53, R4, 0x1, P0 ;  /* 0x0000000435da7211 */ /* 0x008fe400000f0eff */
[----:B------:R3:W-:Y:S01]  /*73e0*/  STL [R1+0xed0], R216 ;  /* 0x000ed0d801007387 */ /* 0x0007e20000100800 */
[----:B------:R-:W4:Y:S01]  /*73f0*/  LDC R129, c[0x0][0x268] ;  /* 0x00009a00ff817b82 */ /* 0x000f220000000800 */
[----:B-----5:R-:W-:-:S02]  /*7400*/  IMAD R31, R123, 0x2, R42 ;  /* 0x000000027b1f7824 */ /* 0x020fc400078e022a */
[----:B------:R5:W-:Y:S01]  /*7410*/  STL [R1+0xb1c], R218 ;  /* 0x000b1cda01007387 */ /* 0x000be20000100800 */
[----:B------:R-:W-:Y:S01]  /*7420*/  IMAD R123, R15, 0x5a, RZ ;  /* 0x0000005a0f7b7824 */ /* 0x000fe200078e02ff */
[-C--:B-1----:R-:W-:Y:S01]  /*7430*/  LEA.HI.X.SX32 R217, R29, R4.reuse, 0x1, P2 ;  /* 0x000000041dd97211 */ /* 0x082fe200010f0eff */
[----:B0-----:R-:W-:Y:S02]  /*7440*/  IMAD R7, R124, 0x2, R31 ;  /* 0x000000027c077824 */ /* 0x001fe400078e021f */
[----:B------:R-:W0:Y:S01]  /*7450*/  LDC R130, c[0x0][0x268] ;  /* 0x00009a00ff827b82 */ /* 0x000e220000000800 */
[-C--:B---3--:R-:W-:Y:S01]  /*7460*/  LEA.HI.X.SX32 R216, R6, R4.reuse, 0x1, P3 ;  /* 0x0000000406d87211 */ /* 0x088fe200018f0eff */
[----:B------:R1:W-:Y:S01]  /*7470*/  STL [R1+0xeac], R217 ;  /* 0x000eacd901007387 */ /* 0x0003e20000100800 */
[CC--:B------:R-:W-:Y:S01]  /*7480*/  IADD3 R6, P0, R52.reuse, R13.reuse, RZ ;  /* 0x0000000d34067210 */ /* 0x0c0fe20007f1e0ff */
[----:B------:R-:W-:Y:S02]  /*7490*/  IMAD R124, R15, 0x5b, RZ ;  /* 0x0000005b0f7c7824 */ /* 0x000fe400078e02ff */
[----:B------:R3:W-:Y:S01]  /*74a0*/  STL [R1+0xeb0], R216 ;  /* 0x000eb0d801007387 */ /* 0x0007e20000100800 */
[----:B-----5:R-:W-:Y:S01]  /*74b0*/  LEA.HI.X.SX32 R218, R52, R4, 0x1, P0 ;  /* 0x0000000434da7211 */ /* 0x020fe200000f0eff */
[----:B------:R-:W5:Y:S01]  /*74c0*/  LDC R131, c[0x0][0x268] ;  /* 0x00009a00ff837b82 */ /* 0x000f620000000800 */
[----:B--2---:R-:W-:Y:S01]  /*74d0*/  IMAD R41, R125, 0x2, R7 ;  /* 0x000000027d297824 */ /* 0x004fe200078e0207 */
[----:B------:R-:W-:Y:S01]  /*74e0*/  STL [R1+0xeb4], R6 ;  /* 0x000eb40601007387 */ /* 0x000fe20000100800 */
[----:B------:R-:W-:Y:S01]  /*74f0*/  IMAD R125, R15, 0x5c, RZ ;  /* 0x0000005c0f7d7824 */ /* 0x000fe200078e02ff */
[----:B-1----:R-:W-:-:S02]  /*7500*/  IADD3 R217, P2, R38, R13, RZ ;  /* 0x0000000d26d97210 */ /* 0x002fc40007f5e0ff */
[----:B------:R-:W-:Y:S02]  /*7510*/  CS2R R52, SRZ ;  /* 0x0000000000347805 */ /* 0x000fe4000001ff00 */
[----:B---3--:R-:W-:Y:S01]  /*7520*/  IADD3 R216, P3, R16, R13, RZ ;  /* 0x0000000d10d87210 */ /* 0x008fe20007f7e0ff */
[----:B------:R1:W-:Y:S01]  /*7530*/  STL [R1+0xeb8], R217 ;  /* 0x000eb8d901007387 */ /* 0x0003e20000100800 */
[----:B------:R-:W2:Y:S01]  /*7540*/  LDC R135, c[0x0][0x268] ;  /* 0x00009a00ff877b82 */ /* 0x000ea20000000800 */
[----:B----4-:R-:W-:Y:S02]  /*7550*/  IMAD R24, R129, 0x2, R41 ;  /* 0x0000000281187824 */ /* 0x010fe400078e0229 */
[----:B------:R3:W-:Y:S01]  /*7560*/  STL [R1+0xebc], R216 ;  /* 0x000ebcd801007387 */ /* 0x0007e20000100800 */
[C---:B------:R-:W-:Y:S02]  /*7570*/  IMAD R129, R15.reuse, 0x60, RZ ;  /* 0x000000600f817824 */ /* 0x040fe400078e02ff */
[----:B0-----:R-:W-:Y:S01]  /*7580*/  IMAD R19, R130, 0x2, R24 ;  /* 0x0000000282137824 */ /* 0x001fe200078e0218 */
[----:B------:R0:W-:Y:S01]  /*7590*/  STL [R1+0xb20], R218 ;  /* 0x000b20da01007387 */ /* 0x0001e20000100800 */
[----:B------:R-:W4:Y:S01]  /*75a0*/  LDC R136, c[0x0][0x268] ;  /* 0x00009a00ff887b82 */ /* 0x000f220000000800 */
[-C--:B-1----:R-:W-:Y:S01]  /*75b0*/  LEA.HI.X.SX32 R217, R38, R4.reuse, 0x1, P2 ;  /* 0x0000000426d97211 */ /* 0x082fe200010f0eff */
[----:B------:R-:W-:Y:S01]  /*75c0*/  IMAD R130, R15, 0x61, RZ ;  /* 0x000000610f827824 */ /* 0x000fe200078e02ff */
[----:B---3--:R-:W-:-:S03]  /*75d0*/  LEA.HI.X.SX32 R216, R16, R4, 0x1, P3 ;  /* 0x0000000410d87211 */ /* 0x008fc600018f0eff */
[----:B------:R1:W-:Y:S01]  /*75e0*/  STL [R1+0xe98], R217 ;  /* 0x000e98d901007387 */ /* 0x0003e20000100800 */
[-C--:B------:R-:W-:Y:S01]  /*75f0*/  IADD3 R16, P0, R51, R13.reuse, RZ ;  /* 0x0000000d33107210 */ /* 0x080fe20007f1e0ff */
[----:B------:R-:W3:Y:S01]  /*7600*/  LDC R137, c[0x0][0x268] ;  /* 0x00009a00ff897b82 */ /* 0x000ee20000000800 */
[----:B-----5:R-:W-:Y:S01]  /*7610*/  IMAD R40, R131, 0x2, R19 ;  /* 0x0000000283287824 */ /* 0x020fe200078e0213 */
[----:B------:R5:W-:Y:S01]  /*7620*/  STL [R1+0xe9c], R216 ;  /* 0x000e9cd801007387 */ /* 0x000be20000100800 */
[----:B0-----:R-:W-:Y:S01]  /*7630*/  LEA.HI.X.SX32 R218, R51, R4, 0x1, P0 ;  /* 0x0000000433da7211 */ /* 0x001fe200000f0eff */
[----:B------:R-:W-:Y:S02]  /*7640*/  IMAD R131, R15, 0x62, RZ ;  /* 0x000000620f837824 */ /* 0x000fe400078e02ff */
[----:B------:R-:W-:Y:S01]  /*7650*/  STL [R1+0xea0], R16 ;  /* 0x000ea01001007387 */ /* 0x000fe20000100800 */
[-C--:B-1----:R-:W-:Y:S01]  /*7660*/  IADD3 R217, P2, R37, R13.reuse, RZ ;  /* 0x0000000d25d97210 */ /* 0x082fe20007f5e0ff */
[----:B------:R-:W0:Y:S01]  /*7670*/  LDC R141, c[0x0][0x268] ;  /* 0x00009a00ff8d7b82 */ /* 0x000e220000000800 */
[----:B--2---:R-:W-:Y:S01]  /*7680*/  IMAD R30, R135, 0x2, R40 ;  /* 0x00000002871e7824 */ /* 0x004fe200078e0228 */
[----:B-----5:R-:W-:-:S02]  /*7690*/  IADD3 R216, P3, R14, R13, RZ ;  /* 0x0000000d0ed87210 */ /* 0x020fc40007f7e0ff */
[----:B------:R1:W-:Y:S01]  /*76a0*/  STL [R1+0xea4], R217 ;  /* 0x000ea4d901007387 */ /* 0x0003e20000100800 */
[C---:B------:R-:W-:Y:S02]  /*76b0*/  IMAD R135, R15.reuse, 0x66, RZ ;  /* 0x000000660f877824 */ /* 0x040fe400078e02ff */
[----:B----4-:R-:W-:Y:S01]  /*76c0*/  IMAD R23, R136, 0x2, R30 ;  /* 0x0000000288177824 */ /* 0x010fe200078e021e */
[----:B------:R2:W-:Y:S01]  /*76d0*/  STL [R1+0xea8], R216 ;  /* 0x000ea8d801007387 */ /* 0x0005e20000100800 */
[----:B------:R-:W4:Y:S01]  /*76e0*/  LDC R142, c[0x0][0x268] ;  /* 0x00009a00ff8e7b82 */ /* 0x000f220000000800 */
[----:B------:R-:W-:Y:S02]  /*76f0*/  IMAD R136, R15, 0x67, RZ ;  /* 0x000000670f887824 */ /* 0x000fe400078e02ff */
[----:B------:R5:W-:Y:S01]  /*7700*/  STL [R1+0xb24], R218 ;  /* 0x000b24da01007387 */ /* 0x000be20000100800 */
[----:B-1----:R-:W-:Y:S01]  /*7710*/  LEA.HI.X.SX32 R217, R37, R4, 0x1, P2 ;  /* 0x0000000425d97211 */ /* 0x002fe200010f0eff */
[----:B---3--:R-:W-:-:S03]  /*7720*/  IMAD R39, R137, 0x2, R23 ;  /* 0x0000000289277824 */ /* 0x008fc600078e0217 */
[----:B------:R-:W1:Y:S01]  /*7730*/  LDC R143, c[0x0][0x268] ;  /* 0x00009a00ff8f7b82 */ /* 0x000e620000000800 */
[----:B--2---:R-:W-:Y:S01]  /*7740*/  LEA.HI.X.SX32 R216, R14, R4, 0x1, P3 ;  /* 0x000000040ed87211 */ /* 0x004fe200018f0eff */
[----:B------:R2:W-:Y:S01]  /*7750*/  STL [R1+0xe84], R217 ;  /* 0x000e84d901007387 */ /* 0x0005e20000100800 */
[----:B------:R-:W-:Y:S01]  /*7760*/  IMAD R137, R15, 0x68, RZ ;  /* 0x000000680f897824 */ /* 0x000fe200078e02ff */
[-C--:B-----5:R-:W-:Y:S02]  /*7770*/  IADD3 R218, P0, R50, R13.reuse, RZ ;  /* 0x0000000d32da7210 */ /* 0x0a0fe40007f1e0ff */
[----:B------:R3:W-:Y:S01]  /*7780*/  STL [R1+0xe88], R216 ;  /* 0x000e88d801007387 */ /* 0x0007e20000100800 */
[----:B0-----:R-:W-:Y:S01]  /*7790*/  IMAD R29, R141, 0x2, R39 ;  /* 0x000000028d1d7824 */ /* 0x001fe200078e0227 */
[----:B------:R-:W0:Y:S01]  /*77a0*/  LDC R147, c[0x0][0x268] ;  /* 0x00009a00ff937b82 */ /* 0x000e220000000800 */
[----:B------:R-:W-:Y:S01]  /*77b0*/  IMAD R141, R15, 0x6c, RZ ;  /* 0x0000006c0f8d7824 */ /* 0x000fe200078e02ff */
[----:B------:R5:W-:Y:S01]  /*77c0*/  STL [R1+0xe8c], R218 ;  /* 0x000e8cda01007387 */ /* 0x000be20000100800 */
[----:B--2---:R-:W-:-:S02]  /*77d0*/  IADD3 R217, P2, R28, R13, RZ ;  /* 0x0000000d1cd97210 */ /* 0x004fc40007f5e0ff */
[----:B---3--:R-:W-:-:S03]  /*77e0*/  IADD3 R216, P3, R22, R13, RZ ;  /* 0x0000000d16d87210 */ /* 0x008fc60007f7e0ff */
[----:B------:R2:W-:Y:S01]  /*77f0*/  STL [R1+0xe90], R217 ;  /* 0x000e90d901007387 */ /* 0x0005e20000100800 */
[----:B------:R-:W3:Y:S01]  /*7800*/  LDC R148, c[0x0][0x268] ;  /* 0x00009a00ff947b82 */ /* 0x000ee20000000800 */
[----:B----4-:R-:W-:Y:S01]  /*7810*/  IMAD R6, R142, 0x2, R29 ;  /* 0x000000028e067824 */ /* 0x010fe200078e021d */
        /* <DEDUP_REMOVED lines=9> */
[----:B----4-:R-:W-:-:S03]  /*78b0*/  LEA.HI.X.SX32 R216, R22, R4, 0x1, P3 ;  /* 0x0000000416d87211 */ /* 0x010fc600018f0eff */
[----:B------:R2:W-:Y:S01]  /*78c0*/  STL [R1+0xe70], R217 ;  /* 0x000e70d901007387 */ /* 0x0005e20000100800 */
[-C--:B------:R-:W-:Y:S01]  /*78d0*/  IADD3 R22, P0, R49, R13.reuse, RZ ;  /* 0x0000000d31167210 */ /* 0x080fe20007f1e0ff */
[----:B------:R-:W4:Y:S01]  /*78e0*/  LDC R153, c[0x0][0x268] ;  /* 0x00009a00ff997b82 */ /* 0x000f220000000800 */
[----:B0-----:R-:W-:Y:S01]  /*78f0*/  IMAD R16, R147, 0x2, R38 ;  /* 0x0000000293107824 */ /* 0x001fe200078e0226 */
[----:B------:R0:W-:Y:S01]  /*7900*/  STL [R1+0xe74], R216 ;  /* 0x000e74d801007387 */ /* 0x0001e20000100800 */
[----:B-1----:R-:W-:Y:S01]  /*7910*/  LEA.HI.X.SX32 R218, R49, R4, 0x1, P0 ;  /* 0x0000000431da7211 */ /* 0x002fe200000f0eff */
[----:B------:R-:W-:Y:S02]  /*7920*/  IMAD R147, R15, 0x72, RZ ;  /* 0x000000720f937824 */ /* 0x000fe400078e02ff */
[----:B------:R-:W-:Y:S01]  /*7930*/  STL [R1+0xe78], R22 ;  /* 0x000e781601007387 */ /* 0x000fe20000100800 */
[-C--:B--2---:R-:W-:Y:S01]  /*7940*/  IADD3 R217, P2, R36, R13.reuse, RZ ;  /* 0x0000000d24d97210 */ /* 0x084fe20007f5e0ff */
[----:B------:R-:W1:Y:S01]  /*7950*/  LDC R154, c[0x0][0x268] ;  /* 0x00009a00ff9a7b82 */ /* 0x000e620000000800 */
[----:B---3--:R-:W-:Y:S01]  /*7960*/  IMAD R14, R148, 0x2, R16 ;  /* 0x00000002940e7824 */ /* 0x008fe200078e0210 */
[----:B0-----:R-:W-:-:S02]  /*7970*/  IADD3 R216, P3, R27, R13, RZ ;  /* 0x0000000d1bd87210 */ /* 0x001fc40007f7e0ff */
[----:B------:R0:W-:Y:S01]  /*7980*/  STL [R1+0xe7c], R217 ;  /* 0x000e7cd901007387 */ /* 0x0001e20000100800 */
[----:B------:R-:W-:Y:S02]  /*7990*/  IMAD R148, R15, 0x73, RZ ;  /* 0x000000730f947824 */ /* 0x000fe400078e02ff */
[----:B-----5:R-:W-:Y:S01]  /*79a0*/  IMAD R37, R149, 0x2, R14 ;  /* 0x0000000295257824 */ /* 0x020fe200078e020e */
[----:B------:R2:W-:Y:S01]  /*79b0*/  STL [R1+0xe80], R216 ;  /* 0x000e80d801007387 */ /* 0x0005e20000100800 */
[----:B------:R-:W3:Y:S01]  /*79c0*/  LDC R155, c[0x0][0x268] ;  /* 0x00009a00ff9b7b82 */ /* 0x000ee20000000800 */
[----:B------:R-:W-:Y:S02]  /*79d0*/  IMAD R149, R15, 0x74, RZ ;  /* 0x000000740f957824 */ /* 0x000fe400078e02ff */
[----:B------:R5:W-:Y:S01]  /*79e0*/  STL [R1+0xb2c], R218 ;  /* 0x000b2cda01007387 */ /* 0x000be20000100800 */
[----:B0-----:R-:W-:Y:S01]  /*79f0*/  LEA.HI.X.SX32 R217, R36, R4, 0x1, P2 ;  /* 0x0000000424d97211 */ /* 0x001fe200010f0eff */
[----:B----4-:R-:W-:-:S03]  /*7a00*/  IMAD R28, R153, 0x2, R37 ;  /* 0x00000002991c7824 */ /* 0x010fc600078e0225 */
[----:B------:R-:W0:Y:S01]  /*7a10*/  LDC R159, c[0x0][0x268] ;  /* 0x00009a00ff9f7b82 */ /* 0x000e220000000800 */
[----:B--2---:R-:W-:Y:S01]  /*7a20*/  LEA.HI.X.SX32 R216, R27, R4, 0x1, P3 ;  /* 0x000000041bd87211 */ /* 0x004fe200018f0eff */
[----:B------:R2:W-:Y:S01]  /*7a30*/  STL [R1+0xe5c], R217 ;  /* 0x000e5cd901007387 */ /* 0x0005e20000100800 */
[C---:B------:R-:W-:Y:S01]  /*7a40*/  IMAD R153, R15.reuse, 0x78, RZ ;  /* 0x000000780f997824 */ /* 0x040fe200078e02ff */
[-C--:B-----5:R-:W-:Y:S02]  /*7a50*/  IADD3 R218, P0, R48, R13.reuse, RZ ;  /* 0x0000000d30da7210 */ /* 0x0a0fe40007f1e0ff */
[----:B------:R4:W-:Y:S01]  /*7a60*/  STL [R1+0xe60], R216 ;  /* 0x000e60d801007387 */ /* 0x0009e20000100800 */
[----:B-1----:R-:W-:Y:S01]  /*7a70*/  IMAD R22, R154, 0x2, R28 ;  /* 0x000000029a167824 */ /* 0x002fe200078e021c */
[----:B------:R-:W1:Y:S01]  /*7a80*/  LDC R160, c[0x0][0x268] ;  /* 0x00009a00ffa07b82 */ /* 0x000e620000000800 */
        /* <DEDUP_REMOVED lines=11> */
[----:B0-----:R-:W-:Y:S01]  /*7b40*/  IMAD R27, R159, 0x2, R36 ;  /* 0x000000029f1b7824 */ /* 0x001fe200078e0224 */
[----:B------:R0:W-:Y:S01]  /*7b50*/  STL [R1+0xb30], R218 ;  /* 0x000b30da01007387 */ /* 0x0001e20000100800 */
[----:B------:R-:W5:Y:S01]  /*7b60*/  LDC R165, c[0x0][0x268] ;  /* 0x00009a00ffa57b82 */ /* 0x000f620000000800 */
[-C--:B--2---:R-:W-:Y:S01]  /*7b70*/  LEA.HI.X.SX32 R217, R35, R4.reuse, 0x1, P2 ;  /* 0x0000000423d97211 */ /* 0x084fe200010f0eff */
[----:B------:R-:W-:Y:S01]  /*7b80*/  IMAD R159, R15, 0x7e, RZ ;  /* 0x0000007e0f9f7824 */ /* 0x000fe200078e02ff */
[----:B---3--:R-:W-:-:S03]  /*7b90*/  LEA.HI.X.SX32 R216, R18, R4, 0x1, P3 ;  /* 0x0000000412d87211 */ /* 0x008fc600018f0eff */
[----:B------:R2:W-:Y:S01]  /*7ba0*/  STL [R1+0xe48], R217 ;  /* 0x000e48d901007387 */ /* 0x0005e20000100800 */
[----:B-1----:R-:W-:Y:S01]  /*7bb0*/  IMAD R18, R160, 0x2, R27 ;  /* 0x00000002a0127824 */ /* 0x002fe200078e021b */
[----:B------:R-:W1:Y:S01]  /*7bc0*/  LDC R166, c[0x0][0x268] ;  /* 0x00009a00ffa67b82 */ /* 0x000e620000000800 */
[----:B0-----:R-:W-:Y:S01]  /*7bd0*/  IADD3 R218, P0, R47, R13, RZ ;  /* 0x0000000d2fda7210 */ /* 0x001fe20007f1e0ff */
[----:B------:R0:W-:Y:S01]  /*7be0*/  STL [R1+0xe4c], R216 ;  /* 0x000e4cd801007387 */ /* 0x0001e20000100800 */
[----:B------:R-:W-:-:S03]  /*7bf0*/  IMAD R160, R15, 0x7f, RZ ;  /* 0x0000007f0fa07824 */ /* 0x000fc600078e02ff */
[----:B------:R3:W-:Y:S01]  /*7c00*/  STL [R1+0xe50], R218 ;  /* 0x000e50da01007387 */ /* 0x0007e20000100800 */
[-C--:B--2---:R-:W-:Y:S01]  /*7c10*/  IADD3 R217, P2, R21, R13.reuse, RZ ;  /* 0x0000000d15d97210 */ /* 0x084fe20007f5e0ff */
[----:B------:R-:W2:Y:S01]  /*7c20*/  LDC R167, c[0x0][0x268] ;  /* 0x00009a00ffa77b82 */ /* 0x000ea20000000800 */
[----:B----4-:R-:W-:Y:S01]  /*7c30*/  IMAD R35, R161, 0x2, R18 ;  /* 0x00000002a1237824 */ /* 0x010fe200078e0212 */
[----:B0-----:R-:W-:Y:S02]  /*7c40*/  IADD3 R216, P3, R8, R13, RZ ;  /* 0x0000000d08d87210 */ /* 0x001fe40007f7e0ff */
[----:B------:R0:W-:Y:S01]  /*7c50*/  STL [R1+0xe54], R217 ;  /* 0x000e54d901007387 */ /* 0x0001e20000100800 */
[----:B------:R-:W-:Y:S01]  /*7c60*/  IMAD.SHL.U32 R161, R15, 0x2, RZ ;  /* 0x000000020fa17824 */ /* 0x000fe200078e00ff */
[-C--:B---3--:R-:W-:Y:S02]  /*7c70*/  LEA.HI.X.SX32 R218, R47, R4.reuse, 0x1, P0 ;  /* 0x000000042fda7211 */ /* 0x088fe400000f0eff */
[----:B------:R3:W-:Y:S01]  /*7c80*/  STL [R1+0xe58], R216 ;  /* 0x000e58d801007387 */ /* 0x0007e20000100800 */
[----:B------:R-:W4:Y:S03]  /*7c90*/  LDC R171, c[0x0][0x268] ;  /* 0x00009a00ffab7b82 */ /* 0x000f260000000800 */
[----:B------:R3:W-:Y:S01]  /*7ca0*/  STL [R1+0xb34], R218 ;  /* 0x000b34da01007387 */ /* 0x0007e20000100800 */
[----:B0-----:R-:W-:Y:S01]  /*7cb0*/  LEA.HI.X.SX32 R217, R21, R4, 0x1, P2 ;  /* 0x0000000415d97211 */ /* 0x001fe200010f0eff */
[----:B-----5:R-:W-:-:S03]  /*7cc0*/  IMAD R21, R165, 0x2, R35 ;  /* 0x00000002a5157824 */ /* 0x020fc600078e0223 */
[----:B------:R-:W0:Y:S01]  /*7cd0*/  LDC R172, c[0x0][0x268] ;  /* 0x00009a00ffac7b82 */ /* 0x000e220000000800 */
[----:B---3--:R-:W-:Y:S01]  /*7ce0*/  LEA.HI.X.SX32 R216, R8, R4, 0x1, P3 ;  /* 0x0000000408d87211 */ /* 0x008fe200018f0eff */
[----:B------:R3:W-:Y:S01]  /*7cf0*/  STL [R1+0xe34], R217 ;  /* 0x000e34d901007387 */ /* 0x0007e20000100800 */
[----:B------:R-:W-:-:S03]  /*7d00*/  IADD3 R8, P0, R46, R13, RZ ;  /* 0x0000000d2e087210 */ /* 0x000fc60007f1e0ff */
[----:B------:R5:W-:Y:S01]  /*7d10*/  STL [R1+0xe38], R216 ;  /* 0x000e38d801007387 */ /* 0x000be20000100800 */
[----:B------:R-:W-:Y:S01]  /*7d20*/  LEA.HI.X.SX32 R218, R46, R4, 0x1, P0 ;  /* 0x000000042eda7211 */ /* 0x000fe200000f0eff */
[----:B------:R-:W0:Y:S01]  /*7d30*/  LDC R173, c[0x0][0x268] ;  /* 0x00009a00ffad7b82 */ /* 0x000e220000000800 */
[----:B------:R-:W-:Y:S01]  /*7d40*/  CS2R R46, SRZ ;  /* 0x00000000002e7805 */ /* 0x000fe2000001ff00 */
[----:B------:R1:W-:Y:S01]  /*7d50*/  STL [R1+0xe3c], R8 ;  /* 0x000e3c0801007387 */ /* 0x0003e20000100800 */
[-C--:B---3--:R-:W-:Y:S02]  /*7d60*/  IADD3 R217, P2, R34, R13.reuse, RZ ;  /* 0x0000000d22d97210 */ /* 0x088fe40007f5e0ff */
[----:B-----5:R-:W-:-:S03]  /*7d70*/  IADD3 R216, P3, R26, R13, RZ ;  /* 0x0000000d1ad87210 */ /* 0x020fc60007f7e0ff */
[----:B------:R3:W-:Y:S01]  /*7d80*/  STL [R1+0xe40], R217 ;  /* 0x000e40d901007387 */ /* 0x0007e20000100800 */
[----:B------:R-:W5:Y:S01]  /*7d90*/  LDC R177, c[0x0][0x268] ;  /* 0x00009a00ffb17b82 */ /* 0x000f620000000800 */
[----:B-1----:R-:W-:Y:S02]  /*7da0*/  IMAD R8, R166, 0x2, R21 ;  /* 0x00000002a6087824 */ /* 0x002fe400078e0215 */
[----:B------:R1:W-:Y:S04]  /*7db0*/  STL [R1+0xe44], R216 ;  /* 0x000e44d801007387 */ /* 0x0003e80000100800 */
[----:B------:R4:W-:Y:S01]  /*7dc0*/  STL [R1+0xb38], R218 ;  /* 0x000b38da01007387 */ /* 0x0009e20000100800 */
[----:B------:R-:W5:Y:S01]  /*7dd0*/  LDC R178, c[0x0][0x268] ;  /* 0x00009a00ffb27b82 */ /* 0x000f620000000800 */
[-C--:B---3--:R-:W-:Y:S01]  /*7de0*/  LEA.HI.X.SX32 R217, R34, R4.reuse, 0x1, P2 ;  /* 0x0000000422d97211 */ /* 0x088fe200010f0eff */
[----:B--2---:R-:W-:Y:S01]  /*7df0*/  IMAD R34, R167, 0x2, R8 ;  /* 0x00000002a7227824 */ /* 0x004fe200078e0208 */
[----:B-1----:R-:W-:-:S03]  /*7e00*/  LEA.HI.X.SX32 R216, R26, R4, 0x1, P3 ;  /* 0x000000041ad87211 */ /* 0x002fc600018f0eff */
[----:B------:R1:W-:Y:S01]  /*7e10*/  STL [R1+0xe20], R217 ;  /* 0x000e20d901007387 */ /* 0x0003e20000100800 */
[----:B----4-:R-:W-:Y:S01]  /*7e20*/  IMAD R26, R171, 0x2, R34 ;  /* 0x00000002ab1a7824 */ /* 0x010fe200078e0222 */
[----:B------:R-:W2:Y:S01]  /*7e30*/  LDC R179, c[0x0][0x268] ;  /* 0x00009a00ffb37b82 */ /* 0x000ea20000000800 */
[-C--:B------:R-:W-:Y:S01]  /*7e40*/  IADD3 R218, P0, R45, R13.reuse, RZ ;  /* 0x0000000d2dda7210 */ /* 0x080fe20007f1e0ff */
[----:B------:R3:W-:Y:S04]  /*7e50*/  STL [R1+0xe24], R216 ;  /* 0x000e24d801007387 */ /* 0x0007e80000100800 */
[----:B------:R4:W-:Y:S01]  /*7e60*/  STL [R1+0xe28], R218 ;  /* 0x000e28da01007387 */ /* 0x0009e20000100800 */
[-C--:B-1----:R-:W-:Y:S01]  /*7e70*/  IADD3 R217, P2, R33, R13.reuse, RZ ;  /* 0x0000000d21d97210 */ /* 0x082fe20007f5e0ff */
[----:B------:R-:W1:Y:S01]  /*7e80*/  LDC R183, c[0x0][0x268] ;  /* 0x00009a00ffb77b82 */ /* 0x000e620000000800 */
[----:B---3--:R-:W-:-:S03]  /*7e90*/  IADD3 R216, P3, R17, R13, RZ ;  /* 0x0000000d11d87210 */ /* 0x008fc60007f7e0ff */
[----:B------:R3:W-:Y:S01]  /*7ea0*/  STL [R1+0xe2c], R217 ;  /* 0x000e2cd901007387 */ /* 0x0007e20000100800 */
[----:B----4-:R-:W-:-:S03]  /*7eb0*/  LEA.HI.X.SX32 R218, R45, R4, 0x1, P0 ;  /* 0x000000042dda7211 */ /* 0x010fc600000f0eff */
[----:B------:R4:W-:Y:S01]  /*7ec0*/  STL [R1+0xe30], R216 ;  /* 0x000e30d801007387 */ /* 0x0009e20000100800 */
[----:B------:R-:W1:Y:S03]  /*7ed0*/  LDC R184, c[0x0][0x268] ;  /* 0x00009a00ffb87b82 */ /* 0x000e660000000800 */
[----:B------:R0:W-:Y:S01]  /*7ee0*/  STL [R1+0xb3c], R218 ;  /* 0x000b3cda01007387 */ /* 0x0001e20000100800 */
[----:B---3--:R-:W-:-:S04]  /*7ef0*/  LEA.HI.X.SX32 R217, R33, R4, 0x1, P2 ;  /* 0x0000000421d97211 */ /* 0x008fc800010f0eff */
[----:B------:R-:W3:Y:S01]  /*7f00*/  LDC R185, c[0x0][0x268] ;  /* 0x00009a00ffb97b82 */ /* 0x000ee20000000800 */
[----:B----4-:R-:W-:Y:S01]  /*7f10*/  LEA.HI.X.SX32 R216, R17, R4, 0x1, P3 ;  /* 0x0000000411d87211 */ /* 0x010fe200018f0eff */
[----:B------:R4:W-:Y:S01]  /*7f20*/  STL [R1+0xe0c], R217 ;  /* 0x000e0cd901007387 */ /* 0x0009e20000100800 */
[----:B0-----:R-:W-:Y:S01]  /*7f30*/  IMAD R17, R172, 0x2, R26 ;  /* 0x00000002ac117824 */ /* 0x001fe200078e021a */
[-C--:B------:R-:W-:Y:S02]  /*7f40*/  IADD3 R218, P0, R44, R13.reuse, RZ ;  /* 0x0000000d2cda7210 */ /* 0x080fe40007f1e0ff */
[----:B------:R0:W-:Y:S01]  /*7f50*/  STL [R1+0xe10], R216 ;  /* 0x000e10d801007387 */ /* 0x0001e20000100800 */
[----:B------:R-:W-:Y:S01]  /*7f60*/  IMAD R33, R173, 0x2, R17 ;  /* 0x00000002ad217824 */ /* 0x000fe200078e0211 */
[----:B------:R-:W3:Y:S02]  /*7f70*/  LDC R189, c[0x0][0x268] ;  /* 0x00009a00ffbd7b82 */ /* 0x000ee40000000800 */
[----:B------:R5:W-:Y:S01]  /*7f80*/  STL [R1+0xe14], R218 ;  /* 0x000e14da01007387 */ /* 0x000be20000100800 */
[----:B----4-:R-:W-:-:S02]  /*7f90*/  IADD3 R217, P2, R25, R13, RZ ;  /* 0x0000000d19d97210 */ /* 0x010fc40007f5e0ff */
[----:B0-----:R-:W-:-:S03]  /*7fa0*/  IADD3 R216, P3, R5, R13, RZ ;  /* 0x0000000d05d87210 */ /* 0x001fc60007f7e0ff */
[----:B------:R0:W-:Y:S01]  /*7fb0*/  STL [R1+0xe18], R217 ;  /* 0x000e18d901007387 */ /* 0x0001e20000100800 */
[----:B------:R-:W4:Y:S01]  /*7fc0*/  LDC R190, c[0x0][0x268] ;  /* 0x00009a00ffbe7b82 */ /* 0x000f220000000800 */
[----:B-----5:R-:W-:Y:S02]  /*7fd0*/  LEA.HI.X.SX32 R218, R44, R4, 0x1, P0 ;  /* 0x000000042cda7211 */ /* 0x020fe400000f0eff */
[----:B------:R5:W-:Y:S01]  /*7fe0*/  STL [R1+0xe1c], R216 ;  /* 0x000e1cd801007387 */ /* 0x000be20000100800 */
[----:B------:R-:W-:-:S03]  /*7ff0*/  CS2R R44, SRZ ;  /* 0x00000000002c7805 */ /* 0x000fc6000001ff00 */
[----:B------:R2:W-:Y:S01]  /*8000*/  STL [R1+0xb40], R218 ;  /* 0x000b40da01007387 */ /* 0x0005e20000100800 */
[----:B------:R-:W4:Y:S01]  /*8010*/  LDC R191, c[0x0][0x268] ;  /* 0x00009a00ffbf7b82 */ /* 0x000f220000000800 */
[-C--:B0-----:R-:W-:Y:S01]  /*8020*/  LEA.HI.X.SX32 R217, R25, R4.reuse, 0x1, P2 ;  /* 0x0000000419d97211 */ /* 0x081fe200010f0eff */
[----:B------:R-:W-:Y:S01]  /*8030*/  IMAD R25, R177, 0x2, R33 ;  /* 0x00000002b1197824 */ /* 0x000fe200078e0221 */
[----:B-----5:R-:W-:-:S03]  /*8040*/  LEA.HI.X.SX32 R216, R5, R4, 0x1, P3 ;  /* 0x0000000405d87211 */ /* 0x020fc600018f0eff */
[----:B------:R0:W-:Y:S01]  /*8050*/  STL [R1+0xdf8], R217 ;  /* 0x000df8d901007387 */ /* 0x0001e20000100800 */
[C---:B------:R-:W-:Y:S01]  /*8060*/  IADD3 R5, P0, R43.reuse, R13, RZ ;  /* 0x0000000d2b057210 */ /* 0x040fe20007f1e0ff */
[----:B------:R-:W5:Y:S02]  /*8070*/  LDC R195, c[0x0][0x268] ;  /* 0x00009a00ffc37b82 */ /* 0x000f640000000800 */
[----:B------:R1:W-:Y:S01]  /*8080*/  STL [R1+0xdfc], R216 ;  /* 0x000dfcd801007387 */ /* 0x0003e20000100800 */
[----:B--2---:R-:W-:-:S03]  /*8090*/  LEA.HI.X.SX32 R218, R43, R4, 0x1, P0 ;  /* 0x000000042bda7211 */ /* 0x004fc600000f0eff */
[----:B------:R2:W-:Y:S01]  /*80a0*/  STL [R1+0xe00], R5 ;  /* 0x000e000501007387 */ /* 0x0005e20000100800 */
[-C--:B0-----:R-:W-:Y:S01]  /*80b0*/  IADD3 R217, P2, R32, R13.reuse, RZ ;  /* 0x0000000d20d97210 */ /* 0x081fe20007f5e0ff */
[----:B------:R-:W0:Y:S01]  /*80c0*/  LDC R196, c[0x0][0x268] ;  /* 0x00009a00ffc47b82 */ /* 0x000e220000000800 */
[----:B-1----:R-:W-:-:S03]  /*80d0*/  IADD3 R216, P3, R20, R13, RZ ;  /* 0x0000000d14d87210 */ /* 0x002fc60007f7e0ff */
[----:B------:R1:W-:Y:S01]  /*80e0*/  STL [R1+0xe04], R217 ;  /* 0x000e04d901007387 */ /* 0x0003e20000100800 */
[----:B--2---:R-:W-:-:S03]  /*80f0*/  IMAD R5, R178, 0x2, R25 ;  /* 0x00000002b2057824 */ /* 0x004fc600078e0219 */
[----:B------:R2:W-:Y:S01]  /*8100*/  STL [R1+0xe08], R216 ;  /* 0x000e08d801007387 */ /* 0x0005e20000100800 */
[----:B------:R-:W0:Y:S03]  /*8110*/  LDC R197, c[0x0][0x268] ;  /* 0x00009a00ffc57b82 */ /* 0x000e260000000800 */
[----:B------:R3:W-:Y:S01]  /*8120*/  STL [R1+0xb44], R218 ;  /* 0x000b44da01007387 */ /* 0x0007e20000100800 */
[----:B-1----:R-:W-:Y:S01]  /*8130*/  LEA.HI.X.SX32 R217, R32, R4, 0x1, P2 ;  /* 0x0000000420d97211 */ /* 0x002fe200010f0eff */
[----:B------:R-:W-:-:S03]  /*8140*/  IMAD R32, R179, 0x2, R5 ;  /* 0x00000002b3207824 */ /* 0x000fc600078e0205 */
[----:B------:R-:W1:Y:S01]  /*8150*/  LDC R201, c[0x0][0x268] ;  /* 0x00009a00ffc97b82 */ /* 0x000e620000000800 */
[----:B--2---:R-:W-:Y:S01]  /*8160*/  LEA.HI.X.SX32 R216, R20, R4, 0x1, P3 ;  /* 0x0000000414d87211 */ /* 0x004fe200018f0eff */
[----:B------:R2:W-:Y:S01]  /*8170*/  STL [R1+0xde4], R217 ;  /* 0x000de4d901007387 */ /* 0x0005e20000100800 */
[----:B------:R-:W-:-:S03]  /*8180*/  IADD3 R20, P0, R42, R13, RZ ;  /* 0x0000000d2a147210 */ /* 0x000fc60007f1e0ff */
[----:B------:R4:W-:Y:S01]  /*8190*/  STL [R1+0xde8], R216 ;  /* 0x000de8d801007387 */ /* 0x0009e20000100800 */
[----:B---3--:R-:W-:Y:S01]  /*81a0*/  LEA.HI.X.SX32 R218, R42, R4, 0x1, P0 ;  /* 0x000000042ada7211 */ /* 0x008fe200000f0eff */
[----:B------:R-:W3:Y:S01]  /*81b0*/  LDC R202, c[0x0][0x268] ;  /* 0x00009a00ffca7b82 */ /* 0x000ee20000000800 */
[----:B------:R-:W-:Y:S01]  /*81c0*/  CS2R R42, SRZ ;  /* 0x00000000002a7805 */ /* 0x000fe2000001ff00 */
[----:B------:R5:W-:Y:S01]  /*81d0*/  STL [R1+0xdec], R20 ;  /* 0x000dec1401007387 */ /* 0x000be20000100800 */
[-C--:B--2---:R-:W-:Y:S02]  /*81e0*/  IADD3 R217, P2, R31, R13.reuse, RZ ;  /* 0x0000000d1fd97210 */ /* 0x084fe40007f5e0ff */
[----:B----4-:R-:W-:-:S03]  /*81f0*/  IADD3 R216, P3, R7, R13, RZ ;  /* 0x0000000d07d87210 */ /* 0x010fc60007f7e0ff */
[----:B------:R2:W-:Y:S01]  /*8200*/  STL [R1+0xdf0], R217 ;  /* 0x000df0d901007387 */ /* 0x0005e20000100800 */
[----:B------:R-:W4:Y:S01]  /*8210*/  LDC R203, c[0x0][0x268] ;  /* 0x00009a00ffcb7b82 */ /* 0x000f220000000800 */
[----:B-----5:R-:W-:Y:S02]  /*8220*/  IMAD R20, R183, 0x2, R32 ;  /* 0x00000002b7147824 */ /* 0x020fe400078e0220 */
[----:B------:R5:W-:Y:S04]  /*8230*/  STL [R1+0xdf4], R216 ;  /* 0x000df4d801007387 */ /* 0x000be80000100800 */
[----:B------:R0:W-:Y:S01]  /*8240*/  STL [R1+0xb48], R218 ;  /* 0x000b48da01007387 */ /* 0x0001e20000100800 */
[----:B------:R-:W4:Y:S01]  /*8250*/  LDC R207, c[0x0][0x268] ;  /* 0x00009a00ffcf7b82 */ /* 0x000f220000000800 */
[----:B--2---:R-:W-:-:S02]  /*8260*/  LEA.HI.X.SX32 R217, R31, R4, 0x1, P2 ;  /* 0x000000041fd97211 */ /* 0x004fc400010f0eff */
[----:B-----5:R-:W-:-:S03]  /*8270*/  LEA.HI.X.SX32 R216, R7, R4, 0x1, P3 ;  /* 0x0000000407d87211 */ /* 0x020fc600018f0eff */
[----:B------:R2:W-:Y:S01]  /*8280*/  STL [R1+0xdd0], R217 ;  /* 0x000dd0d901007387 */ /* 0x0005e20000100800 */
[----:B------:R-:W-:Y:S01]  /*8290*/  IMAD R7, R184, 0x2, R20 ;  /* 0x00000002b8077824 */ /* 0x000fe200078e0214 */
[----:B------:R-:W5:Y:S01]  /*82a0*/  LDC R208, c[0x0][0x268] ;  /* 0x00009a00ffd07b82 */ /* 0x000f620000000800 */
[----:B0-----:R-:W-:Y:S01]  /*82b0*/  IADD3 R218, P0, R41, R13, RZ ;  /* 0x0000000d29da7210 */ /* 0x001fe20007f1e0ff */
[----:B------:R0:W-:Y:S01]  /*82c0*/  STL [R1+0xdd4], R216 ;  /* 0x000dd4d801007387 */ /* 0x0001e20000100800 */
[----:B------:R-:W-:-:S03]  /*82d0*/  IMAD R31, R185, 0x2, R7 ;  /* 0x00000002b91f7824 */ /* 0x000fc600078e0207 */
[----:B------:R1:W-:Y:S01]  /*82e0*/  STL [R1+0xdd8], R218 ;  /* 0x000dd8da01007387 */ /* 0x0003e20000100800 */
[-C--:B--2---:R-:W-:Y:S01]  /*82f0*/  IADD3 R217, P2, R24, R13.reuse, RZ ;  /* 0x0000000d18d97210 */ /* 0x084fe20007f5e0ff */
[----:B------:R-:W2:Y:S01]  /*8300*/  LDC R209, c[0x0][0x268] ;  /* 0x00009a00ffd17b82 */ /* 0x000ea20000000800 */
[----:B0-----:R-:W-:-:S03]  /*8310*/  IADD3 R216, P3, R19, R13, RZ ;  /* 0x0000000d13d87210 */ /* 0x001fc60007f7e0ff */
[----:B------:R0:W-:Y:S01]  /*8320*/  STL [R1+0xddc], R217 ;  /* 0x000ddcd901007387 */ /* 0x0001e20000100800 */
[----:B-1----:R-:W-:-:S03]  /*8330*/  LEA.HI.X.SX32 R218, R41, R4, 0x1, P0 ;  /* 0x0000000429da7211 */ /* 0x002fc600000f0eff */
[----:B------:R1:W-:Y:S01]  /*8340*/  STL [R1+0xde0], R216 ;  /* 0x000de0d801007387 */ /* 0x0003e20000100800 */
[----:B------:R-:W2:Y:S03]  /*8350*/  LDC R213, c[0x0][0x268] ;  /* 0x00009a00ffd57b82 */ /* 0x000ea60000000800 */
[----:B------:R3:W-:Y:S01]  /*8360*/  STL [R1+0xb4c], R218 ;  /* 0x000b4cda01007387 */ /* 0x0007e20000100800 */
[----:B0-----:R-:W-:Y:S01]  /*8370*/  LEA.HI.X.SX32 R217, R24, R4, 0x1, P2 ;  /* 0x0000000418d97211 */ /* 0x001fe200010f0eff */
[----:B------:R-:W-:-:S03]  /*8380*/  IMAD R24, R189, 0x2, R31 ;  /* 0x00000002bd187824 */ /* 0x000fc600078e021f */
[----:B------:R-:W0:Y:S01]  /*8390*/  LDC R214, c[0x0][0x268] ;  /* 0x00009a00ffd67b82 */ /* 0x000e220000000800 */
[----:B-1----:R-:W-:Y:S01]  /*83a0*/  LEA.HI.X.SX32 R216, R19, R4, 0x1, P3 ;  /* 0x0000000413d87211 */ /* 0x002fe200018f0eff */
[----:B------:R1:W-:Y:S01]  /*83b0*/  STL [R1+0xdbc], R217 ;  /* 0x000dbcd901007387 */ /* 0x0003e20000100800 */
[----:B------:R-:W-:-:S03]  /*83c0*/  IADD3 R19, P0, R40, R13, RZ ;  /* 0x0000000d28137210 */ /* 0x000fc60007f1e0ff */
[----:B------:R4:W-:Y:S01]  /*83d0*/  STL [R1+0xdc0], R216 ;  /* 0x000dc0d801007387 */ /* 0x0009e20000100800 */
[----:B---3--:R-:W-:Y:S01]  /*83e0*/  LEA.HI.X.SX32 R218, R40, R4, 0x1, P0 ;  /* 0x0000000428da7211 */ /* 0x008fe200000f0eff */
[----:B------:R-:W3:Y:S01]  /*83f0*/  LDC R215, c[0x0][0x268] ;  /* 0x00009a00ffd77b82 */ /* 0x000ee20000000800 */
[----:B------:R-:W-:Y:S01]  /*8400*/  CS2R R40, SRZ ;  /* 0x0000000000287805 */ /* 0x000fe2000001ff00 */
[----:B------:R5:W-:Y:S01]  /*8410*/  STL [R1+0xdc4], R19 ;  /* 0x000dc41301007387 */ /* 0x000be20000100800 */
[-C--:B-1----:R-:W-:Y:S02]  /*8420*/  IADD3 R217, P2, R30, R13.reuse, RZ ;  /* 0x0000000d1ed97210 */ /* 0x082fe40007f5e0ff */
[----:B----4-:R-:W-:-:S03]  /*8430*/  IADD3 R216, P3, R23, R13, RZ ;  /* 0x0000000d17d87210 */ /* 0x010fc60007f7e0ff */
[----:B------:R1:W-:Y:S01]  /*8440*/  STL [R1+0xdc8], R217 ;  /* 0x000dc8d901007387 */ /* 0x0003e20000100800 */
[----:B------:R-:W4:Y:S01]  /*8450*/  LDC R219, c[0x0][0x268] ;  /* 0x00009a00ffdb7b82 */ /* 0x000f220000000800 */
[----:B-----5:R-:W-:Y:S02]  /*8460*/  IMAD R19, R190, 0x2, R24 ;  /* 0x00000002be137824 */ /* 0x020fe400078e0218 */
[----:B------:R5:W-:Y:S04]  /*8470*/  STL [R1+0xdcc], R216 ;  /* 0x000dccd801007387 */ /* 0x000be80000100800 */
[----:B------:R2:W-:Y:S01]  /*8480*/  STL [R1+0xb50], R218 ;  /* 0x000b50da01007387 */ /* 0x0005e20000100800 */
[----:B------:R-:W4:Y:S01]  /*8490*/  LDC R220, c[0x0][0x268] ;  /* 0x00009a00ffdc7b82 */ /* 0x000f220000000800 */
[-C--:B-1----:R-:W-:Y:S01]  /*84a0*/  LEA.HI.X.SX32 R217, R30, R4.reuse, 0x1, P2 ;  /* 0x000000041ed97211 */ /* 0x082fe200010f0eff */
        /* <DEDUP_REMOVED lines=8> */
[-C--:B-1----:R-:W-:Y:S01]  /*8530*/  IADD3 R217, P2, R29, R13.reuse, RZ ;  /* 0x0000000d1dd97210 */ /* 0x082fe20007f5e0ff */
[----:B------:R-:W1:Y:S01]  /*8540*/  LDC R225, c[0x0][0x268] ;  /* 0x00009a00ffe17b82 */ /* 0x000e620000000800 */
[----:B0-----:R-:W-:-:S03]  /*8550*/  IADD3 R216, P3, R6, R13, RZ ;  /* 0x0000000d06d87210 */ /* 0x001fc60007f7e0ff */
[----:B------:R0:W-:Y:S01]  /*8560*/  STL [R1+0xdb4], R217 ;  /* 0x000db4d901007387 */ /* 0x0001e20000100800 */
[----:B--2---:R-:W-:-:S03]  /*8570*/  IMAD R23, R195, 0x2, R30 ;  /* 0x00000002c3177824 */ /* 0x004fc600078e021e */
[----:B------:R2:W-:Y:S01]  /*8580*/  STL [R1+0xdb8], R216 ;  /* 0x000db8d801007387 */ /* 0x0005e20000100800 */
[----:B------:R-:W1:Y:S03]  /*8590*/  LDC R226, c[0x0][0x268] ;  /* 0x00009a00ffe27b82 */ /* 0x000e660000000800 */
[----:B------:R3:W-:Y:S01]  /*85a0*/  STL [R1+0xb54], R218 ;  /* 0x000b54da01007387 */ /* 0x0007e20000100800 */
[----:B0-----:R-:W-:-:S04]  /*85b0*/  LEA.HI.X.SX32 R217, R29, R4, 0x1, P2 ;  /* 0x000000041dd97211 */ /* 0x001fc800010f0eff */
[----:B------:R-:W0:Y:S01]  /*85c0*/  LDC R227, c[0x0][0x268] ;  /* 0x00009a00ffe37b82 */ /* 0x000e220000000800 */
[----:B--2---:R-:W-:Y:S01]  /*85d0*/  LEA.HI.X.SX32 R216, R6, R4, 0x1, P3 ;  /* 0x0000000406d87211 */ /* 0x004fe200018f0eff */
[----:B------:R2:W-:Y:S01]  /*85e0*/  STL [R1+0xd94], R217 ;  /* 0x000d94d901007387 */ /* 0x0005e20000100800 */
[----:B------:R-:W-:Y:S01]  /*85f0*/  IMAD R6, R196, 0x2, R23 ;  /* 0x00000002c4067824 */ /* 0x000fe200078e0217 */
[-C--:B---3--:R-:W-:Y:S02]  /*8600*/  IADD3 R218, P0, R38, R13.reuse, RZ ;  /* 0x0000000d26da7210 */ /* 0x088fe40007f1e0ff */
[----:B------:R3:W-:Y:S01]  /*8610*/  STL [R1+0xd98], R216 ;  /* 0x000d98d801007387 */ /* 0x0007e20000100800 */
[----:B------:R-:W-:Y:S01]  /*8620*/  IMAD R29, R197, 0x2, R6 ;  /* 0x00000002c51d7824 */ /* 0x000fe200078e0206 */
[----:B------:R-:W0:Y:S02]  /*8630*/  LDC R231, c[0x0][0x268] ;  /* 0x00009a00ffe77b82 */ /* 0x000e240000000800 */
[----:B------:R4:W-:Y:S01]  /*8640*/  STL [R1+0xd9c], R218 ;  /* 0x000d9cda01007387 */ /* 0x0009e20000100800 */
[----:B--2---:R-:W-:-:S02]  /*8650*/  IADD3 R217, P2, R16, R13, RZ ;  /* 0x0000000d10d97210 */ /* 0x004fc40007f5e0ff */
[----:B---3--:R-:W-:-:S03]  /*8660*/  IADD3 R216, P3, R14, R13, RZ ;  /* 0x0000000d0ed87210 */ /* 0x008fc60007f7e0ff */
[----:B------:R2:W-:Y:S01]  /*8670*/  STL [R1+0xda0], R217 ;  /* 0x000da0d901007387 */ /* 0x0005e20000100800 */
[----:B------:R-:W3:Y:S01]  /*8680*/  LDC R232, c[0x0][0x268] ;  /* 0x00009a00ffe87b82 */ /* 0x000ee20000000800 */
[----:B----4-:R-:W-:Y:S02]  /*8690*/  LEA.HI.X.SX32 R218, R38, R4, 0x1, P0 ;  /* 0x0000000426da7211 */ /* 0x010fe400000f0eff */
[----:B------:R4:W-:Y:S01]  /*86a0*/  STL [R1+0xda4], R216 ;  /* 0x000da4d801007387 */ /* 0x0009e20000100800 */
[----:B------:R-:W-:-:S03]  /*86b0*/  CS2R R38, SRZ ;  /* 0x0000000000267805 */ /* 0x000fc6000001ff00 */
[----:B------:R5:W-:Y:S01]  /*86c0*/  STL [R1+0xb58], R218 ;  /* 0x000b58da01007387 */ /* 0x000be20000100800 */
[----:B------:R-:W3:Y:S01]  /*86d0*/  LDC R233, c[0x0][0x268] ;  /* 0x00009a00ffe97b82 */ /* 0x000ee20000000800 */
[-C--:B--2---:R-:W-:Y:S01]  /*86e0*/  LEA.HI.X.SX32 R217, R16, R4.reuse, 0x1, P2 ;  /* 0x0000000410d97211 */ /* 0x084fe200010f0eff */
[----:B------:R-:W-:Y:S01]  /*86f0*/  IMAD R16, R201, 0x2, R29 ;  /* 0x00000002c9107824 */ /* 0x000fe200078e021d */
[----:B----4-:R-:W-:-:S03]  /*8700*/  LEA.HI.X.SX32 R216, R14, R4, 0x1, P3 ;  /* 0x000000040ed87211 */ /* 0x010fc600018f0eff */
[----:B------:R2:W-:Y:S01]  /*8710*/  STL [R1+0xd80], R217 ;  /* 0x000d80d901007387 */ /* 0x0005e20000100800 */
[C---:B------:R-:W-:Y:S01]  /*8720*/  IADD3 R14, P0, R37.reuse, R13, RZ ;  /* 0x0000000d250e7210 */ /* 0x040fe20007f1e0ff */
[----:B------:R-:W4:Y:S02]  /*8730*/  LDC R237, c[0x0][0x268] ;  /* 0x00009a00ffed7b82 */ /* 0x000f240000000800 */
[----:B------:R1:W-:Y:S01]  /*8740*/  STL [R1+0xd84], R216 ;  /* 0x000d84d801007387 */ /* 0x0003e20000100800 */
[----:B-----5:R-:W-:-:S03]  /*8750*/  LEA.HI.X.SX32 R218, R37, R4, 0x1, P0 ;  /* 0x0000000425da7211 */ /* 0x020fc600000f0eff */
[----:B------:R5:W-:Y:S01]  /*8760*/  STL [R1+0xd88], R14 ;  /* 0x000d880e01007387 */ /* 0x000be20000100800 */
[-C--:B--2---:R-:W-:Y:S01]  /*8770*/  IADD3 R217, P2, R28, R13.reuse, RZ ;  /* 0x0000000d1cd97210 */ /* 0x084fe20007f5e0ff */
[----:B------:R-:W2:Y:S01]  /*8780*/  LDC R238, c[0x0][0x268] ;  /* 0x00009a00ffee7b82 */ /* 0x000ea20000000800 */
[----:B-1----:R-:W-:-:S03]  /*8790*/  IADD3 R216, P3, R22, R13, RZ ;  /* 0x0000000d16d87210 */ /* 0x002fc60007f7e0ff */
[----:B------:R1:W-:Y:S01]  /*87a0*/  STL [R1+0xd8c], R217 ;  /* 0x000d8cd901007387 */ /* 0x0003e20000100800 */
[----:B-----5:R-:W-:-:S03]  /*87b0*/  IMAD R14, R202, 0x2, R16 ;  /* 0x00000002ca0e7824 */ /* 0x020fc600078e0210 */
[----:B------:R5:W-:Y:S01]  /*87c0*/  STL [R1+0xd90], R216 ;  /* 0x000d90d801007387 */ /* 0x000be20000100800 */
[----:B------:R-:W2:Y:S03]  /*87d0*/  LDC R242, c[0x0][0x268] ;  /* 0x00009a00fff27b82 */ /* 0x000ea60000000800 */
[----:B------:R0:W-:Y:S01]  /*87e0*/  STL [R1+0xb5c], R218 ;  /* 0x000b5cda01007387 */ /* 0x0001e20000100800 */
[----:B-1----:R-:W-:Y:S01]  /*87f0*/  LEA.HI.X.SX32 R217, R28, R4, 0x1, P2 ;  /* 0x000000041cd97211 */ /* 0x002fe200010f0eff */
[----:B------:R-:W-:-:S03]  /*8800*/  IMAD R28, R203, 0x2, R14 ;  /* 0x00000002cb1c7824 */ /* 0x000fc600078e020e */
[----:B------:R-:W1:Y:S01]  /*8810*/  LDC R243, c[0x0][0x268] ;  /* 0x00009a00fff37b82 */ /* 0x000e620000000800 */
[----:B-----5:R-:W-:Y:S01]  /*8820*/  LEA.HI.X.SX32 R216, R22, R4, 0x1, P3 ;  /* 0x0000000416d87211 */ /* 0x020fe200018f0eff */
[----:B------:R5:W-:Y:S01]  /*8830*/  STL [R1+0xd6c], R217 ;  /* 0x000d6cd901007387 */ /* 0x000be20000100800 */
[----:B------:R-:W-:-:S03]  /*8840*/  IADD3 R22, P0, R36, R13, RZ ;  /* 0x0000000d24167210 */ /* 0x000fc60007f1e0ff */
[----:B------:R3:W-:Y:S01]  /*8850*/  STL [R1+0xd70], R216 ;  /* 0x000d70d801007387 */ /* 0x0007e20000100800 */
[----:B0-----:R-:W-:Y:S01]  /*8860*/  LEA.HI.X.SX32 R218, R36, R4, 0x1, P0 ;  /* 0x0000000424da7211 */ /* 0x001fe200000f0eff */
[----:B------:R-:W0:Y:S01]  /*8870*/  LDC R244, c[0x0][0x268] ;  /* 0x00009a00fff47b82 */ /* 0x000e220000000800 */
[----:B------:R-:W-:Y:S01]  /*8880*/  CS2R R36, SRZ ;  /* 0x0000000000247805 */ /* 0x000fe2000001ff00 */
[----:B------:R4:W-:Y:S01]  /*8890*/  STL [R1+0xd74], R22 ;  /* 0x000d741601007387 */ /* 0x0009e20000100800 */
[-C--:B-----5:R-:W-:Y:S02]  /*88a0*/  IADD3 R217, P2, R27, R13.reuse, RZ ;  /* 0x0000000d1bd97210 */ /* 0x0a0fe40007f5e0ff */
[----:B---3--:R-:W-:-:S03]  /*88b0*/  IADD3 R216, P3, R18, R13, RZ ;  /* 0x0000000d12d87210 */ /* 0x008fc60007f7e0ff */
[----:B------:R3:W-:Y:S01]  /*88c0*/  STL [R1+0xd78], R217 ;  /* 0x000d78d901007387 */ /* 0x0007e20000100800 */
[----:B------:R-:W5:Y:S01]  /*88d0*/  LDC R245, c[0x0][0x268] ;  /* 0x00009a00fff57b82 */ /* 0x000f620000000800 */
[----:B----4-:R-:W-:Y:S02]  /*88e0*/  IMAD R22, R207, 0x2, R28 ;  /* 0x00000002cf167824 */ /* 0x010fe400078e021c */
[----:B------:R4:W-:Y:S04]  /*88f0*/  STL [R1+0xd7c], R216 ;  /* 0x000d7cd801007387 */ /* 0x0009e80000100800 */
[----:B------:R2:W-:Y:S01]  /*8900*/  STL [R1+0xb60], R218 ;  /* 0x000b60da01007387 */ /* 0x0005e20000100800 */
[----:B------:R-:W5:Y:S01]  /*8910*/  LDC R246, c[0x0][0x268] ;  /* 0x00009a00fff67b82 */ /* 0x000f620000000800 */
[----:B---3--:R-:W-:-:S02]  /*8920*/  LEA.HI.X.SX32 R217, R27, R4, 0x1, P2 ;  /* 0x000000041bd97211 */ /* 0x008fc400010f0eff */
[----:B----4-:R-:W-:-:S03]  /*8930*/  LEA.HI.X.SX32 R216, R18, R4, 0x1, P3 ;  /* 0x0000000412d87211 */ /* 0x010fc600018f0eff */
[----:B------:R3:W-:Y:S01]  /*8940*/  STL [R1+0xd58], R217 ;  /* 0x000d58d901007387 */ /* 0x0007e20000100800 */
[----:B------:R-:W-:Y:S01]  /*8950*/  IMAD R18, R208, 0x2, R22 ;  /* 0x00000002d0127824 */ /* 0x000fe200078e0216 */
[----:B------:R-:W4:Y:S01]  /*8960*/  LDC R247, c[0x0][0x268] ;  /* 0x00009a00fff77b82 */ /* 0x000f220000000800 */
[----:B--2---:R-:W-:Y:S01]  /*8970*/  IADD3 R218, P0, R35, R13, RZ ;  /* 0x0000000d23da7210 */ /* 0x004fe20007f1e0ff */
[----:B------:R2:W-:Y:S01]  /*8980*/  STL [R1+0xd5c], R216 ;  /* 0x000d5cd801007387 */ /* 0x0005e20000100800 */
[----:B------:R-:W-:-:S03]  /*8990*/  IMAD R27, R209, 0x2, R18 ;  /* 0x00000002d11b7824 */ /* 0x000fc600078e0212 */
[----:B------:R1:W-:Y:S01]  /*89a0*/  STL [R1+0xd60], R218 ;  /* 0x000d60da01007387 */ /* 0x0003e20000100800 */
[-C--:B---3--:R-:W-:Y:S01]  /*89b0*/  IADD3 R217, P2, R21, R13.reuse, RZ ;  /* 0x0000000d15d97210 */ /* 0x088fe20007f5e0ff */
[----:B------:R-:W3:Y:S01]  /*89c0*/  LDC R248, c[0x0][0x268] ;  /* 0x00009a00fff87b82 */ /* 0x000ee20000000800 */
[----:B--2---:R-:W-:-:S03]  /*89d0*/  IADD3 R216, P3, R8, R13, RZ ;  /* 0x0000000d08d87210 */ /* 0x004fc60007f7e0ff */
[----:B------:R2:W-:Y:S01]  /*89e0*/  STL [R1+0xd64], R217 ;  /* 0x000d64d901007387 */ /* 0x0005e20000100800 */
[----:B-1----:R-:W-:-:S03]  /*89f0*/  LEA.HI.X.SX32 R218, R35, R4, 0x1, P0 ;  /* 0x0000000423da7211 */ /* 0x002fc600000f0eff */
[----:B------:R1:W-:Y:S01]  /*8a00*/  STL [R1+0xd68], R216 ;  /* 0x000d68d801007387 */ /* 0x0003e20000100800 */
[----:B------:R-:W3:Y:S03]  /*8a10*/  LDC R249, c[0x0][0x268] ;  /* 0x00009a00fff97b82 */ /* 0x000ee60000000800 */
[----:B------:R0:W-:Y:S01]  /*8a20*/  STL [R1+0xb64], R218 ;  /* 0x000b64da01007387 */ /* 0x0001e20000100800 */
[----:B--2---:R-:W-:Y:S01]  /*8a30*/  LEA.HI.X.SX32 R217, R21, R4, 0x1, P2 ;  /* 0x0000000415d97211 */ /* 0x004fe200010f0eff */
[----:B------:R-:W-:-:S03]  /*8a40*/  IMAD R21, R213, 0x2, R27 ;  /* 0x00000002d5157824 */ /* 0x000fc600078e021b */
[----:B------:R-:W2:Y:S01]  /*8a50*/  LDC R250, c[0x0][0x268] ;  /* 0x00009a00fffa7b82 */ /* 0x000ea20000000800 */
[----:B-1----:R-:W-:Y:S01]  /*8a60*/  LEA.HI.X.SX32 R216, R8, R4, 0x1, P3 ;  /* 0x0000000408d87211 */ /* 0x002fe200018f0eff */
[----:B------:R1:W-:Y:S01]  /*8a70*/  STL [R1+0xd44], R217 ;  /* 0x000d44d901007387 */ /* 0x0003e20000100800 */
[----:B------:R-:W-:-:S03]  /*8a80*/  IADD3 R8, P0, R34, R13, RZ ;  /* 0x0000000d22087210 */ /* 0x000fc60007f1e0ff */
[----:B------:R5:W-:Y:S01]  /*8a90*/  STL [R1+0xd48], R216 ;  /* 0x000d48d801007387 */ /* 0x000be20000100800 */
[----:B0-----:R-:W-:Y:S01]  /*8aa0*/  LEA.HI.X.SX32 R218, R34, R4, 0x1, P0 ;  /* 0x0000000422da7211 */ /* 0x001fe200000f0eff */
[----:B------:R-:W0:Y:S01]  /*8ab0*/  LDC R251, c[0x0][0x268] ;  /* 0x00009a00fffb7b82 */ /* 0x000e220000000800 */
[----:B------:R-:W-:Y:S01]  /*8ac0*/  CS2R R34, SRZ ;  /* 0x0000000000227805 */ /* 0x000fe2000001ff00 */
[----:B------:R4:W-:Y:S01]  /*8ad0*/  STL [R1+0xd4c], R8 ;  /* 0x000d4c0801007387 */ /* 0x0009e20000100800 */
[-C--:B-1----:R-:W-:Y:S02]  /*8ae0*/  IADD3 R217, P2, R26, R13.reuse, RZ ;  /* 0x0000000d1ad97210 */ /* 0x082fe40007f5e0ff */
[----:B-----5:R-:W-:-:S03]  /*8af0*/  IADD3 R216, P3, R17, R13, RZ ;  /* 0x0000000d11d87210 */ /* 0x020fc60007f7e0ff */
[----:B------:R1:W-:Y:S01]  /*8b00*/  STL [R1+0xd50], R217 ;  /* 0x000d50d901007387 */ /* 0x0003e20000100800 */
[----:B------:R-:W5:Y:S01]  /*8b10*/  LDC R252, c[0x0][0x268] ;  /* 0x00009a00fffc7b82 */ /* 0x000f620000000800 */
[----:B----4-:R-:W-:Y:S02]  /*8b20*/  IMAD R8, R214, 0x2, R21 ;  /* 0x00000002d6087824 */ /* 0x010fe400078e0215 */
[----:B------:R4:W-:Y:S04]  /*8b30*/  STL [R1+0xd54], R216 ;  /* 0x000d54d801007387 */ /* 0x0009e80000100800 */
[----:B------:R3:W-:Y:S01]  /*8b40*/  STL [R1+0xb68], R218 ;  /* 0x000b68da01007387 */ /* 0x0007e20000100800 */
[----:B------:R-:W5:Y:S01]  /*8b50*/  LDC R239, c[0x0][0x268] ;  /* 0x00009a00ffef7b82 */ /* 0x000f620000000800 */
[-C--:B-1----:R-:W-:Y:S01]  /*8b60*/  LEA.HI.X.SX32 R217, R26, R4.reuse, 0x1, P2 ;  /* 0x000000041ad97211 */ /* 0x082fe200010f0eff */
[----:B------:R-:W-:Y:S01]  /*8b70*/  IMAD R26, R215, 0x2, R8 ;  /* 0x00000002d71a7824 */ /* 0x000fe200078e0208 */
[----:B----4-:R-:W-:-:S03]  /*8b80*/  LEA.HI.X.SX32 R216, R17, R4, 0x1, P3 ;  /* 0x0000000411d87211 */ /* 0x010fc600018f0eff */
[----:B------:R1:W-:Y:S01]  /*8b90*/  STL [R1+0xd30], R217 ;  /* 0x000d30d901007387 */ /* 0x0003e20000100800 */
[----:B------:R-:W-:-:S03]  /*8ba0*/  IADD3 R17, P0, R33, R13, RZ ;  /* 0x0000000d21117210 */ /* 0x000fc60007f1e0ff */
[----:B------:R4:W-:Y:S01]  /*8bb0*/  STL [R1+0xd34], R216 ;  /* 0x000d34d801007387 */ /* 0x0009e20000100800 */
[----:B---3--:R-:W-:-:S03]  /*8bc0*/  LEA.HI.X.SX32 R218, R33, R4, 0x1, P0 ;  /* 0x0000000421da7211 */ /* 0x008fc600000f0eff */
[----:B------:R3:W-:Y:S01]  /*8bd0*/  STL [R1+0xd38], R17 ;  /* 0x000d381101007387 */ /* 0x0007e20000100800 */
[-C--:B-1----:R-:W-:Y:S02]  /*8be0*/  IADD3 R217, P2, R25, R13.reuse, RZ ;  /* 0x0000000d19d97210 */ /* 0x082fe40007f5e0ff */
[----:B----4-:R-:W-:-:S03]  /*8bf0*/  IADD3 R216, P3, R5, R13, RZ ;  /* 0x0000000d05d87210 */ /* 0x010fc60007f7e0ff */
[----:B------:R1:W-:Y:S01]  /*8c00*/  STL [R1+0xd3c], R217 ;  /* 0x000d3cd901007387 */ /* 0x0003e20000100800 */
[----:B---3--:R-:W-:-:S03]  /*8c10*/  IMAD R17, R219, 0x2, R26 ;  /* 0x00000002db117824 */ /* 0x008fc600078e021a */
[----:B------:R3:W-:Y:S04]  /*8c20*/  STL [R1+0xd40], R216 ;  /* 0x000d40d801007387 */ /* 0x0007e80000100800 */
[----:B------:R4:W-:Y:S01]  /*8c30*/  STL [R1+0xb6c], R218 ;  /* 0x000b6cda01007387 */ /* 0x0009e20000100800 */
[-C--:B-1----:R-:W-:Y:S02]  /*8c40*/  LEA.HI.X.SX32 R217, R25, R4.reuse, 0x1, P2 ;  /* 0x0000000419d97211 */ /* 0x082fe400010f0eff */
[----:B---3--:R-:W-:-:S03]  /*8c50*/  LEA.HI.X.SX32 R216, R5, R4, 0x1, P3 ;  /* 0x0000000405d87211 */ /* 0x008fc600018f0eff */
[----:B------:R1:W-:Y:S01]  /*8c60*/  STL [R1+0xd1c], R217 ;  /* 0x000d1cd901007387 */ /* 0x0003e20000100800 */
[----:B------:R-:W-:Y:S01]  /*8c70*/  IMAD R5, R220, 0x2, R17 ;  /* 0x00000002dc057824 */ /* 0x000fe200078e0211 */
[----:B----4-:R-:W-:Y:S02]  /*8c80*/  IADD3 R218, P0, R32, R13, RZ ;  /* 0x0000000d20da7210 */ /* 0x010fe40007f1e0ff */
[----:B------:R3:W-:Y:S01]  /*8c90*/  STL [R1+0xd20], R216 ;  /* 0x000d20d801007387 */ /* 0x0007e20000100800 */
[----:B------:R-:W-:-:S03]  /*8ca0*/  IMAD R25, R221, 0x2, R5 ;  /* 0x00000002dd197824 */ /* 0x000fc600078e0205 */
[----:B------:R4:W-:Y:S01]  /*8cb0*/  STL [R1+0xd24], R218 ;  /* 0x000d24da01007387 */ /* 0x0009e20000100800 */
[-C--:B-1----:R-:W-:Y:S02]  /*8cc0*/  IADD3 R217, P2, R20, R13.reuse, RZ ;  /* 0x0000000d14d97210 */ /* 0x082fe40007f5e0ff */
[----:B---3--:R-:W-:-:S03]  /*8cd0*/  IADD3 R216, P3, R7, R13, RZ ;  /* 0x0000000d07d87210 */ /* 0x008fc60007f7e0ff */
[----:B------:R1:W-:Y:S01]  /*8ce0*/  STL [R1+0xd28], R217 ;  /* 0x000d28d901007387 */ /* 0x0003e20000100800 */
[----:B----4-:R-:W-:-:S03]  /*8cf0*/  LEA.HI.X.SX32 R218, R32, R4, 0x1, P0 ;  /* 0x0000000420da7211 */ /* 0x010fc600000f0eff */
[----:B------:R3:W-:Y:S01]  /*8d00*/  STL [R1+0xd2c], R216 ;  /* 0x000d2cd801007387 */ /* 0x0007e20000100800 */
[----:B------:R-:W-:-:S03]  /*8d10*/  CS2R R32, SRZ ;  /* 0x0000000000207805 */ /* 0x000fc6000001ff00 */
[----:B------:R4:W-:Y:S01]  /*8d20*/  STL [R1+0xb70], R218 ;  /* 0x000b70da01007387 */ /* 0x0009e20000100800 */
[-C--:B-1----:R-:W-:Y:S01]  /*8d30*/  LEA.HI.X.SX32 R217, R20, R4.reuse, 0x1, P2 ;  /* 0x0000000414d97211 */ /* 0x082fe200010f0eff */
[----:B------:R-:W-:Y:S01]  /*8d40*/  IMAD R20, R225, 0x2, R25 ;  /* 0x00000002e1147824 */ /* 0x000fe200078e0219 */
[----:B---3--:R-:W-:-:S03]  /*8d50*/  LEA.HI.X.SX32 R216, R7, R4, 0x1, P3 ;  /* 0x0000000407d87211 */ /* 0x008fc600018f0eff */
[----:B------:R1:W-:Y:S01]  /*8d60*/  STL [R1+0xd08], R217 ;  /* 0x000d08d901007387 */ /* 0x0003e20000100800 */
[----:B------:R-:W-:-:S03]  /*8d70*/  IADD3 R7, P0, R31, R13, RZ ;  /* 0x0000000d1f077210 */ /* 0x000fc60007f1e0ff */
[----:B------:R3:W-:Y:S01]  /*8d80*/  STL [R1+0xd0c], R216 ;  /* 0x000d0cd801007387 */ /* 0x0007e20000100800 */
[----:B----4-:R-:W-:-:S03]  /*8d90*/  LEA.HI.X.SX32 R218, R31, R4, 0x1, P0 ;  /* 0x000000041fda7211 */ /* 0x010fc600000f0eff */
[----:B------:R4:W-:Y:S01]  /*8da0*/  STL [R1+0xd10], R7 ;  /* 0x000d100701007387 */ /* 0x0009e20000100800 */
[-C--:B-1----:R-:W-:Y:S02]  /*8db0*/  IADD3 R217, P2, R24, R13.reuse, RZ ;  /* 0x0000000d18d97210 */ /* 0x082fe40007f5e0ff */
[----:B---3--:R-:W-:-:S03]  /*8dc0*/  IADD3 R216, P3, R19, R13, RZ ;  /* 0x0000000d13d87210 */ /* 0x008fc60007f7e0ff */
[----:B------:R1:W-:Y:S01]  /*8dd0*/  STL [R1+0xd14], R217 ;  /* 0x000d14d901007387 */ /* 0x0003e20000100800 */
[----:B----4-:R-:W-:-:S03]  /*8de0*/  IMAD R7, R226, 0x2, R20 ;  /* 0x00000002e2077824 */ /* 0x010fc600078e0214 */
[----:B------:R3:W-:Y:S04]  /*8df0*/  STL [R1+0xd18], R216 ;  /* 0x000d18d801007387 */ /* 0x0007e80000100800 */
[----:B------:R-:W-:Y:S01]  /*8e00*/  STL [R1+0xb74], R218 ;  /* 0x000b74da01007387 */ /* 0x000fe20000100800 */
[-C--:B-1----:R-:W-:Y:S01]  /*8e10*/  LEA.HI.X.SX32 R217, R24, R4.reuse, 0x1, P2 ;  /* 0x0000000418d97211 */ /* 0x082fe200010f0eff */
[----:B------:R-:W-:Y:S01]  /*8e20*/  IMAD R24, R227, 0x2, R7 ;  /* 0x00000002e3187824 */ /* 0x000fe200078e0207 */
[----:B---3--:R-:W-:-:S03]  /*8e30*/  LEA.HI.X.SX32 R216, R19, R4, 0x1, P3 ;  /* 0x0000000413d87211 */ /* 0x008fc600018f0eff */
[----:B------:R1:W-:Y:S01]  /*8e40*/  STL [R1+0xcf4], R217 ;  /* 0x000cf4d901007387 */ /* 0x0003e20000100800 */
[----:B------:R-:W-:-:S03]  /*8e50*/  IADD3 R19, P0, R30, R13, RZ ;  /* 0x0000000d1e137210 */ /* 0x000fc60007f1e0ff */
[----:B------:R3:W-:Y:S04]  /*8e60*/  STL [R1+0xcf8], R216 ;  /* 0x000cf8d801007387 */ /* 0x0007e80000100800 */
[----:B------:R4:W-:Y:S01]  /*8e70*/  STL [R1+0xcfc], R19 ;  /* 0x000cfc1301007387 */ /* 0x0009e20000100800 */
[-C--:B-1----:R-:W-:Y:S02]  /*8e80*/  IADD3 R217, P2, R23, R13.reuse, RZ ;  /* 0x0000000d17d97210 */ /* 0x082fe40007f5e0ff */
[----:B---3--:R-:W-:-:S03]  /*8e90*/  IADD3 R216, P3, R6, R13, RZ ;  /* 0x0000000d06d87210 */ /* 0x008fc60007f7e0ff */
[----:B------:R1:W-:Y:S01]  /*8ea0*/  STL [R1+0xd00], R217 ;  /* 0x000d00d901007387 */ /* 0x0003e20000100800 */
[-C--:B------:R-:W-:Y:S01]  /*8eb0*/  LEA.HI.X.SX32 R23, R23, R4.reuse, 0x1, P2 ;  /* 0x0000000417177211 */ /* 0x080fe200010f0eff */
[----:B----4-:R-:W-:Y:S02]  /*8ec0*/  IMAD R19, R231, 0x2, R24 ;  /* 0x00000002e7137824 */ /* 0x010fe400078e0218 */
[----:B------:R3:W-:Y:S01]  /*8ed0*/  STL [R1+0xd04], R216 ;  /* 0x000d04d801007387 */ /* 0x0007e20000100800 */
[-C--:B-1----:R-:W-:Y:S02]  /*8ee0*/  LEA.HI.X.SX32 R217, R30, R4.reuse, 0x1, P0 ;  /* 0x000000041ed97211 */ /* 0x082fe400000f0eff */
[----:B------:R-:W-:Y:S02]  /*8ef0*/  CS2R R30, SRZ ;  /* 0x00000000001e7805 */ /* 0x000fe4000001ff00 */
[----:B---3--:R-:W-:Y:S01]  /*8f00*/  LEA.HI.X.SX32 R216, R6, R4, 0x1, P3 ;  /* 0x0000000406d87211 */ /* 0x008fe200018f0eff */
[----:B------:R1:W-:Y:S01]  /*8f10*/  STL [R1+0xb78], R217 ;  /* 0x000b78d901007387 */ /* 0x0003e20000100800 */
[----:B------:R-:W-:-:S03]  /*8f20*/  IMAD R6, R232, 0x2, R19 ;  /* 0x00000002e8067824 */ /* 0x000fc600078e0213 */
[----:B------:R3:W-:Y:S04]  /*8f30*/  STL [R1+0xce0], R23 ;  /* 0x000ce01701007387 */ /* 0x0007e80000100800 */
[----:B------:R4:W-:Y:S01]  /*8f40*/  STL [R1+0xce4], R216 ;  /* 0x000ce4d801007387 */ /* 0x0009e20000100800 */
[-C--:B-1----:R-:W-:Y:S02]  /*8f50*/  IADD3 R217, P2, R16, R13.reuse, RZ ;  /* 0x0000000d10d97210 */ /* 0x082fe40007f5e0ff */
[-C--:B---3--:R-:W-:Y:S02]  /*8f60*/  IADD3 R23, P0, R29, R13.reuse, RZ ;  /* 0x0000000d1d177210 */ /* 0x088fe40007f1e0ff */
[----:B----4-:R-:W-:-:S03]  /*8f70*/  IADD3 R216, P3, R14, R13, RZ ;  /* 0x0000000d0ed87210 */ /* 0x010fc60007f7e0ff */
[----:B------:R1:W-:Y:S01]  /*8f80*/  STL [R1+0xce8], R23 ;  /* 0x000ce81701007387 */ /* 0x0003e20000100800 */
[----:B------:R-:W-:-:S03]  /*8f90*/  LEA.HI.X.SX32 R218, R29, R4, 0x1, P0 ;  /* 0x000000041dda7211 */ /* 0x000fc600000f0eff */
[----:B------:R3:W-:Y:S04]  /*8fa0*/  STL [R1+0xcec], R217 ;  /* 0x000cecd901007387 */ /* 0x0007e80000100800 */
[----:B------:R4:W-:Y:S01]  /*8fb0*/  STL [R1+0xcf0], R216 ;  /* 0x000cf0d801007387 */ /* 0x0009e20000100800 */
[----:B-1----:R-:W-:-:S03]  /*8fc0*/  IMAD R23, R233, 0x2, R6 ;  /* 0x00000002e9177824 */ /* 0x002fc600078e0206 */
[----:B------:R1:W-:Y:S01]  /*8fd0*/  STL [R1+0xb7c], R218 ;  /* 0x000b7cda01007387 */ /* 0x0003e20000100800 */
[-C--:B---3--:R-:W-:Y:S01]  /*8fe0*/  LEA.HI.X.SX32 R217, R16, R4.reuse, 0x1, P2 ;  /* 0x0000000410d97211 */ /* 0x088fe200010f0eff */
[----:B------:R-:W-:Y:S01]  /*8ff0*/  IMAD R16, R237, 0x2, R23 ;  /* 0x00000002ed107824 */ /* 0x000fe200078e0217 */
[----:B----4-:R-:W-:-:S03]  /*9000*/  LEA.HI.X.SX32 R216, R14, R4, 0x1, P3 ;  /* 0x000000040ed87211 */ /* 0x010fc600018f0eff */
[----:B------:R3:W-:Y:S01]  /*9010*/  STL [R1+0xccc], R217 ;  /* 0x000cccd901007387 */ /* 0x0007e20000100800 */
[----:B------:R-:W-:-:S03]  /*9020*/  IADD3 R14, P0, R28, R13, RZ ;  /* 0x0000000d1c0e7210 */ /* 0x000fc60007f1e0ff */
[----:B------:R4:W-:Y:S01]  /*9030*/  STL [R1+0xcd0], R216 ;  /* 0x000cd0d801007387 */ /* 0x0009e20000100800 */
[----:B-1----:R-:W-:Y:S02]  /*9040*/  LEA.HI.X.SX32 R218, R28, R4, 0x1, P0 ;  /* 0x000000041cda7211 */ /* 0x002fe400000f0eff */
[----:B------:R-:W-:Y:S01]  /*9050*/  CS2R R28, SRZ ;  /* 0x00000000001c7805 */ /* 0x000fe2000001ff00 */
[----:B------:R1:W-:Y:S01]  /*9060*/  STL [R1+0xcd4], R14 ;  /* 0x000cd40e01007387 */ /* 0x0003e20000100800 */
[-C--:B---3--:R-:W-:Y:S02]  /*9070*/  IADD3 R217, P2, R22, R13.reuse, RZ ;  /* 0x0000000d16d97210 */ /* 0x088fe40007f5e0ff */
[----:B----4-:R-:W-:-:S03]  /*9080*/  IADD3 R216, P3, R18, R13, RZ ;  /* 0x0000000d12d87210 */ /* 0x010fc60007f7e0ff */
[----:B------:R3:W-:Y:S01]  /*9090*/  STL [R1+0xcd8], R217 ;  /* 0x000cd8d901007387 */ /* 0x0007e20000100800 */
[----:B-1----:R-:W-:-:S03]  /*90a0*/  IMAD R14, R238, 0x2, R16 ;  /* 0x00000002ee0e7824 */ /* 0x002fc600078e0210 */
[----:B------:R1:W-:Y:S04]  /*90b0*/  STL [R1+0xcdc], R216 ;  /* 0x000cdcd801007387 */ /* 0x0003e80000100800 */
[----:B------:R-:W-:Y:S01]  /*90c0*/  STL [R1+0xb80], R218 ;  /* 0x000b80da01007387 */ /* 0x000fe20000100800 */
[-C--:B---3--:R-:W-:Y:S01]  /*90d0*/  LEA.HI.X.SX32 R217, R22, R4.reuse, 0x1, P2 ;  /* 0x0000000416d97211 */ /* 0x088fe200010f0eff */
[----:B------:R-:W-:Y:S01]  /*90e0*/  IMAD R22, R242, 0x2, R14 ;  /* 0x00000002f2167824 */ /* 0x000fe200078e020e */
[----:B-1----:R-:W-:-:S03]  /*90f0*/  LEA.HI.X.SX32 R216, R18, R4, 0x1, P3 ;  /* 0x0000000412d87211 */ /* 0x002fc600018f0eff */
        /* <DEDUP_REMOVED lines=11> */
[----:B---3--:R-:W-:-:S03]  /*91b0*/  LEA.HI.X.SX32 R216, R8, R4, 0x1, P3 ;  /* 0x0000000408d87211 */ /* 0x008fc600018f0eff */
        /* <DEDUP_REMOVED lines=8> */
[----:B------:R-:W-:Y:S02]  /*9240*/  LEA.HI.X.SX32 R218, R26, R4, 0x1, P0 ;  /* 0x000000041ada7211 */ /* 0x000fe400000f0eff */
[----:B------:R-:W-:Y:S01]  /*9250*/  CS2R R26, SRZ ;  /* 0x00000000001a7805 */ /* 0x000fe2000001ff00 */
        /* <DEDUP_REMOVED lines=10> */
[----:B-1----:R-:W-:-:S03]  /*9300*/  LEA.HI.X.SX32 R218, R25, R4, 0x1, P0 ;  /* 0x0000000419da7211 */ /* 0x002fc600000f0eff */
        /* <DEDUP_REMOVED lines=24> */
[----:B--2---:R-:W-:-:S03]  /*9490*/  IMAD R6, R250, 0x2, R7 ;  /* 0x00000002fa067824 */ /* 0x004fc600078e0207 */
[----:B------:R2:W-:Y:S04]  /*94a0*/  STL [R1+0xc68], R19 ;  /* 0x000c681301007387 */ /* 0x0005e80000100800 */
[----:B------:R3:W-:Y:S01]  /*94b0*/  STL [R1+0xc6c], R216 ;  /* 0x000c6cd801007387 */ /* 0x0007e20000100800 */
[CC--:B-1----:R-:W-:Y:S02]  /*94c0*/  IADD3 R217, P3, R14.reuse, R13.reuse, RZ ;  /* 0x0000000d0ed97210 */ /* 0x0c2fe40007f7e0ff */
[-C--:B--2---:R-:W-:Y:S02]  /*94d0*/  IADD3 R19, P0, R23, R13.reuse, RZ ;  /* 0x0000000d17137210 */ /* 0x084fe40007f1e0ff */
[-C--:B------:R-:W-:Y:S02]  /*94e0*/  LEA.HI.X.SX32 R14, R14, R4.reuse, 0x1, P3 ;  /* 0x000000040e0e7211 */ /* 0x080fe400018f0eff */
[----:B---3--:R-:W-:Y:S01]  /*94f0*/  IADD3 R216, P2, R16, R13, RZ ;  /* 0x0000000d10d87210 */ /* 0x008fe20007f5e0ff */
[----:B------:R0:W-:Y:S04]  /*9500*/  STL [R1+0xc70], R19 ;  /* 0x000c701301007387 */ /* 0x0001e80000100800 */
[----:B------:R1:W-:Y:S04]  /*9510*/  STL [R1+0xc74], R216 ;  /* 0x000c74d801007387 */ /* 0x0003e80000100800 */
[----:B------:R-:W-:Y:S01]  /*9520*/  STL [R1+0xc78], R217 ;  /* 0x000c78d901007387 */ /* 0x000fe20000100800 */
[----:B0-----:R-:W-:Y:S01]  /*9530*/  IMAD R19, R251, 0x2, R6 ;  /* 0x00000002fb137824 */ /* 0x001fe200078e0206 */
[----:B-1----:R-:W-:-:S02]  /*9540*/  LEA.HI.X.SX32 R216, R23, R4, 0x1, P0 ;  /* 0x0000000417d87211 */ /* 0x002fc400000f0eff */
[----:B------:R-:W-:Y:S01]  /*9550*/  LEA.HI.X.SX32 R23, R16, R4, 0x1, P2 ;  /* 0x0000000410177211 */ /* 0x000fe200010f0eff */
[----:B-----5:R-:W-:Y:S02]  /*9560*/  IMAD R16, R252, 0x2, R19 ;  /* 0x00000002fc107824 */ /* 0x020fe400078e0213 */
[----:B------:R0:W-:Y:S04]  /*9570*/  STL [R1+0xb94], R216 ;  /* 0x000b94d801007387 */ /* 0x0001e80000100800 */
[----:B------:R1:W-:Y:S04]  /*9580*/  STL [R1+0xc54], R23 ;  /* 0x000c541701007387 */ /* 0x0003e80000100800 */
[----:B------:R2:W-:Y:S01]  /*9590*/  STL [R1+0xc58], R14 ;  /* 0x000c580e01007387 */ /* 0x0005e20000100800 */
[----:B0-----:R-:W-:-:S02]  /*95a0*/  IADD3 R216, P2, R18, R13, RZ ;  /* 0x0000000d12d87210 */ /* 0x001fc40007f5e0ff */
[-C--:B-1----:R-:W-:Y:S02]  /*95b0*/  IADD3 R23, P3, R8, R13.reuse, RZ ;  /* 0x0000000d08177210 */ /* 0x082fe40007f7e0ff */
[----:B--2---:R-:W-:Y:S02]  /*95c0*/  IADD3 R14, P0, R22, R13, RZ ;  /* 0x0000000d160e7210 */ /* 0x004fe40007f1e0ff */
[----:B------:R-:W-:-:S03]  /*95d0*/  LEA.HI.X.SX32 R8, R8, R4, 0x1, P3 ;  /* 0x0000000408087211 */ /* 0x000fc600018f0eff */
[----:B------:R0:W-:Y:S04]  /*95e0*/  STL [R1+0xc5c], R14 ;  /* 0x000c5c0e01007387 */ /* 0x0001e80000100800 */
[----:B------:R-:W-:Y:S04]  /*95f0*/  STL [R1+0xc60], R216 ;  /* 0x000c60d801007387 */ /* 0x000fe80000100800 */
[----:B------:R1:W-:Y:S01]  /*9600*/  STL [R1+0xc64], R23 ;  /* 0x000c641701007387 */ /* 0x0003e20000100800 */
[----:B0-----:R-:W-:Y:S02]  /*9610*/  IMAD R14, R239, 0x2, R16 ;  /* 0x00000002ef0e7824 */ /* 0x001fe400078e0210 */
[----:B------:R-:W0:Y:S01]  /*9620*/  LDC R239, c[0x0][0x268] ;  /* 0x00009a00ffef7b82 */ /* 0x000e220000000800 */
[----:B-1----:R-:W-:-:S02]  /*9630*/  LEA.HI.X.SX32 R23, R22, R4, 0x1, P0 ;  /* 0x0000000416177211 */ /* 0x002fc400000f0eff */
[----:B------:R-:W-:-:S03]  /*9640*/  LEA.HI.X.SX32 R22, R18, R4, 0x1, P2 ;  /* 0x0000000412167211 */ /* 0x000fc600010f0eff */
[----:B------:R1:W-:Y:S04]  /*9650*/  STL [R1+0xb98], R23 ;  /* 0x000b981701007387 */ /* 0x0003e80000100800 */
[----:B------:R2:W-:Y:S04]  /*9660*/  STL [R1+0xc40], R22 ;  /* 0x000c401601007387 */ /* 0x0005e80000100800 */
[----:B------:R3:W-:Y:S01]  /*9670*/  STL [R1+0xc44], R8 ;  /* 0x000c440801007387 */ /* 0x0007e20000100800 */
[-C--:B-1----:R-:W-:Y:S01]  /*9680*/  IADD3 R23, P2, R17, R13.reuse, RZ ;  /* 0x0000000d11177210 */ /* 0x082fe20007f5e0ff */
[----:B0-----:R-:W-:Y:S01]  /*9690*/  IMAD R18, R239, 0x2, R14 ;  /* 0x00000002ef127824 */ /* 0x001fe200078e020e */
[-C--:B--2---:R-:W-:Y:S01]  /*96a0*/  IADD3 R22, P3, R5, R13.reuse, RZ ;  /* 0x0000000d05167210 */ /* 0x084fe20007f7e0ff */
[----:B------:R-:W0:Y:S01]  /*96b0*/  LDC R239, c[0x0][0x268] ;  /* 0x00009a00ffef7b82 */ /* 0x000e220000000800 */
[----:B---3--:R-:W-:-:S05]  /*96c0*/  IADD3 R8, P0, R21, R13, RZ ;  /* 0x0000000d15087210 */ /* 0x008fca0007f1e0ff */
[----:B------:R-:W-:Y:S04]  /*96d0*/  STL [R1+0xc48], R8 ;  /* 0x000c480801007387 */ /* 0x000fe80000100800 */
[----:B------:R1:W-:Y:S04]  /*96e0*/  STL [R1+0xc4c], R23 ;  /* 0x000c4c1701007387 */ /* 0x0003e80000100800 */
[----:B------:R2:W-:Y:S01]  /*96f0*/  STL [R1+0xc50], R22 ;  /* 0x000c501601007387 */ /* 0x0005e20000100800 */
[----:B-1----:R-:W-:Y:S02]  /*9700*/  IMAD R23, R15, 0x49, RZ ;  /* 0x000000490f177824 */ /* 0x002fe400078e02ff */
[----:B0-----:R-:W-:-:S02]  /*9710*/  IMAD R8, R239, 0x2, R18 ;  /* 0x00000002ef087824 */ /* 0x001fc400078e0212 */
[----:B------:R-:W0:Y:S01]  /*9720*/  LDC R239, c[0x0][0x268] ;  /* 0x00009a00ffef7b82 */ /* 0x000e220000000800 */
[-C--:B--2---:R-:W-:Y:S02]  /*9730*/  LEA.HI.X.SX32 R22, R21, R4.reuse, 0x1, P0 ;  /* 0x0000000415167211 */ /* 0x084fe400000f0eff */
[-C--:B------:R-:W-:Y:S02]  /*9740*/  LEA.HI.X.SX32 R21, R17, R4.reuse, 0x1, P2 ;  /* 0x0000000411157211 */ /* 0x080fe400010f0eff */
[----:B------:R-:W-:Y:S01]  /*9750*/  LEA.HI.X.SX32 R17, R5, R4, 0x1, P3 ;  /* 0x0000000405117211 */ /* 0x000fe200018f0eff */
[----:B------:R1:W-:Y:S04]  /*9760*/  STL [R1+0xb9c], R22 ;  /* 0x000b9c1601007387 */ /* 0x0003e80000100800 */
[----:B------:R2:W-:Y:S04]  /*9770*/  STL [R1+0xc2c], R21 ;  /* 0x000c2c1501007387 */ /* 0x0005e80000100800 */
[----:B------:R3:W-:Y:S01]  /*9780*/  STL [R1+0xc30], R17 ;  /* 0x000c301101007387 */ /* 0x0007e20000100800 */
[----:B-1----:R-:W-:-:S02]  /*9790*/  IADD3 R22, P2, R7, R13, RZ ;  /* 0x0000000d07167210 */ /* 0x002fc40007f5e0ff */
[-C--:B--2---:R-:W-:Y:S01]  /*97a0*/  IADD3 R21, P3, R6, R13.reuse, RZ ;  /* 0x0000000d06157210 */ /* 0x084fe20007f7e0ff */
[----:B0-----:R-:W-:Y:S01]  /*97b0*/  IMAD R5, R239, 0x2, R8 ;  /* 0x00000002ef057824 */ /* 0x001fe200078e0208 */
[----:B---3--:R-:W-:Y:S01]  /*97c0*/  IADD3 R17, P0, R20, R13, RZ ;  /* 0x0000000d14117210 */ /* 0x008fe20007f1e0ff */
[----:B------:R-:W0:Y:S01]  /*97d0*/  LDC R239, c[0x0][0x268] ;  /* 0x00009a00ffef7b82 */ /* 0x000e220000000800 */
[----:B------:R-:W-:-:S03]  /*97e0*/  LEA.HI.X.SX32 R6, R6, R4, 0x1, P3 ;  /* 0x0000000406067211 */ /* 0x000fc600018f0eff */
[----:B------:R-:W-:Y:S04]  /*97f0*/  STL [R1+0xc34], R17 ;  /* 0x000c341101007387 */ /* 0x000fe80000100800 */
[----:B------:R1:W-:Y:S04]  /*9800*/  STL [R1+0xc38], R22 ;  /* 0x000c381601007387 */ /* 0x0003e80000100800 */
[----:B------:R2:W-:Y:S01]  /*9810*/  STL [R1+0xc3c], R21 ;  /* 0x000c3c1501007387 */ /* 0x0005e20000100800 */
[----:B-1----:R-:W-:Y:S01]  /*9820*/  IMAD R22, R15, 0x48, RZ ;  /* 0x000000480f167824 */ /* 0x002fe200078e02ff */
[-C--:B--2---:R-:W-:Y:S01]  /*9830*/  LEA.HI.X.SX32 R21, R20, R4.reuse, 0x1, P0 ;  /* 0x0000000414157211 */ /* 0x084fe200000f0eff */
[----:B0-----:R-:W-:Y:S01]  /*9840*/  IMAD R17, R239, 0x2, R5 ;  /* 0x00000002ef117824 */ /* 0x001fe200078e0205 */
[----:B------:R-:W-:Y:S01]  /*9850*/  LEA.HI.X.SX32 R20, R7, R4, 0x1, P2 ;  /* 0x0000000407147211 */ /* 0x000fe200010f0eff */
[----:B------:R-:W0:Y:S02]  /*9860*/  LDC R239, c[0x0][0x268] ;  /* 0x00009a00ffef7b82 */ /* 0x000e240000000800 */
[----:B------:R1:W-:Y:S04]  /*9870*/  STL [R1+0xba0], R21 ;  /* 0x000ba01501007387 */ /* 0x0003e80000100800 */
[----:B------:R2:W-:Y:S04]  /*9880*/  STL [R1+0xc18], R20 ;  /* 0x000c181401007387 */ /* 0x0005e80000100800 */
[----:B------:R3:W-:Y:S01]  /*9890*/  STL [R1+0xc1c], R6 ;  /* 0x000c1c0601007387 */ /* 0x0007e20000100800 */
[----:B-1----:R-:W-:-:S02]  /*98a0*/  IADD3 R21, P2, R16, R13, RZ ;  /* 0x0000000d10157210 */ /* 0x002fc40007f5e0ff */
[CC--:B--2---:R-:W-:Y:S02]  /*98b0*/  IADD3 R20, P3, R14.reuse, R13.reuse, RZ ;  /* 0x0000000d0e147210 */ /* 0x0c4fe40007f7e0ff */
[----:B---3--:R-:W-:Y:S02]  /*98c0*/  IADD3 R6, P0, R19, R13, RZ ;  /* 0x0000000d13067210 */ /* 0x008fe40007f1e0ff */
[-C--:B------:R-:W-:Y:S01]  /*98d0*/  LEA.HI.X.SX32 R14, R14, R4.reuse, 0x1, P3 ;  /* 0x000000040e0e7211 */ /* 0x080fe200018f0eff */
[----:B0-----:R-:W-:Y:S02]  /*98e0*/  IMAD R7, R239, 0x2, R17 ;  /* 0x00000002ef077824 */ /* 0x001fe400078e0211 */
[----:B------:R-:W-:Y:S01]  /*98f0*/  STL [R1+0xc20], R6 ;  /* 0x000c200601007387 */ /* 0x000fe20000100800 */
[----:B------:R-:W0:Y:S03]  /*9900*/  LDC R239, c[0x0][0x268] ;  /* 0x00009a00ffef7b82 */ /* 0x000e260000000800 */
[----:B------:R1:W-:Y:S04]  /*9910*/  STL [R1+0xc24], R21 ;  /* 0x000c241501007387 */ /* 0x0003e80000100800 */
[----:B------:R2:W-:Y:S01]  /*9920*/  STL [R1+0xc28], R20 ;  /* 0x000c281401007387 */ /* 0x0005e20000100800 */
[----:B-1----:R-:W-:Y:S01]  /*9930*/  IMAD R21, R15, 0x47, RZ ;  /* 0x000000470f157824 */ /* 0x002fe200078e02ff */
[----:B--2---:R-:W-:-:S02]  /*9940*/  LEA.HI.X.SX32 R20, R19, R4, 0x1, P0 ;  /* 0x0000000413147211 */ /* 0x004fc400000f0eff */
[----:B------:R-:W-:-:S03]  /*9950*/  LEA.HI.X.SX32 R19, R16, R4, 0x1, P2 ;  /* 0x0000000410137211 */ /* 0x000fc600010f0eff */
[----:B------:R1:W-:Y:S01]  /*9960*/  STL [R1+0xba4], R20 ;  /* 0x000ba41401007387 */ /* 0x0003e20000100800 */
[----:B0-----:R-:W-:Y:S02]  /*9970*/  IMAD R6, R239, 0x2, R7 ;  /* 0x00000002ef067824 */ /* 0x001fe400078e0207 */
[----:B------:R-:W0:Y:S01]  /*9980*/  LDC R239, c[0x0][0x268] ;  /* 0x00009a00ffef7b82 */ /* 0x000e220000000800 */
[----:B------:R2:W-:Y:S04]  /*9990*/  STL [R1+0xc04], R19 ;  /* 0x000c041301007387 */ /* 0x0005e80000100800 */
[----:B------:R3:W-:Y:S01]  /*99a0*/  STL [R1+0xc08], R14 ;  /* 0x000c080e01007387 */ /* 0x0007e20000100800 */
[-C--:B-1----:R-:W-:Y:S02]  /*99b0*/  IADD3 R20, P2, R8, R13.reuse, RZ ;  /* 0x0000000d08147210 */ /* 0x082fe40007f5e0ff */
[----:B--2---:R-:W-:-:S02]  /*99c0*/  IADD3 R19, P3, R5, R13, RZ ;  /* 0x0000000d05137210 */ /* 0x004fc40007f7e0ff */
[----:B---3--:R-:W-:-:S05]  /*99d0*/  IADD3 R14, P0, R18, R13, RZ ;  /* 0x0000000d120e7210 */ /* 0x008fca0007f1e0ff */
[----:B------:R-:W-:Y:S01]  /*99e0*/  STL [R1+0xc0c], R14 ;  /* 0x000c0c0e01007387 */ /* 0x000fe20000100800 */
[----:B0-----:R-:W-:-:S03]  /*99f0*/  IMAD R16, R239, 0x2, R6 ;  /* 0x00000002ef107824 */ /* 0x001fc600078e0206 */
[----:B------:R0:W-:Y:S01]  /*9a00*/  STL [R1+0xc10], R20 ;  /* 0x000c101401007387 */ /* 0x0001e20000100800 */
[----:B------:R-:W1:Y:S03]  /*9a10*/  LDC R239, c[0x0][0x268] ;  /* 0x00009a00ffef7b82 */ /* 0x000e660000000800 */
[----:B------:R2:W-:Y:S01]  /*9a20*/  STL [R1+0xc14], R19 ;  /* 0x000c141301007387 */ /* 0x0005e20000100800 */
[----:B0-----:R-:W-:Y:S01]  /*9a30*/  IMAD R20, R15, 0x46, RZ ;  /* 0x000000460f147824 */ /* 0x001fe200078e02ff */
[-C--:B--2---:R-:W-:Y:S02]  /*9a40*/  LEA.HI.X.SX32 R19, R18, R4.reuse, 0x1, P0 ;  /* 0x0000000412137211 */ /* 0x084fe400000f0eff */
[-C--:B------:R-:W-:Y:S02]  /*9a50*/  LEA.HI.X.SX32 R18, R8, R4.reuse, 0x1, P2 ;  /* 0x0000000408127211 */ /* 0x080fe400010f0eff */
[----:B------:R-:W-:Y:S01]  /*9a60*/  LEA.HI.X.SX32 R8, R5, R4, 0x1, P3 ;  /* 0x0000000405087211 */ /* 0x000fe200018f0eff */
[----:B------:R0:W-:Y:S04]  /*9a70*/  STL [R1+0xba8], R19 ;  /* 0x000ba81301007387 */ /* 0x0001e80000100800 */
[----:B------:R2:W-:Y:S01]  /*9a80*/  STL [R1+0xbf0], R18 ;  /* 0x000bf01201007387 */ /* 0x0005e20000100800 */
[----:B-1----:R-:W-:-:S02]  /*9a90*/  IMAD R14, R239, 0x2, R16 ;  /* 0x00000002ef0e7824 */ /* 0x002fc400078e0210 */
[----:B------:R-:W1:Y:S01]  /*9aa0*/  LDC R239, c[0x0][0x268] ;  /* 0x00009a00ffef7b82 */ /* 0x000e620000000800 */
[----:B------:R3:W-:Y:S01]  /*9ab0*/  STL [R1+0xbf4], R8 ;  /* 0x000bf40801007387 */ /* 0x0007e20000100800 */
[-C--:B0-----:R-:W-:Y:S02]  /*9ac0*/  IADD3 R19, P2, R7, R13.reuse, RZ ;  /* 0x0000000d07137210 */ /* 0x081fe40007f5e0ff */
[----:B--2---:R-:W-:-:S04]  /*9ad0*/  IADD3 R18, P3, R6, R13, RZ ;  /* 0x0000000d06127210 */ /* 0x004fc80007f7e0ff */
[----:B------:R-:W-:Y:S02]  /*9ae0*/  LEA.HI.X.SX32 R6, R6, R4, 0x1, P3 ;  /* 0x0000000406067211 */ /* 0x000fe400018f0eff */
[----:B---3--:R-:W-:-:S05]  /*9af0*/  IADD3 R8, P0, R17, R13, RZ ;  /* 0x0000000d11087210 */ /* 0x008fca0007f1e0ff */
[----:B------:R-:W-:Y:S04]  /*9b00*/  STL [R1+0xbf8], R8 ;  /* 0x000bf80801007387 */ /* 0x000fe80000100800 */
[----:B------:R0:W-:Y:S01]  /*9b10*/  STL [R1+0xbfc], R19 ;  /* 0x000bfc1301007387 */ /* 0x0001e20000100800 */
[----:B-1----:R-:W-:-:S03]  /*9b20*/  IMAD R5, R239, 0x2, R14 ;  /* 0x00000002ef057824 */ /* 0x002fc600078e020e */
[----:B------:R1:W-:Y:S01]  /*9b30*/  STL [R1+0xc00], R18 ;  /* 0x000c001201007387 */ /* 0x0003e20000100800 */
[----:B------:R-:W2:Y:S01]  /*9b40*/  LDC R239, c[0x0][0x268] ;  /* 0x00009a00ffef7b82 */ /* 0x000ea20000000800 */
[----:B0-----:R-:W-:Y:S01]  /*9b50*/  IMAD R19, R15, 0x45, RZ ;  /* 0x000000450f137824 */ /* 0x001fe200078e02ff */
[-C--:B-1----:R-:W-:Y:S02]  /*9b60*/  LEA.HI.X.SX32 R18, R17, R4.reuse, 0x1, P0 ;  /* 0x0000000411127211 */ /* 0x082fe400000f0eff */
[----:B------:R-:W-:-:S03]  /*9b70*/  LEA.HI.X.SX32 R17, R7, R4, 0x1, P2 ;  /* 0x0000000407117211 */ /* 0x000fc600010f0eff */
[----:B------:R0:W-:Y:S04]  /*9b80*/  STL [R1+0xbac], R18 ;  /* 0x000bac1201007387 */ /* 0x0001e80000100800 */
[----:B------:R1:W-:Y:S04]  /*9b90*/  STL [R1+0xbdc], R17 ;  /* 0x000bdc1101007387 */ /* 0x0003e80000100800 */
[----:B------:R3:W-:Y:S01]  /*9ba0*/  STL [R1+0xbe0], R6 ;  /* 0x000be00601007387 */ /* 0x0007e20000100800 */
[----:B--2---:R-:W-:Y:S01]  /*9bb0*/  IMAD R8, R239, 0x2, R5 ;  /* 0x00000002ef087824 */ /* 0x004fe200078e0205 */
[-C--:B0-----:R-:W-:Y:S01]  /*9bc0*/  IADD3 R18, P2, R14, R13.reuse, RZ ;  /* 0x0000000d0e127210 */ /* 0x081fe20007f5e0ff */
[----:B------:R-:W0:Y:S01]  /*9bd0*/  LDC R239, c[0x0][0x268] ;  /* 0x00009a00ffef7b82 */ /* 0x000e220000000800 */
[----:B-1----:R-:W-:-:S02]  /*9be0*/  IADD3 R17, P3, R5, R13, RZ ;  /* 0x0000000d05117210 */ /* 0x002fc40007f7e0ff */
[----:B---3--:R-:W-:-:S05]  /*9bf0*/  IADD3 R6, P0, R16, R13, RZ ;  /* 0x0000000d10067210 */ /* 0x008fca0007f1e0ff */
[----:B------:R-:W-:Y:S04]  /*9c00*/  STL [R1+0xbe4], R6 ;  /* 0x000be40601007387 */ /* 0x000fe80000100800 */
[----:B------:R1:W-:Y:S04]  /*9c10*/  STL [R1+0xbe8], R18 ;  /* 0x000be81201007387 */ /* 0x0003e80000100800 */
[----:B------:R2:W-:Y:S01]  /*9c20*/  STL [R1+0xbec], R17 ;  /* 0x000bec1101007387 */ /* 0x0005e20000100800 */
[----:B0-----:R-:W-:Y:S02]  /*9c30*/  IMAD R7, R239, 0x2, R8 ;  /* 0x00000002ef077824 */ /* 0x001fe400078e0208 */
[----:B------:R-:W0:Y:S01]  /*9c40*/  LDC R239, c[0x0][0x268] ;  /* 0x00009a00ffef7b82 */ /* 0x000e220000000800 */
[----:B-1----:R-:W-:Y:S01]  /*9c50*/  IMAD R18, R15, 0x44, RZ ;  /* 0x000000440f127824 */ /* 0x002fe200078e02ff */
[----:B--2---:R-:W-:-:S02]  /*9c60*/  LEA.HI.X.SX32 R17, R16, R4, 0x1, P0 ;  /* 0x0000000410117211 */ /* 0x004fc400000f0eff */
[-C--:B------:R-:W-:Y:S02]  /*9c70*/  LEA.HI.X.SX32 R16, R14, R4.reuse, 0x1, P2 ;  /* 0x000000040e107211 */ /* 0x080fe400010f0eff */
[----:B------:R-:W-:Y:S01]  /*9c80*/  LEA.HI.X.SX32 R14, R5, R4, 0x1, P3 ;  /* 0x00000004050e7211 */ /* 0x000fe200018f0eff */
[----:B------:R1:W-:Y:S04]  /*9c90*/  STL [R1+0xbb0], R17 ;  /* 0x000bb01101007387 */ /* 0x0003e80000100800 */
[----:B------:R2:W-:Y:S04]  /*9ca0*/  STL [R1+0xbb4], R16 ;  /* 0x000bb41001007387 */ /* 0x0005e80000100800 */
[----:B------:R3:W-:Y:S01]  /*9cb0*/  STL [R1+0xbcc], R14 ;  /* 0x000bcc0e01007387 */ /* 0x0007e20000100800 */
[----:B-1----:R-:W-:-:S02]  /*9cc0*/  IADD3 R17, P0, R8, R13, RZ ;  /* 0x0000000d08117210 */ /* 0x002fc40007f1e0ff */
[----:B--2---:R-:W-:-:S03]  /*9cd0*/  IADD3 R16, P2, R7, R13, RZ ;  /* 0x0000000d07107210 */ /* 0x004fc60007f5e0ff */
[----:B------:R1:W-:Y:S01]  /*9ce0*/  STL [R1+0xbd0], R17 ;  /* 0x000bd01101007387 */ /* 0x0003e20000100800 */
[----:B0-----:R-:W-:Y:S01]  /*9cf0*/  IMAD R6, R239, 0x2, R7 ;  /* 0x00000002ef067824 */ /* 0x001fe200078e0207 */
[-C--:B------:R-:W-:Y:S01]  /*9d00*/  LEA.HI.X.SX32 R8, R8, R4.reuse, 0x1, P0 ;  /* 0x0000000408087211 */ /* 0x080fe200000f0eff */
[----:B------:R-:W0:Y:S01]  /*9d10*/  LDC R239, c[0x0][0x268] ;  /* 0x00009a00ffef7b82 */ /* 0x000e220000000800 */
[----:B------:R-:W-:Y:S01]  /*9d20*/  LEA.HI.X.SX32 R7, R7, R4, 0x1, P2 ;  /* 0x0000000407077211 */ /* 0x000fe200010f0eff */
[----:B------:R2:W-:Y:S01]  /*9d30*/  STL [R1+0xbd4], R16 ;  /* 0x000bd41001007387 */ /* 0x0005e20000100800 */
[----:B---3--:R-:W-:Y:S01]  /*9d40*/  IADD3 R14, P3, R6, R13, RZ ;  /* 0x0000000d060e7210 */ /* 0x008fe20007f7e0ff */
[----:B-1----:R-:W-:-:S04]  /*9d50*/  IMAD R17, R15, 0x43, RZ ;  /* 0x000000430f117824 */ /* 0x002fc800078e02ff */
[----:B------:R1:W-:Y:S01]  /*9d60*/  STL [R1+0xbd8], R14 ;  /* 0x000bd80e01007387 */ /* 0x0003e20000100800 */
[C---:B--2---:R-:W-:Y:S02]  /*9d70*/  IMAD R16, R15.reuse, 0x42, RZ ;  /* 0x000000420f107824 */ /* 0x044fe400078e02ff */
[----:B-1----:R-:W-:-:S05]  /*9d80*/  IMAD R14, R15, 0x41, RZ ;  /* 0x000000410f0e7824 */ /* 0x002fca00078e02ff */
[----:B------:R-:W-:Y:S01]  /*9d90*/  IADD3 RZ, P2, R14, R9, RZ ;  /* 0x000000090eff7210 */ /* 0x000fe20007f5e0ff */
[----:B0-----:R-:W-:Y:S01]  /*9da0*/  IMAD R5, R239, 0x2, R6 ;  /* 0x00000002ef057824 */ /* 0x001fe200078e0206 */
[----:B------:R-:W-:Y:S01]  /*9db0*/  LEA.HI.X.SX32 R6, R6, R4, 0x1, P3 ;  /* 0x0000000406067211 */ /* 0x000fe200018f0eff */
[----:B------:R-:W0:Y:S03]  /*9dc0*/  S2R R239, SR_TID.X ;  /* 0x0000000000ef7919 */ /* 0x000e260000002100 */
[----:B------:R-:W-:-:S04]  /*9dd0*/  IADD3 R13, P4, R5, R13, RZ ;  /* 0x0000000d050d7210 */ /* 0x000fc80007f9e0ff */
[----:B------:R-:W-:Y:S01]  /*9de0*/  LEA.HI.X.SX32 R5, R5, R4, 0x1, P4 ;  /* 0x0000000405057211 */ /* 0x000fe200020f0eff */
[----:B------:R1:W-:Y:S01]  /*9df0*/  STL [R1+0xbc8], R13 ;  /* 0x000bc80d01007387 */ /* 0x0003e20000100800 */
[----:B------:R-:W-:-:S03]  /*9e00*/  IMAD.MOV.U32 R4, RZ, RZ, 0x3f800000 ;  /* 0x3f800000ff047424 */ /* 0x000fc600078e00ff */
[----:B------:R2:W-:Y:S04]  /*9e10*/  STL [R1+0xbb8], R8 ;  /* 0x000bb80801007387 */ /* 0x0005e80000100800 */
[----:B------:R3:W-:Y:S01]  /*9e20*/  STL [R1+0xbbc], R7 ;  /* 0x000bbc0701007387 */ /* 0x0007e20000100800 */
[----:B-1----:R-:W-:-:S03]  /*9e30*/  IMAD.MOV.U32 R13, RZ, RZ, RZ ;  /* 0x000000ffff0d7224 */ /* 0x002fc600078e00ff */
[----:B------:R1:W-:Y:S01]  /*9e40*/  STL [R1+0xbc0], R6 ;  /* 0x000bc00601007387 */ /* 0x0003e20000100800 */
[----:B--2---:R-:W-:-:S03]  /*9e50*/  IMAD R8, R15, 0x3e, RZ ;  /* 0x0000003e0f087824 */ /* 0x004fc600078e02ff */
[----:B------:R2:W-:Y:S01]  /*9e60*/  STL [R1+0xbc4], R5 ;  /* 0x000bc40501007387 */ /* 0x0005e20000100800 */
[----:B---3--:R-:W-:-:S03]  /*9e70*/  IMAD R7, R15, 0x3f, RZ ;  /* 0x0000003f0f077824 */ /* 0x008fc600078e02ff */
[----:B------:R3:W-:Y:S01]  /*9e80*/  STL [R1+0x5d4], R4 ;  /* 0x0005d40401007387 */ /* 0x0007e20000100800 */
[----:B-1----:R-:W-:Y:S01]  /*9e90*/  IMAD.MOV.U32 R6, RZ, RZ, -0x800000 ;  /* 0xff800000ff067424 */ /* 0x002fe200078e00ff */
[C---:B------:R-:W-:Y:S02]  /*9ea0*/  IADD3 RZ, P6, R7.reuse, R9, RZ ;  /* 0x0000000907ff7210 */ /* 0x040fe40007fde0ff */
[----:B------:R-:W-:Y:S01]  /*9eb0*/  IADD3 RZ, P5, R7, R10, RZ ;  /* 0x0000000a07ff7210 */ /* 0x000fe20007fbe0ff */
[----:B--2---:R-:W-:Y:S01]  /*9ec0*/  IMAD.MOV.U32 R5, RZ, RZ, -0x800000 ;  /* 0xff800000ff057424 */ /* 0x004fe200078e00ff */
[----:B------:R-:W-:Y:S02]  /*9ed0*/  SHF.R.S32.HI R7, RZ, 0x1f, R7 ;  /* 0x0000001fff077819 */ /* 0x000fe40000011407 */
[----:B0-----:R-:W-:Y:S01]  /*9ee0*/  LOP3.LUT P0, RZ, R239, 0x1, RZ, 0xc0, !PT ;  /* 0x00000001efff7812 */ /* 0x001fe2000780c0ff */
[----:B---3--:R-:W-:Y:S01]  /*9ef0*/  IMAD.MOV.U32 R4, RZ, RZ, RZ ;  /* 0x000000ffff047224 */ /* 0x008fe200078e00ff */
[----:B------:R0:W-:Y:S01]  /*9f00*/  STL [R1+0x5cc], R5 ;  /* 0x0005cc0501007387 */ /* 0x0001e20000100800 */
[----:B------:R-:W-:-:S02]  /*9f10*/  IMAD.X R216, R7, 0x1, R11, P6 ;  /* 0x0000000107d87824 */ /* 0x000fc400030e060b */
[----:B------:R-:W-:Y:S01]  /*9f20*/  IMAD.X R7, R7, 0x1, R12, P5 ;  /* 0x0000000107077824 */ /* 0x000fe200028e060c */
[----:B------:R1:W-:Y:S01]  /*9f30*/  STL [R1+0x5c8], R6 ;  /* 0x0005c80601007387 */ /* 0x0003e20000100800 */
[----:B------:R-:W-:-:S03]  /*9f40*/  IADD3 RZ, P5, R16, R9, RZ ;  /* 0x0000000910ff7210 */ /* 0x000fc60007fbe0ff */
[----:B------:R-:W-:Y:S01]  /*9f50*/  STL [R1+0x4c4], RZ ;  /* 0x0004c4ff01007387 */ /* 0x000fe20000100800 */
[----:B0-----:R-:W-:Y:S02]  /*9f60*/  IMAD.MOV.U32 R5, RZ, RZ, 0x3f800000 ;  /* 0x3f800000ff057424 */ /* 0x001fe400078e00ff */
[----:B-1----:R-:W-:-:S03]  /*9f70*/  IMAD.SHL.U32 R6, R15, 0x40, RZ ;  /* 0x000000400f067824 */ /* 0x002fc600078e00ff */
[----:B------:R0:W-:Y:S02]  /*9f80*/  STL [R1+0x5d0], R5 ;  /* 0x0005d00501007387 */ /* 0x0001e40000100800 */
[C---:B------:R-:W-:Y:S02]  /*9f90*/  IADD3 RZ, P4, R6.reuse, R9, RZ ;  /* 0x0000000906ff7210 */ /* 0x040fe40007f9e0ff */
[-C--:B------:R-:W-:Y:S02]  /*9fa0*/  IADD3 RZ, P3, R6, R10.reuse, RZ ;  /* 0x0000000a06ff7210 */ /* 0x080fe40007f7e0ff */
[----:B------:R-:W-:Y:S02]  /*9fb0*/  SHF.R.S32.HI R6, RZ, 0x1f, R6 ;  /* 0x0000001fff067819 */ /* 0x000fe40000011406 */
[----:B0-----:R-:W-:Y:S02]  /*9fc0*/  SEL R5, RZ, 0x90, !P1 ;  /* 0x00000090ff057807 */ /* 0x001fe40004800000 */
[----:B------:R-:W-:-:S02]  /*9fd0*/  IADD3 RZ, P1, R8, R10, RZ ;  /* 0x0000000a08ff7210 */ /* 0x000fc40007f3e0ff */
[----:B------:R-:W-:Y:S02]  /*9fe0*/  SHF.R.S32.HI R8, RZ, 0x1f, R8 ;  /* 0x0000001fff087819 */ /* 0x000fe40000011408 */
[----:B------:R-:W-:-:S03]  /*9ff0*/  LOP3.LUT R5, R5, 0x7f, R239, 0x78, !PT ;  /* 0x0000007f05057812 */ /* 0x000fc600078e78ef */
[----:B------:R-:W-:Y:S01]  /*a000*/  IMAD.X R8, R8, 0x1, R12, P1 ;  /* 0x0000000108087824 */ /* 0x000fe200008e060c */
[----:B------:R-:W-:-:S04]  /*a010*/  IADD3 RZ, P1, R14, R10, RZ ;  /* 0x0000000a0eff7210 */ /* 0x000fc80007f3e0ff */
[----:B------:R0:W-:Y:S04]  /*a020*/  STL [R1+0x600], R8 ;  /* 0x0006000801007387 */ /* 0x0001e80000100800 */
[----:B------:R-:W-:Y:S04]  /*a030*/  STL [R1+0x604], R216 ;  /* 0x000604d801007387 */ /* 0x000fe80000100800 */
[----:B------:R1:W-:Y:S01]  /*a040*/  STL [R1+0x608], R7 ;  /* 0x0006080701007387 */ /* 0x0003e20000100800 */
[----:B0-----:R-:W-:Y:S01]  /*a050*/  SHF.R.S32.HI R8, RZ, 0x1f, R14 ;  /* 0x0000001fff087819 */ /* 0x001fe2000001140e */
[----:B------:R-:W-:Y:S01]  /*a060*/  IMAD.X R14, R6, 0x1, R11, P4 ;  /* 0x00000001060e7824 */ /* 0x000fe200020e060b */
[----:B------:R-:W-:Y:S01]  /*a070*/  IADD3 RZ, P4, R16, R10, RZ ;  /* 0x0000000a10ff7210 */ /* 0x000fe20007f9e0ff */
[----:B------:R-:W-:Y:S01]  /*a080*/  IMAD.X R6, R6, 0x1, R12, P3 ;  /* 0x0000000106067824 */ /* 0x000fe200018e060c */
[----:B------:R-:W-:-:S02]  /*a090*/  IADD3 RZ, P3, R17, R9, RZ ;  /* 0x0000000911ff7210 */ /* 0x000fc40007f7e0ff */
[----:B------:R0:W-:Y:S01]  /*a0a0*/  STL [R1+0x60c], R14 ;  /* 0x00060c0e01007387 */ /* 0x0001e20000100800 */
[----:B-1----:R-:W-:-:S03]  /*a0b0*/  SHF.R.S32.HI R7, RZ, 0x1f, R16 ;  /* 0x0000001fff077819 */ /* 0x002fc60000011410 */
[----:B------:R1:W-:Y:S01]  /*a0c0*/  STL [R1+0x610], R6 ;  /* 0x0006100601007387 */ /* 0x0003e20000100800 */
[----:B------:R-:W-:Y:S01]  /*a0d0*/  SHF.R.S32.HI R16, RZ, 0x1f, R159 ;  /* 0x0000001fff107819 */ /* 0x000fe2000001149f */
[C---:B0-----:R-:W-:Y:S01]  /*a0e0*/  IMAD.X R14, R8.reuse, 0x1, R11, P2 ;  /* 0x00000001080e7824 */ /* 0x041fe200010e060b */
[-C--:B------:R-:W-:Y:S01]  /*a0f0*/  IADD3 RZ, P2, R17, R10.reuse, RZ ;  /* 0x0000000a11ff7210 */ /* 0x080fe20007f5e0ff */
[----:B------:R-:W-:Y:S01]  /*a100*/  IMAD.X R8, R8, 0x1, R12, P1 ;  /* 0x0000000108087824 */ /* 0x000fe200008e060c */
[CC--:B------:R-:W-:Y:S02]  /*a110*/  IADD3 RZ, P1, R18.reuse, R9.reuse, RZ ;  /* 0x0000000912ff7210 */ /* 0x0c0fe40007f3e0ff */
[----:B------:R0:W-:Y:S01]  /*a120*/  STL [R1+0x614], R14 ;  /* 0x0006140e01007387 */ /* 0x0001e20000100800 */
[----:B-1----:R-:W-:Y:S02]  /*a130*/  SHF.R.S32.HI R6, RZ, 0x1f, R17 ;  /* 0x0000001fff067819 */ /* 0x002fe40000011411 */
[----:B------:R-:W-:Y:S01]  /*a140*/  SHF.R.S32.HI R17, RZ, 0x1f, R160 ;  /* 0x0000001fff117819 */ /* 0x000fe200000114a0 */
[----:B------:R1:W-:Y:S01]  /*a150*/  STL [R1+0x618], R8 ;  /* 0x0006180801007387 */ /* 0x0003e20000100800 */
[C---:B0-----:R-:W-:Y:S01]  /*a160*/  IMAD.X R14, R7.reuse, 0x1, R11, P5 ;  /* 0x00000001070e7824 */ /* 0x041fe200028e060b */
[----:B------:R-:W-:Y:S01]  /*a170*/  IADD3 RZ, P5, R18, R10, RZ ;  /* 0x0000000a12ff7210 */ /* 0x000fe20007fbe0ff */
[----:B------:R-:W-:Y:S01]  /*a180*/  IMAD.X R7, R7, 0x1, R12, P4 ;  /* 0x0000000107077824 */ /* 0x000fe200020e060c */
[----:B------:R-:W-:-:S02]  /*a190*/  IADD3 RZ, P4, R19, R9, RZ ;  /* 0x0000000913ff7210 */ /* 0x000fc40007f9e0ff */
[----:B------:R0:W-:Y:S01]  /*a1a0*/  STL [R1+0x61c], R14 ;  /* 0x00061c0e01007387 */ /* 0x0001e20000100800 */
[----:B-1----:R-:W-:Y:S01]  /*a1b0*/  SHF.R.S32.HI R8, RZ, 0x1f, R18 ;  /* 0x0000001fff087819 */ /* 0x002fe20000011412 */
[--C-:B------:R-:W-:Y:S02]  /*a1c0*/  IMAD.IADD R18, R161, 0x1, R9.reuse ;  /* 0x00000001a1127824 */ /* 0x100fe400078e0209 */
[----:B------:R1:W-:Y:S01]  /*a1d0*/  STL [R1+0x620], R7 ;  /* 0x0006200701007387 */ /* 0x0003e20000100800 */
[--C-:B------:R-:W-:Y:S02]  /*a1e0*/  IMAD.IADD R18, R162, 0x1, R9.reuse ;  /* 0x00000001a2127824 */ /* 0x100fe400078e0209 */
[--C-:B------:R-:W-:Y:S02]  /*a1f0*/  IMAD.IADD R18, R163, 0x1, R9.reuse ;  /* 0x00000001a3127824 */ /* 0x100fe400078e0209 */
[----:B------:R-:W-:Y:S02]  /*a200*/  IMAD.IADD R18, R164, 0x1, R9 ;  /* 0x00000001a4127824 */ /* 0x000fe400078e0209 */
[C---:B0-----:R-:W-:Y:S01]  /*a210*/  IMAD.X R14, R6.reuse, 0x1, R11, P3 ;  /* 0x00000001060e7824 */ /* 0x041fe200018e060b */
[----:B------:R-:W-:Y:S01]  /*a220*/  IADD3 RZ, P3, R19, R10, RZ ;  /* 0x0000000a13ff7210 */ /* 0x000fe20007f7e0ff */
[----:B------:R-:W-:Y:S01]  /*a230*/  IMAD.X R6, R6, 0x1, R12, P2 ;  /* 0x0000000106067824 */ /* 0x000fe200010e060c */
[----:B-1----:R-:W-:Y:S01]  /*a240*/  SHF.R.S32.HI R7, RZ, 0x1f, R19 ;  /* 0x0000001fff077819 */ /* 0x002fe20000011413 */
[--C-:B------:R-:W-:Y:S01]  /*a250*/  IMAD.IADD R19, R161, 0x1, R10.reuse ;  /* 0x00000001a1137824 */ /* 0x100fe200078e020a */
[----:B------:R0:W-:Y:S01]  /*a260*/  STL [R1+0x624], R14 ;  /* 0x0006240e01007387 */ /* 0x0001e20000100800 */
[----:B------:R-:W-:Y:S01]  /*a270*/  IADD3 RZ, P2, R20, R9, RZ ;  /* 0x0000000914ff7210 */ /* 0x000fe20007f5e0ff */
[----:B------:R-:W-:-:S02]  /*a280*/  IMAD.IADD R19, R162, 0x1, R10 ;  /* 0x00000001a2137824 */ /* 0x000fc400078e020a */
[----:B------:R1:W-:Y:S01]  /*a290*/  STL [R1+0x628], R6 ;  /* 0x0006280601007387 */ /* 0x0003e20000100800 */
[----:B------:R-:W-:Y:S02]  /*a2a0*/  IMAD.IADD R19, R163, 0x1, R10 ;  /* 0x00000001a3137824 */ /* 0x000fe400078e020a */
[----:B0-----:R-:W-:Y:S01]  /*a2b0*/  IMAD.X R14, R8, 0x1, R11, P1 ;  /* 0x00000001080e7824 */ /* 0x001fe200008e060b */
[----:B------:R-:W-:Y:S01]  /*a2c0*/  IADD3 RZ, P1, R20, R10, RZ ;  /* 0x0000000a14ff7210 */ /* 0x000fe20007f3e0ff */
[----:B------:R-:W-:Y:S01]  /*a2d0*/  IMAD.X R8, R8, 0x1, R12, P5 ;  /* 0x0000000108087824 */ /* 0x000fe200028e060c */
[----:B------:R-:W-:Y:S02]  /*a2e0*/  IADD3 RZ, P5, R21, R9, RZ ;  /* 0x0000000915ff7210 */ /* 0x000fe40007fbe0ff */
[----:B------:R0:W-:Y:S01]  /*a2f0*/  STL [R1+0x62c], R14 ;  /* 0x00062c0e01007387 */ /* 0x0001e20000100800 */
[----:B-1----:R-:W-:-:S03]  /*a300*/  SHF.R.S32.HI R6, RZ, 0x1f, R20 ;  /* 0x0000001fff067819 */ /* 0x002fc60000011414 */
[----:B------:R1:W-:Y:S01]  /*a310*/  STL [R1+0x630], R8 ;  /* 0x0006300801007387 */ /* 0x0003e20000100800 */
        /* <DEDUP_REMOVED lines=14> */
[C---:B0-----:R-:W-:Y:S01]  /*a400*/  IMAD.X R14, R8.reuse, 0x1, R11, P5 ;  /* 0x00000001080e7824 */ /* 0x041fe200028e060b */
[----:B------:R-:W-:Y:S01]  /*a410*/  IADD3 RZ, P5, R23, R10, RZ ;  /* 0x0000000a17ff7210 */ /* 0x000fe20007fbe0ff */
[----:B------:R-:W-:Y:S01]  /*a420*/  IMAD.X R8, R8, 0x1, R12, P4 ;  /* 0x0000000108087824 */ /* 0x000fe200020e060c */
[----:B------:R-:W-:Y:S02]  /*a430*/  IADD3 RZ, P4, R107, R9, RZ ;  /* 0x000000096bff7210 */ /* 0x000fe40007f9e0ff */
[----:B------:R0:W-:Y:S01]  /*a440*/  STL [R1+0x644], R14 ;  /* 0x0006440e01007387 */ /* 0x0001e20000100800 */
[----:B-1----:R-:W-:-:S03]  /*a450*/  SHF.R.S32.HI R6, RZ, 0x1f, R23 ;  /* 0x0000001fff067819 */ /* 0x002fc60000011417 */
[----:B------:R1:W-:Y:S01]  /*a460*/  STL [R1+0x648], R8 ;  /* 0x0006480801007387 */ /* 0x0003e20000100800 */
[----:B0-----:R-:W-:Y:S01]  /*a470*/  IMAD.X R14, R7, 0x1, R11, P3 ;  /* 0x00000001070e7824 */ /* 0x001fe200018e060b */
[-C--:B------:R-:W-:Y:S01]  /*a480*/  IADD3 RZ, P3, R107, R10.reuse, RZ ;  /* 0x0000000a6bff7210 */ /* 0x080fe20007f7e0ff */
[--C-:B------:R-:W-:Y:S01]  /*a490*/  IMAD.X R7, R7, 0x1, R12.reuse, P2 ;  /* 0x0000000107077824 */ /* 0x100fe200010e060c */
[-C--:B------:R-:W-:Y:S02]  /*a4a0*/  IADD3 RZ, P2, R108, R9.reuse, RZ ;  /* 0x000000096cff7210 */ /* 0x080fe40007f5e0ff */
[----:B------:R0:W-:Y:S01]  /*a4b0*/  STL [R1+0x64c], R14 ;  /* 0x00064c0e01007387 */ /* 0x0001e20000100800 */
[----:B-1----:R-:W-:Y:S02]  /*a4c0*/  SHF.R.S32.HI R8, RZ, 0x1f, R107 ;  /* 0x0000001fff087819 */ /* 0x002fe4000001146b */
[----:B------:R-:W-:Y:S01]  /*a4d0*/  CS2R R106, SRZ ;  /* 0x00000000006a7805 */ /* 0x000fe2000001ff00 */
[----:B------:R1:W-:Y:S01]  /*a4e0*/  STL [R1+0x650], R7 ;  /* 0x0006500701007387 */ /* 0x0003e20000100800 */
[----:B0-----:R-:W-:Y:S01]  /*a4f0*/  IMAD.X R14, R6, 0x1, R11, P1 ;  /* 0x00000001060e7824 */ /* 0x001fe200008e060b */
[----:B------:R-:W-:Y:S01]  /*a500*/  IADD3 RZ, P1, R108, R10, RZ ;  /* 0x0000000a6cff7210 */ /* 0x000fe20007f3e0ff */
[----:B------:R-:W-:Y:S01]  /*a510*/  IMAD.X R6, R6, 0x1, R12, P5 ;  /* 0x0000000106067824 */ /* 0x000fe200028e060c */
[----:B------:R-:W-:-:S02]  /*a520*/  IADD3 RZ, P5, R109, R9, RZ ;  /* 0x000000096dff7210 */ /* 0x000fc40007fbe0ff */
[----:B------:R0:W-:Y:S01]  /*a530*/  STL [R1+0x654], R14 ;  /* 0x0006540e01007387 */ /* 0x0001e20000100800 */
[----:B-1----:R-:W-:-:S03]  /*a540*/  SHF.R.S32.HI R7, RZ, 0x1f, R108 ;  /* 0x0000001fff077819 */ /* 0x002fc6000001146c */
[----:B------:R1:W-:Y:S01]  /*a550*/  STL [R1+0x658], R6 ;  /* 0x0006580601007387 */ /* 0x0003e20000100800 */
[C---:B0-----:R-:W-:Y:S01]  /*a560*/  IMAD.X R14, R8.reuse, 0x1, R11, P4 ;  /* 0x00000001080e7824 */ /* 0x041fe200020e060b */
[-C--:B------:R-:W-:Y:S01]  /*a570*/  IADD3 RZ, P4, R109, R10.reuse, RZ ;  /* 0x0000000a6dff7210 */ /* 0x080fe20007f9e0ff */
[--C-:B------:R-:W-:Y:S01]  /*a580*/  IMAD.X R8, R8, 0x1, R12.reuse, P3 ;  /* 0x0000000108087824 */ /* 0x100fe200018e060c */
[CC--:B------:R-:W-:Y:S02]  /*a590*/  IADD3 RZ, P3, R110.reuse, R9.reuse, RZ ;  /* 0x000000096eff7210 */ /* 0x0c0fe40007f7e0ff */
[----:B------:R0:W-:Y:S01]  /*a5a0*/  STL [R1+0x65c], R14 ;  /* 0x00065c0e01007387 */ /* 0x0001e20000100800 */
[----:B-1----:R-:W-:Y:S02]  /*a5b0*/  SHF.R.S32.HI R6, RZ, 0x1f, R109 ;  /* 0x0000001fff067819 */ /* 0x002fe4000001146d */
[----:B------:R-:W-:Y:S01]  /*a5c0*/  CS2R R108, SRZ ;  /* 0x00000000006c7805 */ /* 0x000fe2000001ff00 */
[----:B------:R1:W-:Y:S01]  /*a5d0*/  STL [R1+0x660], R8 ;  /* 0x0006600801007387 */ /* 0x0003e20000100800 */
[C---:B0-----:R-:W-:Y:S01]  /*a5e0*/  IMAD.X R14, R7.reuse, 0x1, R11, P2 ;  /* 0x00000001070e7824 */ /* 0x041fe200010e060b */
        /* <DEDUP_REMOVED lines=350> */
[-C--:B------:R-:W-:Y:S02]  /*bbd0*/  IADD3 RZ, P3, R157, R10.reuse, RZ ;  /* 0x0000000a9dff7210 */ /* 0x080fe40007f7e0ff */
[----:B-1----:R-:W-:Y:S02]  /*bbe0*/  SHF.R.S32.HI R6, RZ, 0x1f, R157 ;  /* 0x0000001fff067819 */ /* 0x002fe4000001149d */
[----:B------:R0:W-:Y:S02]  /*bbf0*/  STL [R1+0x7dc], R14 ;  /* 0x0007dc0e01007387 */ /* 0x0001e40000100800 */
[----:B0-----:R-:W-:Y:S01]  /*bc00*/  IMAD.X R14, R8, 0x1, R12, P2 ;  /* 0x00000001080e7824 */ /* 0x001fe200010e060c */
[C---:B------:R-:W-:Y:S01]  /*bc10*/  IADD3 RZ, P2, R158.reuse, R9, RZ ;  /* 0x000000099eff7210 */ /* 0x040fe20007f5e0ff */
[----:B------:R-:W-:Y:S01]  /*bc20*/  IMAD.X R8, R7, 0x1, R11, P1 ;  /* 0x0000000107087824 */ /* 0x000fe200008e060b */
[----:B------:R-:W-:-:S02]  /*bc30*/  IADD3 RZ, P1, R158, R10, RZ ;  /* 0x0000000a9eff7210 */ /* 0x000fc40007f3e0ff */
[----:B------:R0:W-:Y:S04]  /*bc40*/  STL [R1+0x7e0], R14 ;  /* 0x0007e00e01007387 */ /* 0x0001e80000100800 */
[----:B------:R1:W-:Y:S01]  /*bc50*/  STL [R1+0x7e4], R8 ;  /* 0x0007e40801007387 */ /* 0x0003e20000100800 */
[----:B0-----:R-:W-:Y:S01]  /*bc60*/  SHF.R.S32.HI R14, RZ, 0x1f, R158 ;  /* 0x0000001fff0e7819 */ /* 0x001fe2000001149e */
[--C-:B-1----:R-:W-:Y:S01]  /*bc70*/  IMAD.X R8, R7, 0x1, R12.reuse, P5 ;  /* 0x0000000107087824 */ /* 0x102fe200028e060c */
[CC--:B------:R-:W-:Y:S01]  /*bc80*/  IADD3 RZ, P5, R159.reuse, R9.reuse, RZ ;  /* 0x000000099fff7210 */ /* 0x0c0fe20007fbe0ff */
[C-C-:B------:R-:W-:Y:S01]  /*bc90*/  IMAD.X R7, R6.reuse, 0x1, R11.reuse, P4 ;  /* 0x0000000106077824 */ /* 0x140fe200020e060b */
[----:B------:R-:W-:Y:S01]  /*bca0*/  IADD3 RZ, P4, R159, R10, RZ ;  /* 0x0000000a9fff7210 */ /* 0x000fe20007f9e0ff */
[----:B------:R-:W-:Y:S01]  /*bcb0*/  IMAD.X R6, R6, 0x1, R12, P3 ;  /* 0x0000000106067824 */ /* 0x000fe200018e060c */
[----:B------:R0:W-:Y:S01]  /*bcc0*/  STL [R1+0x7e8], R8 ;  /* 0x0007e80801007387 */ /* 0x0001e20000100800 */
[----:B------:R-:W-:Y:S01]  /*bcd0*/  IMAD.X R18, R16, 0x1, R11, P5 ;  /* 0x0000000110127824 */ /* 0x000fe200028e060b */
[----:B------:R-:W-:-:S02]  /*bce0*/  IADD3 RZ, P3, R160, R9, RZ ;  /* 0x00000009a0ff7210 */ /* 0x000fc40007f7e0ff */
[----:B------:R1:W-:Y:S04]  /*bcf0*/  STL [R1+0x7ec], R7 ;  /* 0x0007ec0701007387 */ /* 0x0003e80000100800 */
[----:B------:R2:W-:Y:S01]  /*bd00*/  STL [R1+0x7f0], R6 ;  /* 0x0007f00601007387 */ /* 0x0005e20000100800 */
[----:B0-----:R-:W-:Y:S01]  /*bd10*/  IMAD.IADD R8, R0, 0x1, R5 ;  /* 0x0000000100087824 */ /* 0x001fe200078e0205 */
[C---:B-1----:R-:W-:Y:S01]  /*bd20*/  LOP3.LUT R7, R5.reuse, 0x20, RZ, 0x3c, !PT ;  /* 0x0000002005077812 */ /* 0x042fe200078e3cff */
[----:B--2---:R-:W-:Y:S01]  /*bd30*/  IMAD.X R6, R14, 0x1, R11, P2 ;  /* 0x000000010e067824 */ /* 0x004fe200010e060b */
[----:B------:R-:W-:Y:S01]  /*bd40*/  IADD3 RZ, P2, R160, R10, RZ ;  /* 0x0000000aa0ff7210 */ /* 0x000fe20007f5e0ff */
[----:B------:R-:W-:Y:S02]  /*bd50*/  IMAD.X R14, R14, 0x1, R12, P1 ;  /* 0x000000010e0e7824 */ /* 0x000fe400008e060c */
[----:B------:R-:W-:Y:S01]  /*bd60*/  IMAD.IADD R7, R0, 0x1, R7 ;  /* 0x0000000100077824 */ /* 0x000fe200078e0207 */
[----:B------:R0:W-:Y:S04]  /*bd70*/  STL [R1+0x7f4], R6 ;  /* 0x0007f40601007387 */ /* 0x0001e80000100800 */
[----:B------:R1:W-:Y:S04]  /*bd80*/  STL [R1+0x7f8], R14 ;  /* 0x0007f80e01007387 */ /* 0x0003e80000100800 */
[----:B------:R-:W-:Y:S01]  /*bd90*/  STL [R1+0x7fc], R18 ;  /* 0x0007fc1201007387 */ /* 0x000fe20000100800 */
[----:B0-----:R-:W-:-:S02]  /*bda0*/  LOP3.LUT R6, R5, 0x40, RZ, 0x3c, !PT ;  /* 0x0000004005067812 */ /* 0x001fc400078e3cff */
[----:B------:R-:W-:Y:S01]  /*bdb0*/  LOP3.LUT R5, R5, 0x60, RZ, 0x3c, !PT ;  /* 0x0000006005057812 */ /* 0x000fe200078e3cff */
[----:B-1----:R-:W-:Y:S02]  /*bdc0*/  IMAD.X R14, R16, 0x1, R12, P4 ;  /* 0x00000001100e7824 */ /* 0x002fe400020e060c */
[----:B------:R-:W-:Y:S02]  /*bdd0*/  IMAD.X R16, R17, 0x1, R11, P3 ;  /* 0x0000000111107824 */ /* 0x000fe400018e060b */
[C---:B------:R-:W-:Y:S01]  /*bde0*/  IMAD.IADD R6, R0.reuse, 0x1, R6 ;  /* 0x0000000100067824 */ /* 0x040fe200078e0206 */
[----:B------:R0:W-:Y:S01]  /*bdf0*/  STL [R1+0x800], R14 ;  /* 0x0008000e01007387 */ /* 0x0001e20000100800 */
[----:B------:R-:W-:-:S03]  /*be00*/  IMAD.IADD R5, R0, 0x1, R5 ;  /* 0x0000000100057824 */ /* 0x000fc600078e0205 */
[----:B------:R-:W-:Y:S01]  /*be10*/  STL [R1+0x804], R16 ;  /* 0x0008041001007387 */ /* 0x000fe20000100800 */
[----:B0-----:R-:W-:-:S05]  /*be20*/  IMAD.X R14, R17, 0x1, R12, P2 ;  /* 0x00000001110e7824 */ /* 0x001fca00010e060c */
[----:B------:R0:W-:Y:S02]  /*be30*/  STL [R1+0x808], R14 ;  /* 0x0008080e01007387 */ /* 0x0001e40000100800 */
[----:B0-----:R-:W-:-:S07]  /*be40*/  IMAD.IADD R14, R10, 0x1, R15 ;  /* 0x000000010a0e7824 */ /* 0x001fce00078e020f */
.L_x_1:
[----:B0-----:R0:W-:Y:S01]  /*be50*/  STL [R1+0x11cc], R0 ;  /* 0x0011cc0001007387 */ /* 0x0011e20000100800 */
[----:B-----5:R-:W-:Y:S02]  /*be60*/  IADD3 R16, P4, R9, R15, RZ ;  /* 0x0000000f09107210 */ /* 0x020fe40007f9e0ff */
[----:B------:R-:W-:Y:S01]  /*be70*/  SHF.R.S32.HI R23, RZ, 0x1f, R15 ;  /* 0x0000001fff177819 */ /* 0x000fe2000001140f */
[----:B------:R1:W-:Y:S01]  /*be80*/  STL [R1+0x1140], R2 ;  /* 0x0011400201007387 */ /* 0x0003e20000100800 */
[----:B------:R-:W-:Y:S02]  /*be90*/  SHF.R.S32.HI R14, RZ, 0x1f, R13 ;  /* 0x0000001fff0e7819 */ /* 0x000fe4000001140d */
[C---:B------:R-:W-:Y:S01]  /*bea0*/  IADD3 R20, P1, R13.reuse, R9, RZ ;  /* 0x000000090d147210 */ /* 0x040fe20007f3e0ff */
[----:B------:R2:W-:Y:S01]  /*beb0*/  STL [R1+0x113c], R4 ;  /* 0x00113c0401007387 */ /* 0x0005e20000100800 */
[----:B------:R-:W-:Y:S01]  /*bec0*/  IADD3 R18, P2, R13, R10, RZ ;  /* 0x0000000a0d127210 */ /* 0x000fe20007f5e0ff */
[--C-:B------:R-:W-:Y:S01]  /*bed0*/  IMAD.X R17, R23, 0x1, R11.reuse, P4 ;  /* 0x0000000117117824 */ /* 0x100fe200020e060b */
[----:B0-----:R-:W-:Y:S01]  /*bee0*/  MOV R0, UR50 ;  /* 0x0000003200007c02 */ /* 0x001fe20008000f00 */
[----:B------:R0:W-:Y:S01]  /*bef0*/  STL [R1+0x10d4], R8 ;  /* 0x0010d40801007387 */ /* 0x0001e20000100800 */
[----:B------:R-:W-:Y:S01]  /*bf00*/  IADD3 R16, P3, R13, R16, RZ ;  /* 0x000000100d107210 */ /* 0x000fe20007f7e0ff */
[C---:B------:R-:W-:Y:S01]  /*bf10*/  IMAD.X R21, R14.reuse, 0x1, R11, P1 ;  /* 0x000000010e157824 */ /* 0x040fe200008e060b */
[----:B-1----:R-:W-:Y:S01]  /*bf20*/  MOV R2, UR49 ;  /* 0x0000003100027c02 */ /* 0x002fe20008000f00 */
[----:B------:R1:W-:Y:S01]  /*bf30*/  STL [R1+0x10d0], R3 ;  /* 0x0010d00301007387 */ /* 0x0003e20000100800 */
[C---:B------:R-:W-:Y:S01]  /*bf40*/  IMAD.X R19, R14.reuse, 0x1, R12, P2 ;  /* 0x000000010e137824 */ /* 0x040fe200010e060c */
[----:B--2---:R-:W-:Y:S01]  /*bf50*/  MOV R4, UR48 ;  /* 0x0000003000047c02 */ /* 0x004fe20008000f00 */
[----:B------:R-:W-:Y:S01]  /*bf60*/  IMAD.X R17, R14, 0x1, R17, P3 ;  /* 0x000000010e117824 */ /* 0x000fe200018e0611 */
[----:B------:R2:W-:Y:S01]  /*bf70*/  STL [R1+0x10c0], R7 ;  /* 0x0010c00701007387 */ /* 0x0005e20000100800 */
[----:B------:R-:W-:Y:S01]  /*bf80*/  IMAD.IADD R22, R10, 0x1, R15 ;  /* 0x000000010a167824 */ /* 0x000fe200078e020f */
[----:B0-----:R-:W-:-:S02]  /*bf90*/  MOV R8, UR52 ;  /* 0x0000003400087c02 */ /* 0x001fc40008000f00 */
[----:B------:R0:W-:Y:S01]  /*bfa0*/  STL [R1+0x109c], R6 ;  /* 0x00109c0601007387 */ /* 0x0001e20000100800 */
[----:B-1----:R-:W-:-:S03]  /*bfb0*/  MOV R3, UR51 ;  /* 0x0000003300037c02 */ /* 0x002fc60008000f00 */
[----:B------:R1:W-:Y:S01]  /*bfc0*/  STL [R1+0x1094], R5 ;  /* 0x0010940501007387 */ /* 0x0003e20000100800 */
[----:B------:R-:W-:Y:S02]  /*bfd0*/  IADD3 RZ, P1, R10, R15, RZ ;  /* 0x0000000f0aff7210 */ /* 0x000fe40007f3e0ff */
[----:B--2---:R-:W-:Y:S01]  /*bfe0*/  MOV R7, UR53 ;  /* 0x0000003500077c02 */ /* 0x004fe20008000f00 */
[----:B------:R-:W-:Y:S01]  /*bff0*/  STL [R1+0x274], R3 ;  /* 0x0002740301007387 */ /* 0x000fe20000100800 */
[----:B0-----:R-:W-:-:S03]  /*c000*/  MOV R6, UR54 ;  /* 0x0000003600067c02 */ /* 0x001fc60008000f00 */
[----:B------:R-:W-:Y:S01]  /*c010*/  STL [R1+0x1144], R2 ;  /* 0x0011440201007387 */ /* 0x000fe20000100800 */
[----:B-1----:R-:W-:-:S03]  /*c020*/  MOV R5, UR55 ;  /* 0x0000003700057c02 */ /* 0x002fc60008000f00 */
[----:B------:R-:W-:Y:S04]  /*c030*/  STL [R1+0x270], R0 ;  /* 0x0002700001007387 */ /* 0x000fe80000100800 */
[----:B------:R0:W-:Y:S04]  /*c040*/  STL [R1+0x1148], R4 ;  /* 0x0011480401007387 */ /* 0x0001e80000100800 */
[----:B------:R1:W-:Y:S04]  /*c050*/  STL [R1+0x114c], R5 ;  /* 0x00114c0501007387 */ /* 0x0003e80000100800 */
[----:B------:R2:W-:Y:S04]  /*c060*/  STL [R1+0x1150], R6 ;  /* 0x0011500601007387 */ /* 0x0005e80000100800 */
[----:B0-----:R0:W3:Y:S04]  /*c070*/  LDG.E.U8 R4, desc[UR4][R16.64] ;  /* 0x0000000410047981 */ /* 0x0010e8000c1e1100 */
[----:B-1----:R1:W4:Y:S04]  /*c080*/  LDG.E.U8 R5, desc[UR4][R18.64] ;  /* 0x0000000412057981 */ /* 0x002328000c1e1100 */
[----:B--2---:R2:W3:Y:S01]  /*c090*/  LDG.E.U8 R6, desc[UR4][R20.64] ;  /* 0x0000000414067981 */ /* 0x0044e2000c1e1100 */
[----:B------:R-:W-:Y:S01]  /*c0a0*/  IADD3 R22, P2, R13, R22, RZ ;  /* 0x000000160d167210 */ /* 0x000fe20007f5e0ff */
[----:B0-----:R-:W-:-:S02]  /*c0b0*/  IMAD.X R16, R23, 0x1, R12, P1 ;  /* 0x0000000117107824 */ /* 0x001fc400008e060c */
[----:B------:R-:W-:Y:S02]  /*c0c0*/  STL [R1+0x1154], R7 ;  /* 0x0011540701007387 */ /* 0x000fe40000100800 */
[----:B------:R-:W-:Y:S02]  /*c0d0*/  IMAD.X R23, R14, 0x1, R16, P2 ;  /* 0x000000010e177824 */ /* 0x000fe400010e0610 */
[----:B------:R0:W-:Y:S04]  /*c0e0*/  STL [R1+0x1158], R8 ;  /* 0x0011580801007387 */ /* 0x0001e80000100800 */
[----:B0-----:R0:W4:Y:S01]  /*c0f0*/  LDG.E.U8 R8, desc[UR4][R22.64] ;  /* 0x0000000416087981 */ /* 0x001122000c1e1100 */
[----:B-1----:R-:W-:-:S05]  /*c100*/  IMAD R18, R15, 0x6, RZ ;  /* 0x000000060f127824 */ /* 0x002fca00078e02ff */
[C---:B--2---:R-:W-:Y:S02]  /*c110*/  IADD3 R20, P3, R18.reuse, R9, RZ ;  /* 0x0000000912147210 */ /* 0x044fe40007f7e0ff */
[----:B------:R-:W-:Y:S02]  /*c120*/  SHF.R.S32.HI R152, RZ, 0x1f, R18 ;  /* 0x0000001fff987819 */ /* 0x000fe40000011412 */
[----:B------:R-:W-:Y:S01]  /*c130*/  IADD3 R18, P4, R18, R10, RZ ;  /* 0x0000000a12127210 */ /* 0x000fe20007f9e0ff */
[----:B------:R-:W-:Y:S02]  /*c140*/  IMAD R153, R15, 0x7, RZ ;  /* 0x000000070f997824 */ /* 0x000fe400078e02ff */
[C---:B------:R-:W-:Y:S01]  /*c150*/  IMAD.X R19, R152.reuse, 0x1, R11, P3 ;  /* 0x0000000198137824 */ /* 0x040fe200018e060b */
[C---:B------:R-:W-:Y:S01]  /*c160*/  IADD3 R20, P3, R13.reuse, R20, RZ ;  /* 0x000000140d147210 */ /* 0x040fe20007f7e0ff */
[----:B------:R-:W-:Y:S01]  /*c170*/  IMAD.X R152, R152, 0x1, R12, P4 ;  /* 0x0000000198987824 */ /* 0x000fe200020e060c */
[----:B------:R-:W-:-:S02]  /*c180*/  IADD3 R18, P4, R13, R18, RZ ;  /* 0x000000120d127210 */ /* 0x000fc40007f9e0ff */
[----:B------:R-:W-:Y:S02]  /*c190*/  IADD3 R17, P1, R153, R9, RZ ;  /* 0x0000000999117210 */ /* 0x000fe40007f3e0ff */
[----:B------:R-:W-:Y:S01]  /*c1a0*/  SHF.R.S32.HI R154, RZ, 0x1f, R153 ;  /* 0x0000001fff9a7819 */ /* 0x000fe20000011499 */
[C---:B------:R-:W-:Y:S01]  /*c1b0*/  IMAD.X R21, R14.reuse, 0x1, R19, P3 ;  /* 0x000000010e157824 */ /* 0x040fe200018e0613 */
[----:B------:R-:W-:Y:S01]  /*c1c0*/  IADD3 R16, P2, R13, R17, RZ ;  /* 0x000000110d107210 */ /* 0x000fe20007f5e0ff */
[----:B------:R-:W-:Y:S02]  /*c1d0*/  IMAD.X R19, R14, 0x1, R152, P4 ;  /* 0x000000010e137824 */ /* 0x000fe400020e0698 */
[----:B------:R-:W-:Y:S01]  /*c1e0*/  IMAD.X R17, R154, 0x1, R11, P1 ;  /* 0x000000019a117824 */ /* 0x000fe200008e060b */
[----:B------:R-:W2:Y:S03]  /*c1f0*/  LDG.E.U8 R3, desc[UR4][R20.64] ;  /* 0x0000000414037981 */ /* 0x000ea6000c1e1100 */
[----:B------:R-:W-:Y:S01]  /*c200*/  IMAD.X R17, R14, 0x1, R17, P2 ;  /* 0x000000010e117824 */ /* 0x000fe200010e0611 */
[----:B------:R1:W2:Y:S01]  /*c210*/  LDG.E.U8 R2, desc[UR4][R18.64] ;  /* 0x0000000412027981 */ /* 0x0002a2000c1e1100 */
[----:B0-----:R-:W-:Y:S01]  /*c220*/  IADD3 R22, P2, R153, R10, RZ ;  /* 0x0000000a99167210 */ /* 0x001fe20007f5e0ff */
[----:B------:R-:W-:-:S02]  /*c230*/  IMAD R152, R15, 0x9, RZ ;  /* 0x000000090f987824 */ /* 0x000fc400078e02ff */
[----:B------:R0:W2:Y:S01]  /*c240*/  LDG.E.U8 R0, desc[UR4][R16.64] ;  /* 0x0000000410007981 */ /* 0x0000a2000c1e1100 */
[----:B-1----:R-:W-:Y:S02]  /*c250*/  IMAD.SHL.U32 R18, R15, 0x8, RZ ;  /* 0x000000080f127824 */ /* 0x002fe400078e00ff */
[----:B------:R-:W-:Y:S01]  /*c260*/  SHF.R.S32.HI R153, RZ, 0x1f, R152 ;  /* 0x0000001fff997819 */ /* 0x000fe20000011498 */
[----:B0-----:R-:W-:Y:S02]  /*c270*/  IMAD.X R17, R154, 0x1, R12, P2 ;  /* 0x000000019a117824 */ /* 0x001fe400010e060c */
[C---:B------:R-:W-:Y:S02]  /*c280*/  IADD3 R20, P3, R18.reuse, R9, RZ ;  /* 0x0000000912147210 */ /* 0x040fe40007f7e0ff */
[----:B------:R-:W-:Y:S02]  /*c290*/  SHF.R.S32.HI R21, RZ, 0x1f, R18 ;  /* 0x0000001fff157819 */ /* 0x000fe40000011412 */
[----:B------:R-:W-:-:S02]  /*c2a0*/  IADD3 R18, P4, R18, R10, RZ ;  /* 0x0000000a12127210 */ /* 0x000fc40007f9e0ff */
[----:B------:R-:W-:Y:S01]  /*c2b0*/  IADD3 R22, P2, R13, R22, RZ ;  /* 0x000000160d167210 */ /* 0x000fe20007f5e0ff */
[C---:B------:R-:W-:Y:S01]  /*c2c0*/  IMAD.X R19, R21.reuse, 0x1, R11, P3 ;  /* 0x0000000115137824 */ /* 0x040fe200018e060b */
[----:B------:R-:W-:Y:S01]  /*c2d0*/  IADD3 R16, P1, R152, R9, RZ ;  /* 0x0000000998107210 */ /* 0x000fe20007f3e0ff */
[----:B------:R-:W-:Y:S01]  /*c2e0*/  IMAD.X R154, R21, 0x1, R12, P4 ;  /* 0x00000001159a7824 */ /* 0x000fe200020e060c */
[C---:B------:R-:W-:Y:S01]  /*c2f0*/  IADD3 R20, P3, R13.reuse, R20, RZ ;  /* 0x000000140d147210 */ /* 0x040fe20007f7e0ff */
[C---:B------:R-:W-:Y:S01]  /*c300*/  IMAD.X R23, R14.reuse, 0x1, R17, P2 ;  /* 0x000000010e177824 */ /* 0x040fe200010e0611 */
[----:B------:R-:W-:Y:S01]  /*c310*/  IADD3 R18, P4, R13, R18, RZ ;  /* 0x000000120d127210 */ /* 0x000fe20007f9e0ff */
[----:B------:R-:W-:Y:S01]  /*c320*/  IMAD.X R17, R153, 0x1, R11, P1 ;  /* 0x0000000199117824 */ /* 0x000fe200008e060b */
[----:B------:R-:W-:Y:S01]  /*c330*/  IADD3 R16, P2, R13, R16, RZ ;  /* 0x000000100d107210 */ /* 0x000fe20007f5e0ff */
[C---:B------:R-:W-:Y:S01]  /*c340*/  IMAD.X R21, R14.reuse, 0x1, R19, P3 ;  /* 0x000000010e157824 */ /* 0x040fe200018e0613 */
[----:B------:R0:W2:Y:S01]  /*c350*/  LDG.E.U8 R7, desc[UR4][R22.64] ;  /* 0x0000000416077981 */ /* 0x0000a2000c1e1100 */
[----:B------:R-:W-:-:S02]  /*c360*/  IMAD.X R19, R14, 0x1, R154, P4 ;  /* 0x000000010e137824 */ /* 0x000fc400020e069a */
[----:B------:R-:W-:Y:S01]  /*c370*/  IMAD.X R17, R14, 0x1, R17, P2 ;  /* 0x000000010e117824 */ /* 0x000fe200010e0611 */
[----:B0-----:R-:W-:Y:S01]  /*c380*/  IADD3 R22, P2, R152, R10, RZ ;  /* 0x0000000a98167210 */ /* 0x001fe20007f5e0ff */
[----:B---3--:R0:W-:Y:S04]  /*c390*/  STL [R1+0x64], R6 ;  /* 0x0000640601007387 */ /* 0x0081e80000100800 */
[----:B----4-:R1:W-:Y:S04]  /*c3a0*/  STL [R1+0x60], R5 ;  /* 0x0000600501007387 */ /* 0x0103e80000100800 */
[----:B------:R3:W-:Y:S04]  /*c3b0*/  STL [R1+0xdc], R4 ;  /* 0x0000dc0401007387 */ /* 0x0007e80000100800 */
[----:B0-----:R-:W4:Y:S04]  /*c3c0*/  LDG.E.U8 R6, desc[UR4][R20.64] ;  /* 0x0000000414067981 */ /* 0x001f28000c1e1100 */
[----:B-1----:R-:W4:Y:S04]  /*c3d0*/  LDG.E.U8 R5, desc[UR4][R18.64] ;  /* 0x0000000412057981 */ /* 0x002f28000c1e1100 */
[----:B---3--:R0:W3:Y:S02]  /*c3e0*/  LDG.E.U8 R4, desc[UR4][R16.64] ;  /* 0x0000000410047981 */ /* 0x0080e4000c1e1100 */
[----:B0-----:R-:W-:Y:S01]  /*c3f0*/  IMAD.X R17, R153, 0x1, R12, P2 ;  /* 0x0000000199117824 */ /* 0x001fe200010e060c */
[----:B------:R-:W-:Y:S01]  /*c400*/  IADD3 R22, P2, R13, R22, RZ ;  /* 0x000000160d167210 */ /* 0x000fe20007f5e0ff */
[----:B------:R0:W-:Y:S04]  /*c410*/  STL [R1+0xd8], R8 ;  /* 0x0000d80801007387 */ /* 0x0001e80000100800 */
[----:B------:R-:W-:-:S05]  /*c420*/  IMAD.X R23, R14, 0x1, R17, P2 ;  /* 0x000000010e177824 */ /* 0x000fca00010e0611 */
[----:B0-----:R0:W3:Y:S01]  /*c430*/  LDG.E.U8 R8, desc[UR4][R22.64] ;  /* 0x0000000416087981 */ /* 0x0010e2000c1e1100 */
[----:B------:R-:W-:-:S05]  /*c440*/  IMAD R18, R15, 0xa, RZ ;  /* 0x0000000a0f127824 */ /* 0x000fca00078e02ff */
[C---:B------:R-:W-:Y:S02]  /*c450*/  IADD3 R20, P3, R18.reuse, R9, RZ ;  /* 0x0000000912147210 */ /* 0x040fe40007f7e0ff */
[----:B------:R-:W-:Y:S02]  /*c460*/  SHF.R.S32.HI R21, RZ, 0x1f, R18 ;  /* 0x0000001fff157819 */ /* 0x000fe40000011412 */
[----:B------:R-:W-:Y:S01]  /*c470*/  IADD3 R18, P4, R18, R10, RZ ;  /* 0x0000000a12127210 */ /* 0x000fe20007f9e0ff */
[----:B------:R-:W-:Y:S02]  /*c480*/  IMAD R154, R15, 0xb, RZ ;  /* 0x0000000b0f9a7824 */ /* 0x000fe400078e02ff */
[----:B------:R-:W-:Y:S01]  /*c490*/  IMAD.X R19, R21, 0x1, R11, P3 ;  /* 0x0000000115137824 */ /* 0x000fe200018e060b */
[----:B------:R-:W-:Y:S01]  /*c4a0*/  IADD3 R20, P3, R13, R20, RZ ;  /* 0x000000140d147210 */ /* 0x000fe20007f7e0ff */
[----:B------:R-:W-:Y:S01]  /*c4b0*/  IMAD.X R153, R21, 0x1, R12, P4 ;  /* 0x0000000115997824 */ /* 0x000fe200020e060c */
[----:B------:R-:W-:-:S02]  /*c4c0*/  IADD3 R18, P4, R13, R18, RZ ;  /* 0x000000120d127210 */ /* 0x000fc40007f9e0ff */
[----:B------:R-:W-:Y:S02]  /*c4d0*/  IADD3 R16, P1, R154, R9, RZ ;  /* 0x000000099a107210 */ /* 0x000fe40007f3e0ff */
[----:B------:R-:W-:Y:S01]  /*c4e0*/  SHF.R.S32.HI R152, RZ, 0x1f, R154 ;  /* 0x0000001fff987819 */ /* 0x000fe2000001149a */
[C---:B------:R-:W-:Y:S01]  /*c4f0*/  IMAD.X R21, R14.reuse, 0x1, R19, P3 ;  /* 0x000000010e157824 */ /* 0x040fe200018e0613 */
[----:B------:R-:W-:Y:S01]  /*c500*/  IADD3 R16, P2, R13, R16, RZ ;  /* 0x000000100d107210 */ /* 0x000fe20007f5e0ff */
[----:B------:R-:W-:Y:S01]  /*c510*/  IMAD.X R19, R14, 0x1, R153, P4 ;  /* 0x000000010e137824 */ /* 0x000fe200020e0699 */
[----:B--2---:R1:W-:Y:S01]  /*c520*/  STL [R1+0x254], R3 ;  /* 0x0002540301007387 */ /* 0x0043e20000100800 */
[----:B------:R-:W-:-:S03]  /*c530*/  IMAD.X R17, R152, 0x1, R11, P1 ;  /* 0x0000000198117824 */ /* 0x000fc600008e060b */
[----:B------:R2:W-:Y:S01]  /*c540*/  STL [R1+0x250], R2 ;  /* 0x0002500201007387 */ /* 0x0005e20000100800 */
[----:B------:R-:W-:Y:S01]  /*c550*/  IMAD.X R17, R14, 0x1, R17, P2 ;  /* 0x000000010e117824 */ /* 0x000fe200010e0611 */
[----:B0-----:R-:W-:Y:S02]  /*c560*/  IADD3 R22, P2, R154, R10, RZ ;  /* 0x0000000a9a167210 */ /* 0x001fe40007f5e0ff */
[----:B-1----:R-:W3:Y:S04]  /*c570*/  LDG.E.U8 R3, desc[UR4][R20.64] ;  /* 0x0000000414037981 */ /* 0x002ee8000c1e1100 */
[----:B--2---:R0:W2:Y:S01]  /*c580*/  LDG.E.U8 R2, desc[UR4][R18.64] ;  /* 0x0000000412027981 */ /* 0x0040a2000c1e1100 */
[----:B------:R-:W-:-:S03]  /*c590*/  IMAD R153, R15, 0xd, RZ ;  /* 0x0000000d0f997824 */ /* 0x000fc600078e02ff */
[----:B------:R1:W-:Y:S01]  /*c5a0*/  STL [R1+0x24c], R0 ;  /* 0x00024c0001007387 */ /* 0x0003e20000100800 */
[----:B0-----:R-:W-:-:S03]  /*c5b0*/  IMAD R18, R15, 0xc, RZ ;  /* 0x0000000c0f127824 */ /* 0x001fc600078e02ff */
[----:B-1----:R0:W2:Y:S02]  /*c5c0*/  LDG.E.U8 R0, desc[UR4][R16.64] ;  /* 0x0000000410007981 */ /* 0x0020a4000c1e1100 */
[CC--:B------:R-:W-:Y:S02]  /*c5d0*/  IADD3 R20, P3, R18.reuse, R9.reuse, RZ ;  /* 0x0000000912147210 */ /* 0x0c0fe40007f7e0ff */
[----:B------:R-:W-:Y:S02]  /*c5e0*/  SHF.R.S32.HI R21, RZ, 0x1f, R18 ;  /* 0x0000001fff157819 */ /* 0x000fe40000011412 */
[----:B------:R-:W-:Y:S02]  /*c5f0*/  IADD3 R18, P4, R18, R10, RZ ;  /* 0x0000000a12127210 */ /* 0x000fe40007f9e0ff */
[----:B------:R-:W-:Y:S01]  /*c600*/  SHF.R.S32.HI R154, RZ, 0x1f, R153 ;  /* 0x0000001fff9a7819 */ /* 0x000fe20000011499 */
[--C-:B0-----:R-:W-:Y:S01]  /*c610*/  IMAD.X R17, R152, 0x1, R12.reuse, P2 ;  /* 0x0000000198117824 */ /* 0x101fe200010e060c */
[----:B------:R-:W-:Y:S01]  /*c620*/  IADD3 R22, P2, R13, R22, RZ ;  /* 0x000000160d167210 */ /* 0x000fe20007f5e0ff */
[----:B------:R-:W-:Y:S01]  /*c630*/  IMAD.X R19, R21, 0x1, R11, P3 ;  /* 0x0000000115137824 */ /* 0x000fe200018e060b */
[----:B------:R-:W-:Y:S01]  /*c640*/  IADD3 R16, P1, R153, R9, RZ ;  /* 0x0000000999107210 */ /* 0x000fe20007f3e0ff */
[----:B------:R-:W-:Y:S01]  /*c650*/  IMAD.X R152, R21, 0x1, R12, P4 ;  /* 0x0000000115987824 */ /* 0x000fe200020e060c */
[C---:B------:R-:W-:Y:S01]  /*c660*/  IADD3 R20, P3, R13.reuse, R20, RZ ;  /* 0x000000140d147210 */ /* 0x040fe20007f7e0ff */
[----:B------:R-:W-:Y:S01]  /*c670*/  IMAD.X R23, R14, 0x1, R17, P2 ;  /* 0x000000010e177824 */ /* 0x000fe200010e0611 */
[C---:B------:R-:W-:Y:S01]  /*c680*/  IADD3 R18, P4, R13.reuse, R18, RZ ;  /* 0x000000120d127210 */ /* 0x040fe20007f9e0ff */
[----:B------:R-:W-:Y:S01]  /*c690*/  IMAD.X R17, R154, 0x1, R11, P1 ;  /* 0x000000019a117824 */ /* 0x000fe200008e060b */
[----:B------:R-:W-:Y:S01]  /*c6a0*/  IADD3 R16, P2, R13, R16, RZ ;  /* 0x000000100d107210 */ /* 0x000fe20007f5e0ff */
[C---:B------:R-:W-:Y:S01]  /*c6b0*/  IMAD.X R21, R14.reuse, 0x1, R19, P3 ;  /* 0x000000010e157824 */ /* 0x040fe200018e0613 */
[----:B------:R0:W-:Y:S01]  /*c6c0*/  STL [R1+0x248], R7 ;  /* 0x0002480701007387 */ /* 0x0001e20000100800 */
[----:B------:R-:W-:-:S02]  /*c6d0*/  IMAD.X R19, R14, 0x1, R152, P4 ;  /* 0x000000010e137824 */ /* 0x000fc400020e0698 */
[----:B------:R-:W-:Y:S01]  /*c6e0*/  IMAD.X R17, R14, 0x1, R17, P2 ;  /* 0x000000010e117824 */ /* 0x000fe200010e0611 */
[----:B0-----:R0:W2:Y:S02]  /*c6f0*/  LDG.E.U8 R7, desc[UR4][R22.64] ;  /* 0x0000000416077981 */ /* 0x0010a4000c1e1100 */
[----:B0-----:R-:W-:Y:S02]  /*c700*/  IADD3 R22, P2, R153, R10, RZ ;  /* 0x0000000a99167210 */ /* 0x001fe40007f5e0ff */
[----:B----4-:R0:W-:Y:S04]  /*c710*/  STL [R1+0x5c], R6 ;  /* 0x00005c0601007387 */ /* 0x0101e80000100800 */
[----:B------:R1:W-:Y:S04]  /*c720*/  STL [R1+0x58], R5 ;  /* 0x0000580501007387 */ /* 0x0003e80000100800 */
[----:B---3--:R3:W-:Y:S04]  /*c730*/  STL [R1+0xd4], R4 ;  /* 0x0000d40401007387 */ /* 0x0087e80000100800 */
        /* <DEDUP_REMOVED lines=22> */
[----:B------:R1:W-:Y:S01]  /*c8a0*/  STL [R1+0x15c], R3 ;  /* 0x00015c0301007387 */ /* 0x0003e20000100800 */
[----:B------:R-:W-:-:S03]  /*c8b0*/  IMAD.X R17, R153, 0x1, R11, P1 ;  /* 0x0000000199117824 */ /* 0x000fc600008e060b */
[----:B--2---:R2:W-:Y:S01]  /*c8c0*/  STL [R1+0x158], R2 ;  /* 0x0001580201007387 */ /* 0x0045e20000100800 */
[----:B------:R-:W-:Y:S01]  /*c8d0*/  IMAD.X R17, R14, 0x1, R17, P2 ;  /* 0x000000010e117824 */ /* 0x000fe200010e0611 */
[----:B0-----:R-:W-:Y:S02]  /*c8e0*/  IADD3 R22, P2, R152, R10, RZ ;  /* 0x0000000a98167210 */ /* 0x001fe40007f5e0ff */
[----:B-1----:R-:W3:Y:S04]  /*c8f0*/  LDG.E.U8 R3, desc[UR4][R20.64] ;  /* 0x0000000414037981 */ /* 0x002ee8000c1e1100 */
[----:B--2---:R0:W2:Y:S01]  /*c900*/  LDG.E.U8 R2, desc[UR4][R18.64] ;  /* 0x0000000412027981 */ /* 0x0040a2000c1e1100 */
[----:B------:R-:W-:-:S03]  /*c910*/  IMAD R154, R15, 0x11, RZ ;  /* 0x000000110f9a7824 */ /* 0x000fc600078e02ff */
[----:B------:R1:W-:Y:S01]  /*c920*/  STL [R1+0x1dc], R0 ;  /* 0x0001dc0001007387 */ /* 0x0003e20000100800 */
[----:B0-----:R-:W-:-:S03]  /*c930*/  IMAD.SHL.U32 R18, R15, 0x10, RZ ;  /* 0x000000100f127824 */ /* 0x001fc600078e00ff */
[----:B-1----:R0:W2:Y:S02]  /*c940*/  LDG.E.U8 R0, desc[UR4][R16.64] ;  /* 0x0000000410007981 */ /* 0x0020a4000c1e1100 */
[CC--:B------:R-:W-:Y:S02]  /*c950*/  IADD3 R20, P3, R18.reuse, R9.reuse, RZ ;  /* 0x0000000912147210 */ /* 0x0c0fe40007f7e0ff */
[----:B------:R-:W-:Y:S02]  /*c960*/  SHF.R.S32.HI R21, RZ, 0x1f, R18 ;  /* 0x0000001fff157819 */ /* 0x000fe40000011412 */
[----:B------:R-:W-:Y:S02]  /*c970*/  IADD3 R18, P4, R18, R10, RZ ;  /* 0x0000000a12127210 */ /* 0x000fe40007f9e0ff */
[----:B------:R-:W-:Y:S01]  /*c980*/  SHF.R.S32.HI R152, RZ, 0x1f, R154 ;  /* 0x0000001fff987819 */ /* 0x000fe2000001149a */
[--C-:B0-----:R-:W-:Y:S01]  /*c990*/  IMAD.X R17, R153, 0x1, R12.reuse, P2 ;  /* 0x0000000199117824 */ /* 0x101fe200010e060c */
[----:B------:R-:W-:Y:S01]  /*c9a0*/  IADD3 R22, P2, R13, R22, RZ ;  /* 0x000000160d167210 */ /* 0x000fe20007f5e0ff */
[C---:B------:R-:W-:Y:S01]  /*c9b0*/  IMAD.X R19, R21.reuse, 0x1, R11, P3 ;  /* 0x0000000115137824 */ /* 0x040fe200018e060b */
        /* <DEDUP_REMOVED lines=322> */
[----:B0-----:R-:W-:Y:S01]  /*dde0*/  IADD3 R22, P2, R152, R10, RZ ;  /* 0x0000000a98167210 */ /* 0x001fe20007f5e0ff */
[C---:B------:R-:W-:Y:S01]  /*ddf0*/  IMAD R154, R15.reuse, 0x29, RZ ;  /* 0x000000290f9a7824 */ /* 0x040fe200078e02ff */
[----:B-1----:R-:W3:Y:S04]  /*de00*/  LDG.E.U8 R3, desc[UR4][R20.64] ;  /* 0x0000000414037981 */ /* 0x002ee8000c1e1100 */
[----:B--2---:R0:W2:Y:S04]  /*de10*/  LDG.E.U8 R2, desc[UR4][R18.64] ;  /* 0x0000000412027981 */ /* 0x0040a8000c1e1100 */
        /* <DEDUP_REMOVED lines=34> */
[C---:B------:R-:W-:Y:S02]  /*e040*/  IMAD R18, R15.reuse, 0x2a, RZ ;  /* 0x0000002a0f127824 */ /* 0x040fe400078e02ff */
[----:B------:R-:W-:-:S03]  /*e050*/  IMAD R153, R15, 0x2b, RZ ;  /* 0x0000002b0f997824 */ /* 0x000fc600078e02ff */
[CC--:B------:R-:W-:Y:S02]  /*e060*/  IADD3 R20, P3, R18.reuse, R9.reuse, RZ ;  /* 0x0000000912147210 */ /* 0x0c0fe40007f7e0ff */
[----:B------:R-:W-:Y:S02]  /*e070*/  SHF.R.S32.HI R21, RZ, 0x1f, R18 ;  /* 0x0000001fff157819 */ /* 0x000fe40000011412 */
[----:B------:R-:W-:Y:S02]  /*e080*/  IADD3 R18, P4, R18, R10, RZ ;  /* 0x0000000a12127210 */ /* 0x000fe40007f9e0ff */
[----:B------:R-:W-:Y:S01]  /*e090*/  IADD3 R16, P1, R153, R9, RZ ;  /* 0x0000000999107210 */ /* 0x000fe20007f3e0ff */
[C---:B------:R-:W-:Y:S01]  /*e0a0*/  IMAD.X R19, R21.reuse, 0x1, R11, P3 ;  /* 0x0000000115137824 */ /* 0x040fe200018e060b */
[----:B------:R-:W-:Y:S01]  /*e0b0*/  SHF.R.S32.HI R154, RZ, 0x1f, R153 ;  /* 0x0000001fff9a7819 */ /* 0x000fe20000011499 */
[----:B------:R-:W-:Y:S01]  /*e0c0*/  IMAD.X R152, R21, 0x1, R12, P4 ;  /* 0x0000000115987824 */ /* 0x000fe200020e060c */
[----:B------:R-:W-:-:S02]  /*e0d0*/  IADD3 R20, P3, R13, R20, RZ ;  /* 0x000000140d147210 */ /* 0x000fc40007f7e0ff */
[C---:B------:R-:W-:Y:S01]  /*e0e0*/  IADD3 R18, P4, R13.reuse, R18, RZ ;  /* 0x000000120d127210 */ /* 0x040fe20007f9e0ff */
[----:B------:R-:W-:Y:S01]  /*e0f0*/  IMAD.X R17, R154, 0x1, R11, P1 ;  /* 0x000000019a117824 */ /* 0x000fe200008e060b */
[----:B------:R-:W-:Y:S01]  /*e100*/  IADD3 R16, P2, R13, R16, RZ ;  /* 0x000000100d107210 */ /* 0x000fe20007f5e0ff */
[C---:B------:R-:W-:Y:S02]  /*e110*/  IMAD.X R21, R14.reuse, 0x1, R19, P3 ;  /* 0x000000010e157824 */ /* 0x040fe400018e0613 */
[C---:B------:R-:W-:Y:S01]  /*e120*/  IMAD.X R19, R14.reuse, 0x1, R152, P4 ;  /* 0x000000010e137824 */ /* 0x040fe200020e0698 */
[----:B------:R1:W-:Y:S01]  /*e130*/  STL [R1+0x1b4], R3 ;  /* 0x0001b40301007387 */ /* 0x0003e20000100800 */
[----:B------:R-:W-:Y:S01]  /*e140*/  IMAD.X R17, R14, 0x1, R17, P2 ;  /* 0x000000010e117824 */ /* 0x000fe200010e0611 */
[----:B0-----:R-:W-:Y:S02]  /*e150*/  IADD3 R22, P2, R153, R10, RZ ;  /* 0x0000000a99167210 */ /* 0x001fe40007f5e0ff */
[----:B--2---:R0:W-:Y:S01]  /*e160*/  STL [R1+0x1b0], R2 ;  /* 0x0001b00201007387 */ /* 0x0041e20000100800 */
[----:B------:R-:W-:-:S03]  /*e170*/  IMAD R152, R15, 0x2d, RZ ;  /* 0x0000002d0f987824 */ /* 0x000fc600078e02ff */
[----:B-1----:R-:W2:Y:S04]  /*e180*/  LDG.E.U8 R3, desc[UR4][R20.64] ;  /* 0x0000000414037981 */ /* 0x002ea8000c1e1100 */
[----:B0-----:R0:W2:Y:S04]  /*e190*/  LDG.E.U8 R2, desc[UR4][R18.64] ;  /* 0x0000000412027981 */ /* 0x0010a8000c1e1100 */
[----:B------:R1:W-:Y:S01]  /*e1a0*/  STL [R1+0x1ac], R0 ;  /* 0x0001ac0001007387 */ /* 0x0003e20000100800 */
[----:B------:R-:W-:Y:S01]  /*e1b0*/  SHF.R.S32.HI R153, RZ, 0x1f, R152 ;  /* 0x0000001fff997819 */ /* 0x000fe20000011498 */
[----:B0-----:R-:W-:-:S02]  /*e1c0*/  IMAD R18, R15, 0x2c, RZ ;  /* 0x0000002c0f127824 */ /* 0x001fc400078e02ff */
[----:B-1----:R0:W2:Y:S03]  /*e1d0*/  LDG.E.U8 R0, desc[UR4][R16.64] ;  /* 0x0000000410007981 */ /* 0x0020a6000c1e1100 */
[CC--:B------:R-:W-:Y:S02]  /*e1e0*/  IADD3 R20, P3, R18.reuse, R9.reuse, RZ ;  /* 0x0000000912147210 */ /* 0x0c0fe40007f7e0ff */
[----:B------:R-:W-:Y:S02]  /*e1f0*/  SHF.R.S32.HI R21, RZ, 0x1f, R18 ;  /* 0x0000001fff157819 */ /* 0x000fe40000011412 */
[----:B------:R-:W-:Y:S01]  /*e200*/  IADD3 R18, P4, R18, R10, RZ ;  /* 0x0000000a12127210 */ /* 0x000fe20007f9e0ff */
[----:B0-----:R-:W-:Y:S01]  /*e210*/  IMAD.X R17, R154, 0x1, R12, P2 ;  /* 0x000000019a117824 */ /* 0x001fe200010e060c */
[----:B------:R-:W-:Y:S02]  /*e220*/  IADD3 R22, P2, R13, R22, RZ ;  /* 0x000000160d167210 */ /* 0x000fe40007f5e0ff */
[----:B------:R-:W-:Y:S01]  /*e230*/  IADD3 R16, P1, R152, R9, RZ ;  /* 0x0000000998107210 */ /* 0x000fe20007f3e0ff */
[----:B------:R-:W-:-:S02]  /*e240*/  IMAD.X R19, R21, 0x1, R11, P3 ;  /* 0x0000000115137824 */ /* 0x000fc400018e060b */
[C---:B------:R-:W-:Y:S01]  /*e250*/  IMAD.X R23, R14.reuse, 0x1, R17, P2 ;  /* 0x000000010e177824 */ /* 0x040fe200010e0611 */
[----:B------:R-:W-:Y:S01]  /*e260*/  IADD3 R16, P2, R13, R16, RZ ;  /* 0x000000100d107210 */ /* 0x000fe20007f5e0ff */
[----:B------:R-:W-:Y:S01]  /*e270*/  IMAD.X R17, R153, 0x1, R11, P1 ;  /* 0x0000000199117824 */ /* 0x000fe200008e060b */
[----:B------:R-:W-:Y:S01]  /*e280*/  IADD3 R20, P3, R13, R20, RZ ;  /* 0x000000140d147210 */ /* 0x000fe20007f7e0ff */
[----:B------:R-:W-:Y:S01]  /*e290*/  IMAD.X R154, R21, 0x1, R12, P4 ;  /* 0x00000001159a7824 */ /* 0x000fe200020e060c */
[----:B------:R-:W-:Y:S01]  /*e2a0*/  IADD3 R18, P4, R13, R18, RZ ;  /* 0x000000120d127210 */ /* 0x000fe20007f9e0ff */
[----:B------:R0:W-:Y:S01]  /*e2b0*/  STL [R1+0x1a8], R7 ;  /* 0x0001a80701007387 */ /* 0x0001e20000100800 */
[C---:B------:R-:W-:Y:S02]  /*e2c0*/  IMAD.X R17, R14.reuse, 0x1, R17, P2 ;  /* 0x000000010e117824 */ /* 0x040fe400010e0611 */
[C---:B------:R-:W-:Y:S02]  /*e2d0*/  IMAD.X R21, R14.reuse, 0x1, R19, P3 ;  /* 0x000000010e157824 */ /* 0x040fe400018e0613 */
[----:B------:R-:W-:Y:S01]  /*e2e0*/  IMAD.X R19, R14, 0x1, R154, P4 ;  /* 0x000000010e137824 */ /* 0x000fe200020e069a */
[----:B0-----:R0:W2:Y:S01]  /*e2f0*/  LDG.E.U8 R7, desc[UR4][R22.64] ;  /* 0x0000000416077981 */ /* 0x0010a2000c1e1100 */
[----:B------:R-:W-:Y:S01]  /*e300*/  IMAD R154, R15, 0x2f, RZ ;  /* 0x0000002f0f9a7824 */ /* 0x000fe200078e02ff */
[----:B0-----:R-:W-:-:S04]  /*e310*/  IADD3 R22, P2, R152, R10, RZ ;  /* 0x0000000a98167210 */ /* 0x001fc80007f5e0ff */
[----:B------:R-:W-:Y:S01]  /*e320*/  SHF.R.S32.HI R152, RZ, 0x1f, R154 ;  /* 0x0000001fff987819 */ /* 0x000fe2000001149a */
[----:B----4-:R0:W-:Y:S04]  /*e330*/  STL [R1+0x3c], R6 ;  /* 0x00003c0601007387 */ /* 0x0101e80000100800 */
[----:B------:R1:W-:Y:S04]  /*e340*/  STL [R1+0x38], R5 ;  /* 0x0000380501007387 */ /* 0x0003e80000100800 */
[----:B---3--:R3:W-:Y:S04]  /*e350*/  STL [R1+0xb4], R4 ;  /* 0x0000b40401007387 */ /* 0x0087e80000100800 */
[----:B0-----:R-:W4:Y:S04]  /*e360*/  LDG.E.U8 R6, desc[UR4][R20.64] ;  /* 0x0000000414067981 */ /* 0x001f28000c1e1100 */
[----:B-1----:R-:W4:Y:S04]  /*e370*/  LDG.E.U8 R5, desc[UR4][R18.64] ;  /* 0x0000000412057981 */ /* 0x002f28000c1e1100 */
[----:B---3--:R0:W3:Y:S02]  /*e380*/  LDG.E.U8 R4, desc[UR4][R16.64] ;  /* 0x0000000410047981 */ /* 0x0080e4000c1e1100 */
[----:B0-----:R-:W-:Y:S01]  /*e390*/  IMAD.X R17, R153, 0x1, R12, P2 ;  /* 0x0000000199117824 */ /* 0x001fe200010e060c */
[----:B------:R-:W-:-:S02]  /*e3a0*/  IADD3 R22, P2, R13, R22, RZ ;  /* 0x000000160d167210 */ /* 0x000fc40007f5e0ff */
[----:B------:R-:W-:-:S03]  /*e3b0*/  IADD3 R16, P1, R154, R9, RZ ;  /* 0x000000099a107210 */ /* 0x000fc60007f3e0ff */
[----:B------:R-:W-:Y:S01]  /*e3c0*/  IMAD.X R23, R14, 0x1, R17, P2 ;  /* 0x000000010e177824 */ /* 0x000fe200010e0611 */
[----:B------:R-:W-:Y:S01]  /*e3d0*/  IADD3 R16, P2, R13, R16, RZ ;  /* 0x000000100d107210 */ /* 0x000fe20007f5e0ff */
[----:B------:R-:W-:-:S04]  /*e3e0*/  IMAD.X R17, R152, 0x1, R11, P1 ;  /* 0x0000000198117824 */ /* 0x000fc800008e060b */
[----:B------:R-:W-:Y:S01]  /*e3f0*/  IMAD.X R17, R14, 0x1, R17, P2 ;  /* 0x000000010e117824 */ /* 0x000fe200010e0611 */
[----:B------:R0:W-:Y:S04]  /*e400*/  STL [R1+0xb0], R8 ;  /* 0x0000b00801007387 */ /* 0x0001e80000100800 */
[----:B0-----:R-:W4:Y:S04]  /*e410*/  LDG.E.U8 R8, desc[UR4][R16.64] ;  /* 0x0000000410087981 */ /* 0x001f28000c1e1100 */
[----:B--2---:R0:W-:Y:S04]  /*e420*/  STL [R1+0x13c], R3 ;  /* 0x00013c0301007387 */ /* 0x0041e80000100800 */
[----:B0-----:R0:W2:Y:S02]  /*e430*/  LDG.E.U8 R3, desc[UR4][R22.64] ;  /* 0x0000000416037981 */ /* 0x0010a4000c1e1100 */
[----:B0-----:R-:W-:-:S05]  /*e440*/  IADD3 R22, P2, R154, R10, RZ ;  /* 0x0000000a9a167210 */ /* 0x001fca0007f5e0ff */
[----:B------:R-:W-:Y:S01]  /*e450*/  IMAD.X R17, R152, 0x1, R12, P2 ;  /* 0x0000000198117824 */ /* 0x000fe200010e060c */
[----:B------:R-:W-:Y:S01]  /*e460*/  IADD3 R22, P2, R13, R22, RZ ;  /* 0x000000160d167210 */ /* 0x000fe20007f5e0ff */
[----:B------:R-:W-:Y:S04]  /*e470*/  STL [R1+0x138], R2 ;  /* 0x0001380201007387 */ /* 0x000fe80000100800 */
[----:B------:R-:W-:Y:S01]  /*e480*/  IMAD.X R23, R14, 0x1, R17, P2 ;  /* 0x000000010e177824 */ /* 0x000fe200010e0611 */
[----:B------:R-:W-:Y:S01]  /*e490*/  STL [R1+0x1a4], R0 ;  /* 0x0001a40001007387 */ /* 0x000fe20000100800 */
[----:B------:R-:W-:-:S03]  /*e4a0*/  IMAD R18, R15, 0x2e, RZ ;  /* 0x0000002e0f127824 */ /* 0x000fc600078e02ff */
[----:B----4-:R-:W-:Y:S04]  /*e4b0*/  STL [R1+0x115c], R8 ;  /* 0x00115c0801007387 */ /* 0x010fe80000100800 */
[----:B------:R0:W-:Y:S04]  /*e4c0*/  STL [R1+0x1a0], R7 ;  /* 0x0001a00701007387 */ /* 0x0001e80000100800 */
[----:B0-----:R-:W4:Y:S01]  /*e4d0*/  LDG.E.U8 R7, desc[UR4][R22.64] ;  /* 0x0000000416077981 */ /* 0x001f22000c1e1100 */
[----:B------:R-:W-:Y:S02]  /*e4e0*/  IADD3 R20, P3, R18, R9, RZ ;  /* 0x0000000912147210 */ /* 0x000fe40007f7e0ff */
[----:B------:R-:W-:-:S02]  /*e4f0*/  SHF.R.S32.HI R21, RZ, 0x1f, R18 ;  /* 0x0000001fff157819 */ /* 0x000fc40000011412 */
[----:B------:R-:W-:-:S03]  /*e500*/  IADD3 R18, P4, R18, R10, RZ ;  /* 0x0000000a12127210 */ /* 0x000fc60007f9e0ff */
[----:B------:R-:W-:Y:S01]  /*e510*/  IMAD.X R19, R21, 0x1, R11, P3 ;  /* 0x0000000115137824 */ /* 0x000fe200018e060b */
[----:B------:R-:W-:Y:S01]  /*e520*/  IADD3 R20, P3, R13, R20, RZ ;  /* 0x000000140d147210 */ /* 0x000fe20007f7e0ff */
[----:B------:R-:W-:Y:S01]  /*e530*/  IMAD.X R153, R21, 0x1, R12, P4 ;  /* 0x0000000115997824 */ /* 0x000fe200020e060c */
[----:B------:R-:W-:-:S03]  /*e540*/  IADD3 R18, P4, R13, R18, RZ ;  /* 0x000000120d127210 */ /* 0x000fc60007f9e0ff */
[C---:B------:R-:W-:Y:S02]  /*e550*/  IMAD.X R21, R14.reuse, 0x1, R19, P3 ;  /* 0x000000010e157824 */ /* 0x040fe400018e0613 */
[----:B------:R-:W-:-:S03]  /*e560*/  IMAD.X R19, R14, 0x1, R153, P4 ;  /* 0x000000010e137824 */ /* 0x000fc600020e0699 */
[----:B------:R-:W2:Y:S04]  /*e570*/  LDG.E.U8 R2, desc[UR4][R20.64] ;  /* 0x0000000414027981 */ /* 0x000ea8000c1e1100 */
[----:B------:R0:W2:Y:S01]  /*e580*/  LDG.E.U8 R0, desc[UR4][R18.64] ;  /* 0x0000000412007981 */ /* 0x0000a2000c1e1100 */
[C---:B------:R-:W-:Y:S02]  /*e590*/  IMAD R153, R15.reuse, 0x31, RZ ;  /* 0x000000310f997824 */ /* 0x040fe400078e02ff */
[----:B0-----:R-:W-:-:S05]  /*e5a0*/  IMAD R18, R15, 0x30, RZ ;  /* 0x000000300f127824 */ /* 0x001fca00078e02ff */
[C---:B------:R-:W-:Y:S02]  /*e5b0*/  IADD3 R20, P3, R18.reuse, R9, RZ ;  /* 0x0000000912147210 */ /* 0x040fe40007f7e0ff */
[----:B------:R-:W-:Y:S02]  /*e5c0*/  SHF.R.S32.HI R21, RZ, 0x1f, R18 ;  /* 0x0000001fff157819 */ /* 0x000fe40000011412 */
[----:B------:R-:W-:-:S03]  /*e5d0*/  IADD3 R18, P4, R18, R10, RZ ;  /* 0x0000000a12127210 */ /* 0x000fc60007f9e0ff */
[----:B------:R-:W-:Y:S01]  /*e5e0*/  IMAD.X R19, R21, 0x1, R11, P3 ;  /* 0x0000000115137824 */ /* 0x000fe200018e060b */
[----:B------:R-:W-:Y:S01]  /*e5f0*/  IADD3 R20, P3, R13, R20, RZ ;  /* 0x000000140d147210 */ /* 0x000fe20007f7e0ff */
[----:B------:R-:W-:Y:S01]  /*e600*/  IMAD.X R152, R21, 0x1, R12, P4 ;  /* 0x0000000115987824 */ /* 0x000fe200020e060c */
[----:B------:R-:W-:Y:S02]  /*e610*/  IADD3 R16, P1, R153, R9, RZ ;  /* 0x0000000999107210 */ /* 0x000fe40007f3e0ff */
[----:B------:R-:W-:Y:S02]  /*e620*/  SHF.R.S32.HI R154, RZ, 0x1f, R153 ;  /* 0x0000001fff9a7819 */ /* 0x000fe40000011499 */
[C---:B------:R-:W-:Y:S01]  /*e630*/  IADD3 R18, P4, R13.reuse, R18, RZ ;  /* 0x000000120d127210 */ /* 0x040fe20007f9e0ff */
[----:B------:R-:W-:Y:S01]  /*e640*/  IMAD.X R21, R14, 0x1, R19, P3 ;  /* 0x000000010e157824 */ /* 0x000fe200018e0613 */
[----:B------:R-:W-:Y:S01]  /*e650*/  IADD3 R16, P2, R13, R16, RZ ;  /* 0x000000100d107210 */ /* 0x000fe20007f5e0ff */
[----:B------:R-:W-:-:S02]  /*e660*/  IMAD.X R17, R154, 0x1, R11, P1 ;  /* 0x000000019a117824 */ /* 0x000fc400008e060b */
[C---:B------:R-:W-:Y:S01]  /*e670*/  IMAD.X R19, R14.reuse, 0x1, R152, P4 ;  /* 0x000000010e137824 */ /* 0x040fe200020e0698 */
[----:B------:R-:W-:Y:S01]  /*e680*/  STL [R1+0x19c], R6 ;  /* 0x00019c0601007387 */ /* 0x000fe20000100800 */
[----:B------:R-:W-:-:S03]  /*e690*/  IMAD.X R17, R14, 0x1, R17, P2 ;  /* 0x000000010e117824 */ /* 0x000fc600010e0611 */
[----:B------:R0:W-:Y:S04]  /*e6a0*/  STL [R1+0x198], R5 ;  /* 0x0001980501007387 */ /* 0x0001e80000100800 */
[----:B---3--:R1:W-:Y:S01]  /*e6b0*/  STL [R1+0x194], R4 ;  /* 0x0001940401007387 */ /* 0x0083e20000100800 */
[----:B------:R-:W-:-:S03]  /*e6c0*/  IADD3 R22, P2, R153, R10, RZ ;  /* 0x0000000a99167210 */ /* 0x000fc60007f5e0ff */
[----:B0-----:R-:W3:Y:S04]  /*e6d0*/  LDG.E.U8 R5, desc[UR4][R20.64] ;  /* 0x0000000414057981 */ /* 0x001ee8000c1e1100 */
[----:B-1----:R0:W3:Y:S02]  /*e6e0*/  LDG.E.U8 R4, desc[UR4][R18.64] ;  /* 0x0000000412047981 */ /* 0x0020e4000c1e1100 */
[----:B0-----:R-:W-:-:S05]  /*e6f0*/  IMAD R18, R15, 0x32, RZ ;  /* 0x000000320f127824 */ /* 0x001fca00078e02ff */
[C---:B------:R-:W-:Y:S02]  /*e700*/  IADD3 R20, P3, R18.reuse, R9, RZ ;  /* 0x0000000912147210 */ /* 0x040fe40007f7e0ff */
[----:B------:R-:W-:Y:S02]  /*e710*/  SHF.R.S32.HI R21, RZ, 0x1f, R18 ;  /* 0x0000001fff157819 */ /* 0x000fe40000011412 */
[----:B------:R-:W-:-:S03]  /*e720*/  IADD3 R18, P4, R18, R10, RZ ;  /* 0x0000000a12127210 */ /* 0x000fc60007f9e0ff */
[----:B------:R-:W-:Y:S01]  /*e730*/  IMAD.X R19, R21, 0x1, R11, P3 ;  /* 0x0000000115137824 */ /* 0x000fe200018e060b */
[C---:B------:R-:W-:Y:S01]  /*e740*/  IADD3 R20, P3, R13.reuse, R20, RZ ;  /* 0x000000140d147210 */ /* 0x040fe20007f7e0ff */
[----:B----4-:R-:W-:Y:S04]  /*e750*/  STL [R1+0x1160], R7 ;  /* 0x0011600701007387 */ /* 0x010fe80000100800 */
[----:B--2---:R0:W-:Y:S04]  /*e760*/  STL [R1+0x190], R3 ;  /* 0x0001900301007387 */ /* 0x0041e80000100800 */
[----:B0-----:R0:W2:Y:S02]  /*e770*/  LDG.E.U8 R3, desc[UR4][R16.64] ;  /* 0x0000000410037981 */ /* 0x0010a4000c1e1100 */
[--C-:B0-----:R-:W-:Y:S01]  /*e780*/  IMAD.X R17, R154, 0x1, R12.reuse, P2 ;  /* 0x000000019a117824 */ /* 0x101fe200010e060c */
[----:B------:R-:W-:Y:S01]  /*e790*/  IADD3 R22, P2, R13, R22, RZ ;  /* 0x000000160d167210 */ /* 0x000fe20007f5e0ff */
[----:B------:R-:W-:-:S02]  /*e7a0*/  IMAD.X R154, R21, 0x1, R12, P4 ;  /* 0x00000001159a7824 */ /* 0x000fc400020e060c */
[C---:B------:R-:W-:Y:S02]  /*e7b0*/  IMAD.X R21, R14.reuse, 0x1, R19, P3 ;  /* 0x000000010e157824 */ /* 0x040fe400018e0613 */
[----:B------:R-:W-:-:S03]  /*e7c0*/  IMAD.X R23, R14, 0x1, R17, P2 ;  /* 0x000000010e177824 */ /* 0x000fc600010e0611 */
[----:B------:R-:W4:Y:S04]  /*e7d0*/  LDG.E.U8 R6, desc[UR4][R20.64] ;  /* 0x0000000414067981 */ /* 0x000f28000c1e1100 */
[----:B------:R0:W4:Y:S01]  /*e7e0*/  LDG.E.U8 R7, desc[UR4][R22.64] ;  /* 0x0000000416077981 */ /* 0x000122000c1e1100 */
[----:B------:R-:W-:Y:S01]  /*e7f0*/  IMAD R152, R15, 0x33, RZ ;  /* 0x000000330f987824 */ /* 0x000fe200078e02ff */
[----:B------:R-:W-:-:S04]  /*e800*/  IADD3 R18, P4, R13, R18, RZ ;  /* 0x000000120d127210 */ /* 0x000fc80007f9e0ff */
[----:B------:R-:W-:Y:S02]  /*e810*/  IADD3 R16, P1, R152, R9, RZ ;  /* 0x0000000998107210 */ /* 0x000fe40007f3e0ff */
[----:B------:R-:W-:Y:S02]  /*e820*/  SHF.R.S32.HI R153, RZ, 0x1f, R152 ;  /* 0x0000001fff997819 */ /* 0x000fe40000011498 */
[----:B------:R-:W-:Y:S01]  /*e830*/  IADD3 R16, P2, R13, R16, RZ ;  /* 0x000000100d107210 */ /* 0x000fe20007f5e0ff */
[C---:B------:R-:W-:Y:S02]  /*e840*/  IMAD.X R19, R14.reuse, 0x1, R154, P4 ;  /* 0x000000010e137824 */ /* 0x040fe400020e069a */
[----:B------:R-:W-:Y:S01]  /*e850*/  IMAD.X R17, R153, 0x1, R11, P1 ;  /* 0x0000000199117824 */ /* 0x000fe200008e060b */
[----:B------:R1:W-:Y:S03]  /*e860*/  STL [R1+0x18c], R2 ;  /* 0x00018c0201007387 */ /* 0x0003e60000100800 */
[----:B------:R-:W-:Y:S01]  /*e870*/  IMAD.X R17, R14, 0x1, R17, P2 ;  /* 0x000000010e117824 */ /* 0x000fe200010e0611 */
[----:B0-----:R-:W-:Y:S01]  /*e880*/  IADD3 R22, P2, R152, R10, RZ ;  /* 0x0000000a98167210 */ /* 0x001fe20007f5e0ff */
[----:B------:R0:W-:Y:S01]  /*e890*/  STL [R1+0x188], R0 ;  /* 0x0001880001007387 */ /* 0x0001e20000100800 */
[----:B------:R-:W-:-:S03]  /*e8a0*/  IMAD R154, R15, 0x35, RZ ;  /* 0x000000350f9a7824 */ /* 0x000fc600078e02ff */
[----:B-1----:R1:W4:Y:S02]  /*e8b0*/  LDG.E.U8 R2, desc[UR4][R18.64] ;  /* 0x0000000412027981 */ /* 0x002324000c1e1100 */
[----:B------:R-:W-:Y:S02]  /*e8c0*/  SHF.R.S32.HI R152, RZ, 0x1f, R154 ;  /* 0x0000001fff987819 */ /* 0x000fe4000001149a */
[----:B0-----:R0:W4:Y:S01]  /*e8d0*/  LDG.E.U8 R0, desc[UR4][R16.64] ;  /* 0x0000000410007981 */ /* 0x001122000c1e1100 */
[----:B-1----:R-:W-:Y:S02]  /*e8e0*/  IMAD R18, R15, 0x34, RZ ;  /* 0x000000340f127824 */ /* 0x002fe400078e02ff */
[----:B0-----:R-:W-:Y:S01]  /*e8f0*/  IMAD.X R17, R153, 0x1, R12, P2 ;  /* 0x0000000199117824 */ /* 0x001fe200010e060c */
[----:B------:R-:W-:Y:S02]  /*e900*/  IADD3 R22, P2, R13, R22, RZ ;  /* 0x000000160d167210 */ /* 0x000fe40007f5e0ff */
[----:B------:R-:W-:-:S02]  /*e910*/  IADD3 R20, P3, R18, R9, RZ ;  /* 0x0000000912147210 */ /* 0x000fc40007f7e0ff */
[----:B------:R-:W-:Y:S02]  /*e920*/  SHF.R.S32.HI R21, RZ, 0x1f, R18 ;  /* 0x0000001fff157819 */ /* 0x000fe40000011412 */
[----:B------:R-:W-:Y:S02]  /*e930*/  IADD3 R16, P1, R154, R9, RZ ;  /* 0x000000099a107210 */ /* 0x000fe40007f3e0ff */
[----:B------:R-:W-:Y:S01]  /*e940*/  IADD3 R18, P4, R18, R10, RZ ;  /* 0x0000000a12127210 */ /* 0x000fe20007f9e0ff */
[----:B------:R-:W-:Y:S01]  /*e950*/  IMAD.X R23, R14, 0x1, R17, P2 ;  /* 0x000000010e177824 */ /* 0x000fe200010e0611 */
[----:B------:R-:W-:Y:S01]  /*e960*/  IADD3 R16, P2, R13, R16, RZ ;  /* 0x000000100d107210 */ /* 0x000fe20007f5e0ff */
[--C-:B------:R-:W-:Y:S01]  /*e970*/  IMAD.X R19, R21, 0x1, R11.reuse, P3 ;  /* 0x0000000115137824 */ /* 0x100fe200018e060b */
[----:B------:R-:W-:Y:S01]  /*e980*/  IADD3 R20, P3, R13, R20, RZ ;  /* 0x000000140d147210 */ /* 0x000fe20007f7e0ff */
[----:B------:R-:W-:Y:S01]  /*e990*/  IMAD.X R17, R152, 0x1, R11, P1 ;  /* 0x0000000198117824 */ /* 0x000fe200008e060b */
[----:B------:R0:W4:Y:S01]  /*e9a0*/  LDG.E.U8 R8, desc[UR4][R22.64] ;  /* 0x0000000416087981 */ /* 0x000122000c1e1100 */
[----:B------:R-:W-:Y:S01]  /*e9b0*/  IMAD.X R153, R21, 0x1, R12, P4 ;  /* 0x0000000115997824 */ /* 0x000fe200020e060c */
[----:B------:R-:W-:Y:S01]  /*e9c0*/  IADD3 R18, P4, R13, R18, RZ ;  /* 0x000000120d127210 */ /* 0x000fe20007f9e0ff */
[C---:B------:R-:W-:Y:S01]  /*e9d0*/  IMAD.X R17, R14.reuse, 0x1, R17, P2 ;  /* 0x000000010e117824 */ /* 0x040fe200010e0611 */
[----:B---3--:R1:W-:Y:S01]  /*e9e0*/  STL [R1+0x34], R5 ;  /* 0x0000340501007387 */ /* 0x0083e20000100800 */
[----:B------:R-:W-:-:S02]  /*e9f0*/  IMAD.X R21, R14, 0x1, R19, P3 ;  /* 0x000000010e157824 */ /* 0x000fc400018e0613 */
[----:B------:R-:W-:Y:S01]  /*ea00*/  IMAD.X R19, R14, 0x1, R153, P4 ;  /* 0x000000010e137824 */ /* 0x000fe200020e0699 */
[----:B------:R3:W-:Y:S01]  /*ea10*/  STL [R1+0x30], R4 ;  /* 0x0000300401007387 */ /* 0x0007e20000100800 */
[----:B0-----:R-:W-:Y:S01]  /*ea20*/  IADD3 R22, P2, R154, R10, RZ ;  /* 0x0000000a9a167210 */ /* 0x001fe20007f5e0ff */
[----:B------:R-:W-:Y:S02]  /*ea30*/  IMAD R153, R15, 0x37, RZ ;  /* 0x000000370f997824 */ /* 0x000fe400078e02ff */
[----:B-1----:R-:W4:Y:S03]  /*ea40*/  LDG.E.U8 R5, desc[UR4][R20.64] ;  /* 0x0000000414057981 */ /* 0x002f26000c1e1100 */
[----:B------:R-:W-:Y:S01]  /*ea50*/  SHF.R.S32.HI R154, RZ, 0x1f, R153 ;  /* 0x0000001fff9a7819 */ /* 0x000fe20000011499 */
[----:B---3--:R-:W3:Y:S04]  /*ea60*/  LDG.E.U8 R4, desc[UR4][R18.64] ;  /* 0x0000000412047981 */ /* 0x008ee8000c1e1100 */
[----:B--2---:R0:W-:Y:S04]  /*ea70*/  STL [R1+0xac], R3 ;  /* 0x0000ac0301007387 */ /* 0x0041e80000100800 */
[----:B0-----:R0:W2:Y:S02]  /*ea80*/  LDG.E.U8 R3, desc[UR4][R16.64] ;  /* 0x0000000410037981 */ /* 0x0010a4000c1e1100 */
[----:B0-----:R-:W-:Y:S01]  /*ea90*/  IMAD.X R17, R152, 0x1, R12, P2 ;  /* 0x0000000198117824 */ /* 0x001fe200010e060c */
[----:B------:R-:W-:-:S02]  /*eaa0*/  IADD3 R22, P2, R13, R22, RZ ;  /* 0x000000160d167210 */ /* 0x000fc40007f5e0ff */
[----:B------:R-:W-:-:S03]  /*eab0*/  IADD3 R16, P1, R153, R9, RZ ;  /* 0x0000000999107210 */ /* 0x000fc60007f3e0ff */
[----:B------:R-:W-:Y:S01]  /*eac0*/  IMAD.X R23, R14, 0x1, R17, P2 ;  /* 0x000000010e177824 */ /* 0x000fe200010e0611 */
[----:B------:R-:W-:Y:S01]  /*ead0*/  IADD3 R16, P2, R13, R16, RZ ;  /* 0x000000100d107210 */ /* 0x000fe20007f5e0ff */
[----:B------:R-:W-:Y:S01]  /*eae0*/  IMAD.X R17, R154, 0x1, R11, P1 ;  /* 0x000000019a117824 */ /* 0x000fe200008e060b */
[----:B----4-:R-:W-:Y:S03]  /*eaf0*/  STL [R1+0xa8], R7 ;  /* 0x0000a80701007387 */ /* 0x010fe60000100800 */
[----:B------:R-:W-:Y:S01]  /*eb00*/  IMAD.X R17, R14, 0x1, R17, P2 ;  /* 0x000000010e117824 */ /* 0x000fe200010e0611 */
[----:B------:R0:W-:Y:S04]  /*eb10*/  STL [R1+0x134], R6 ;  /* 0x0001340601007387 */ /* 0x0001e80000100800 */
[----:B0-----:R-:W4:Y:S04]  /*eb20*/  LDG.E.U8 R6, desc[UR4][R16.64] ;  /* 0x0000000410067981 */ /* 0x001f28000c1e1100 */
[----:B------:R0:W-:Y:S01]  /*eb30*/  STL [R1+0x128], R2 ;  /* 0x0001280201007387 */ /* 0x0001e20000100800 */
[----:B------:R-:W-:-:S03]  /*eb40*/  IMAD R18, R15, 0x36, RZ ;  /* 0x000000360f127824 */ /* 0x000fc600078e02ff */
[----:B0-----:R0:W2:Y:S02]  /*eb50*/  LDG.E.U8 R2, desc[UR4][R22.64] ;  /* 0x0000000416027981 */ /* 0x0010a4000c1e1100 */
[----:B0-----:R-:W-:-:S05]  /*eb60*/  IADD3 R22, P2, R153, R10, RZ ;  /* 0x0000000a99167210 */ /* 0x001fca0007f5e0ff */
[----:B------:R-:W-:Y:S01]  /*eb70*/  IMAD.X R17, R154, 0x1, R12, P2 ;  /* 0x000000019a117824 */ /* 0x000fe200010e060c */
[----:B------:R-:W-:Y:S01]  /*eb80*/  IADD3 R22, P2, R13, R22, RZ ;  /* 0x000000160d167210 */ /* 0x000fe20007f5e0ff */
[----:B------:R0:W-:Y:S01]  /*eb90*/  STL [R1+0x17c], R0 ;  /* 0x00017c0001007387 */ /* 0x0001e20000100800 */
[----:B------:R-:W-:Y:S02]  /*eba0*/  IADD3 R20, P3, R18, R9, RZ ;  /* 0x0000000912147210 */ /* 0x000fe40007f7e0ff */
[----:B------:R-:W-:Y:S01]  /*ebb0*/  SHF.R.S32.HI R21, RZ, 0x1f, R18 ;  /* 0x0000001fff157819 */ /* 0x000fe20000011412 */
[----:B------:R-:W-:Y:S01]  /*ebc0*/  IMAD.X R23, R14, 0x1, R17, P2 ;  /* 0x000000010e177824 */ /* 0x000fe200010e0611 */
        /* <DEDUP_REMOVED lines=8> */
[----:B0-----:R0:W2:Y:S02]  /*ec50*/  LDG.E.U8 R0, desc[UR4][R18.64] ;  /* 0x0000000412007981 */ /* 0x0010a4000c1e1100 */
[----:B0-----:R-:W-:-:S05]  /*ec60*/  IMAD R18, R15, 0x38, RZ ;  /* 0x000000380f127824 */ /* 0x001fca00078e02ff */
[C---:B------:R-:W-:Y:S02]  /*ec70*/  IADD3 R20, P3, R18.reuse, R9, RZ ;  /* 0x0000000912147210 */ /* 0x040fe40007f7e0ff */
[----:B------:R-:W-:Y:S02]  /*ec80*/  SHF.R.S32.HI R21, RZ, 0x1f, R18 ;  /* 0x0000001fff157819 */ /* 0x000fe40000011412 */
[----:B------:R-:W-:-:S03]  /*ec90*/  IADD3 R18, P4, R18, R10, RZ ;  /* 0x0000000a12127210 */ /* 0x000fc60007f9e0ff */
[----:B------:R-:W-:Y:S01]  /*eca0*/  IMAD.X R19, R21, 0x1, R11, P3 ;  /* 0x0000000115137824 */ /* 0x000fe200018e060b */
[----:B------:R-:W-:Y:S01]  /*ecb0*/  IADD3 R20, P3, R13, R20, RZ ;  /* 0x000000140d147210 */ /* 0x000fe20007f7e0ff */
[----:B------:R-:W-:-:S04]  /*ecc0*/  IMAD.X R154, R21, 0x1, R12, P4 ;  /* 0x00000001159a7824 */ /* 0x000fc800020e060c */
[----:B------:R-:W-:Y:S01]  /*ecd0*/  IMAD.X R21, R14, 0x1, R19, P3 ;  /* 0x000000010e157824 */ /* 0x000fe200018e0613 */
[----:B----4-:R-:W-:Y:S04]  /*ece0*/  STL [R1+0x1164], R6 ;  /* 0x0011640601007387 */ /* 0x010fe80000100800 */
[----:B------:R-:W-:Y:S04]  /*ecf0*/  STL [R1+0x178], R8 ;  /* 0x0001780801007387 */ /* 0x000fe80000100800 */
[----:B------:R0:W-:Y:S04]  /*ed00*/  STL [R1+0x174], R5 ;  /* 0x0001740501007387 */ /* 0x0001e80000100800 */
[----:B0-----:R0:W4:Y:S04]  /*ed10*/  LDG.E.U8 R5, desc[UR4][R22.64] ;  /* 0x0000000416057981 */ /* 0x001128000c1e1100 */
[----:B---3--:R1:W-:Y:S04]  /*ed20*/  STL [R1+0x170], R4 ;  /* 0x0001700401007387 */ /* 0x0083e80000100800 */
[----:B-1----:R-:W3:Y:S01]  /*ed30*/  LDG.E.U8 R4, desc[UR4][R20.64] ;  /* 0x0000000414047981 */ /* 0x002ee2000c1e1100 */
[----:B------:R-:W-:Y:S01]  /*ed40*/  IADD3 R18, P4, R13, R18, RZ ;  /* 0x000000120d127210 */ /* 0x000fe20007f9e0ff */
[----:B------:R-:W-:-:S04]  /*ed50*/  IMAD R152, R15, 0x39, RZ ;  /* 0x000000390f987824 */ /* 0x000fc800078e02ff */
[----:B------:R-:W-:Y:S01]  /*ed60*/  IMAD.X R19, R14, 0x1, R154, P4 ;  /* 0x000000010e137824 */ /* 0x000fe200020e069a */
[----:B------:R-:W-:Y:S02]  /*ed70*/  IADD3 R16, P1, R152, R9, RZ ;  /* 0x0000000998107210 */ /* 0x000fe40007f3e0ff */
[----:B------:R-:W-:Y:S01]  /*ed80*/  SHF.R.S32.HI R153, RZ, 0x1f, R152 ;  /* 0x0000001fff997819 */ /* 0x000fe20000011498 */
[----:B--2---:R1:W-:Y:S01]  /*ed90*/  STL [R1+0x16c], R3 ;  /* 0x00016c0301007387 */ /* 0x0043e20000100800 */
[----:B------:R-:W-:-:S03]  /*eda0*/  IADD3 R16, P2, R13, R16, RZ ;  /* 0x000000100d107210 */ /* 0x000fc60007f5e0ff */
[----:B------:R-:W-:Y:S01]  /*edb0*/  IMAD.X R17, R153, 0x1, R11, P1 ;  /* 0x0000000199117824 */ /* 0x000fe200008e060b */
[----:B-1----:R1:W2:Y:S03]  /*edc0*/  LDG.E.U8 R3, desc[UR4][R18.64] ;  /* 0x0000000412037981 */ /* 0x0022a6000c1e1100 */
[----:B------:R-:W-:Y:S01]  /*edd0*/  IMAD.X R17, R14, 0x1, R17, P2 ;  /* 0x000000010e117824 */ /* 0x000fe200010e0611 */
[----:B0-----:R-:W-:Y:S01]  /*ede0*/  IADD3 R22, P2, R152, R10, RZ ;  /* 0x0000000a98167210 */ /* 0x001fe20007f5e0ff */
[----:B-1----:R-:W-:-:S05]  /*edf0*/  IMAD R18, R15, 0x3a, RZ ;  /* 0x0000003a0f127824 */ /* 0x002fca00078e02ff */
[C---:B------:R-:W-:Y:S02]  /*ee00*/  IADD3 R20, P3, R18.reuse, R9, RZ ;  /* 0x0000000912147210 */ /* 0x040fe40007f7e0ff */
[----:B------:R-:W-:Y:S02]  /*ee10*/  SHF.R.S32.HI R21, RZ, 0x1f, R18 ;  /* 0x0000001fff157819 */ /* 0x000fe40000011412 */
[----:B------:R-:W-:Y:S01]  /*ee20*/  IADD3 R18, P4, R18, R10, RZ ;  /* 0x0000000a12127210 */ /* 0x000fe20007f9e0ff */
[----:B------:R-:W-:Y:S02]  /*ee30*/  IMAD R154, R15, 0x3b, RZ ;  /* 0x0000003b0f9a7824 */ /* 0x000fe400078e02ff */
[----:B------:R-:W-:Y:S01]  /*ee40*/  IMAD.X R19, R21, 0x1, R11, P3 ;  /* 0x0000000115137824 */ /* 0x000fe200018e060b */
[----:B------:R-:W-:Y:S02]  /*ee50*/  IADD3 R20, P3, R13, R20, RZ ;  /* 0x000000140d147210 */ /* 0x000fe40007f7e0ff */
[----:B------:R-:W-:Y:S01]  /*ee60*/  SHF.R.S32.HI R152, RZ, 0x1f, R154 ;  /* 0x0000001fff987819 */ /* 0x000fe2000001149a */
[----:B----4-:R-:W-:Y:S04]  /*ee70*/  STL [R1+0x1168], R5 ;  /* 0x0011680501007387 */ /* 0x010fe80000100800 */
[----:B------:R0:W-:Y:S04]  /*ee80*/  STL [R1+0x168], R2 ;  /* 0x0001680201007387 */ /* 0x0001e80000100800 */
[----:B0-----:R0:W4:Y:S02]  /*ee90*/  LDG.E.U8 R2, desc[UR4][R16.64] ;  /* 0x0000000410027981 */ /* 0x001124000c1e1100 */
[----:B0-----:R-:W-:-:S02]  /*eea0*/  IMAD.X R17, R153, 0x1, R12, P2 ;  /* 0x0000000199117824 */ /* 0x001fc400010e060c */
[----:B------:R-:W-:Y:S01]  /*eeb0*/  IMAD.X R153, R21, 0x1, R12, P4 ;  /* 0x0000000115997824 */ /* 0x000fe200020e060c */
[C---:B------:R-:W-:Y:S01]  /*eec0*/  IADD3 R18, P4, R13.reuse, R18, RZ ;  /* 0x000000120d127210 */ /* 0x040fe20007f9e0ff */
[----:B------:R-:W-:Y:S01]  /*eed0*/  IMAD.X R21, R14, 0x1, R19, P3 ;  /* 0x000000010e157824 */ /* 0x000fe200018e0613 */
[C---:B------:R-:W-:Y:S02]  /*eee0*/  IADD3 R22, P2, R13.reuse, R22, RZ ;  /* 0x000000160d167210 */ /* 0x040fe40007f5e0ff */
[----:B------:R-:W-:Y:S01]  /*eef0*/  IADD3 R16, P1, R154, R9, RZ ;  /* 0x000000099a107210 */ /* 0x000fe20007f3e0ff */
[C---:B------:R-:W-:Y:S02]  /*ef00*/  IMAD.X R19, R14.reuse, 0x1, R153, P4 ;  /* 0x000000010e137824 */ /* 0x040fe400020e0699 */
[----:B------:R-:W-:Y:S01]  /*ef10*/  IMAD.X R23, R14, 0x1, R17, P2 ;  /* 0x000000010e177824 */ /* 0x000fe200010e0611 */
[----:B------:R-:W-:Y:S01]  /*ef20*/  IADD3 R16, P2, R13, R16, RZ ;  /* 0x000000100d107210 */ /* 0x000fe20007f5e0ff */
[----:B------:R-:W-:Y:S01]  /*ef30*/  IMAD.X R17, R152, 0x1, R11, P1 ;  /* 0x0000000198117824 */ /* 0x000fe200008e060b */
[----:B------:R0:W4:Y:S03]  /*ef40*/  LDG.E.U8 R6, desc[UR4][R18.64] ;  /* 0x0000000412067981 */ /* 0x000126000c1e1100 */
[----:B------:R-:W-:Y:S01]  /*ef50*/  IMAD.X R17, R14, 0x1, R17, P2 ;  /* 0x000000010e117824 */ /* 0x000fe200010e0611 */
[----:B------:R1:W-:Y:S04]  /*ef60*/  STL [R1+0x164], R7 ;  /* 0x0001640701007387 */ /* 0x0003e80000100800 */
[----:B------:R3:W4:Y:S01]  /*ef70*/  LDG.E.U8 R8, desc[UR4][R22.64] ;  /* 0x0000000416087981 */ /* 0x000722000c1e1100 */
[----:B0-----:R-:W-:-:S03]  /*ef80*/  IMAD R18, R15, 0x3c, RZ ;  /* 0x0000003c0f127824 */ /* 0x001fc600078e02ff */
[----:B-1----:R0:W4:Y:S01]  /*ef90*/  LDG.E.U8 R7, desc[UR4][R20.64] ;  /* 0x0000000414077981 */ /* 0x002122000c1e1100 */
[----:B---3--:R-:W-:-:S03]  /*efa0*/  IADD3 R22, P2, R154, R10, RZ ;  /* 0x0000000a9a167210 */ /* 0x008fc60007f5e0ff */
[----:B------:R1:W-:Y:S01]  /*efb0*/  STL [R1+0x160], R0 ;  /* 0x0001600001007387 */ /* 0x0003e20000100800 */
[C---:B0-----:R-:W-:Y:S02]  /*efc0*/  IADD3 R20, P3, R18.reuse, R9, RZ ;  /* 0x0000000912147210 */ /* 0x041fe40007f7e0ff */
[----:B------:R-:W-:Y:S01]  /*efd0*/  SHF.R.S32.HI R21, RZ, 0x1f, R18 ;  /* 0x0000001fff157819 */ /* 0x000fe20000011412 */
[----:B-1----:R0:W3:Y:S01]  /*efe0*/  LDG.E.U8 R0, desc[UR4][R16.64] ;  /* 0x0000000410007981 */ /* 0x0020e2000c1e1100 */
[----:B------:R-:W-:-:S03]  /*eff0*/  IADD3 R18, P4, R18, R10, RZ ;  /* 0x0000000a12127210 */ /* 0x000fc60007f9e0ff */
[----:B------:R-:W-:Y:S01]  /*f000*/  IMAD.X R19, R21, 0x1, R11, P3 ;  /* 0x0000000115137824 */ /* 0x000fe200018e060b */
[C---:B------:R-:W-:Y:S01]  /*f010*/  IADD3 R20, P3, R13.reuse, R20, RZ ;  /* 0x000000140d147210 */ /* 0x040fe20007f7e0ff */
[--C-:B0-----:R-:W-:Y:S01]  /*f020*/  IMAD.X R17, R152, 0x1, R12.reuse, P2 ;  /* 0x0000000198117824 */ /* 0x101fe200010e060c */
[----:B------:R-:W-:Y:S01]  /*f030*/  IADD3 R22, P2, R13, R22, RZ ;  /* 0x000000160d167210 */ /* 0x000fe20007f5e0ff */
[----:B------:R-:W-:Y:S02]  /*f040*/  IMAD.X R152, R21, 0x1, R12, P4 ;  /* 0x0000000115987824 */ /* 0x000fe400020e060c */
[C---:B------:R-:W-:Y:S02]  /*f050*/  IMAD.X R21, R14.reuse, 0x1, R19, P3 ;  /* 0x000000010e157824 */ /* 0x040fe400018e0613 */
[----:B------:R-:W-:Y:S01]  /*f060*/  IMAD.X R23, R14, 0x1, R17, P2 ;  /* 0x000000010e177824 */ /* 0x000fe200010e0611 */
[----:B------:R0:W-:Y:S04]  /*f070*/  STL [R1+0x2c], R4 ;  /* 0x00002c0401007387 */ /* 0x0001e80000100800 */
[----:B------:R-:W3:Y:S04]  /*f080*/  LDG.E.U8 R5, desc[UR4][R20.64] ;  /* 0x0000000414057981 */ /* 0x000ee8000c1e1100 */
[----:B0-----:R0:W3:Y:S01]  /*f090*/  LDG.E.U8 R4, desc[UR4][R22.64] ;  /* 0x0000000416047981 */ /* 0x0010e2000c1e1100 */
[----:B------:R-:W-:Y:S01]  /*f0a0*/  IMAD R153, R15, 0x3d, RZ ;  /* 0x0000003d0f997824 */ /* 0x000fe200078e02ff */
[----:B------:R-:W-:-:S04]  /*f0b0*/  IADD3 R18, P4, R13, R18, RZ ;  /* 0x000000120d127210 */ /* 0x000fc80007f9e0ff */
[----:B------:R-:W-:Y:S02]  /*f0c0*/  IADD3 R16, P1, R153, R9, RZ ;  /* 0x0000000999107210 */ /* 0x000fe40007f3e0ff */
[----:B------:R-:W-:Y:S02]  /*f0d0*/  SHF.R.S32.HI R155, RZ, 0x1f, R153 ;  /* 0x0000001fff9b7819 */ /* 0x000fe40000011499 */
[----:B------:R-:W-:-:S03]  /*f0e0*/  IADD3 R16, P2, R13, R16, RZ ;  /* 0x000000100d107210 */ /* 0x000fc60007f5e0ff */
[----:B------:R-:W-:Y:S02]  /*f0f0*/  IMAD.X R17, R155, 0x1, R11, P1 ;  /* 0x000000019b117824 */ /* 0x000fe400008e060b */
[C---:B------:R-:W-:Y:S01]  /*f100*/  IMAD.X R19, R14.reuse, 0x1, R152, P4 ;  /* 0x000000010e137824 */ /* 0x040fe200020e0698 */
[----:B0-----:R-:W-:Y:S01]  /*f110*/  IADD3 R22, P4, R153, R10, RZ ;  /* 0x0000000a99167210 */ /* 0x001fe20007f9e0ff */
[----:B------:R-:W-:Y:S02]  /*f120*/  IMAD.X R17, R14, 0x1, R17, P2 ;  /* 0x000000010e117824 */ /* 0x000fe400010e0611 */
[C---:B------:R-:W-:Y:S01]  /*f130*/  IMAD R20, R15.reuse, 0x5, RZ ;  /* 0x000000050f147824 */ /* 0x040fe200078e02ff */
[----:B--2---:R0:W-:Y:S01]  /*f140*/  STL [R1+0x28], R3 ;  /* 0x0000280301007387 */ /* 0x0041e20000100800 */
[----:B------:R-:W-:-:S03]  /*f150*/  IMAD R152, R15, 0x3e, RZ ;  /* 0x0000003e0f987824 */ /* 0x000fc600078e02ff */
[CC--:B------:R-:W-:Y:S02]  /*f160*/  IADD3 RZ, P1, R20.reuse, R9.reuse, RZ ;  /* 0x0000000914ff7210 */ /* 0x0c0fe40007f3e0ff */
[----:B------:R-:W-:Y:S02]  /*f170*/  SHF.R.S32.HI R153, RZ, 0x1f, R20 ;  /* 0x0000001fff997819 */ /* 0x000fe40000011414 */
[----:B------:R-:W-:Y:S01]  /*f180*/  IADD3 R20, P6, R20, R10, RZ ;  /* 0x0000000a14147210 */ /* 0x000fe20007fde0ff */
[----:B0-----:R0:W2:Y:S02]  /*f190*/  LDG.E.U8 R3, desc[UR4][R18.64] ;  /* 0x0000000412037981 */ /* 0x0010a4000c1e1100 */
[----:B0-----:R-:W-:Y:S02]  /*f1a0*/  IADD3 R18, P3, R152, R9, RZ ;  /* 0x0000000998127210 */ /* 0x001fe40007f7e0ff */
[----:B------:R-:W-:Y:S01]  /*f1b0*/  IMAD.X R19, R153, 0x1, R12, P6 ;  /* 0x0000000199137824 */ /* 0x000fe200030e060c */
[----:B------:R-:W-:-:S05]  /*f1c0*/  IADD3 R20, P6, R13, R20, RZ ;  /* 0x000000140d147210 */ /* 0x000fca0007fde0ff */
[----:B------:R-:W-:Y:S01]  /*f1d0*/  IMAD.X R21, R14, 0x1, R19, P6 ;  /* 0x000000010e157824 */ /* 0x000fe200030e0613 */
[----:B----4-:R0:W-:Y:S04]  /*f1e0*/  STL [R1+0xa4], R2 ;  /* 0x0000a40201007387 */ /* 0x0101e80000100800 */
[----:B0-----:R0:W4:Y:S02]  /*f1f0*/  LDG.E.U8 R2, desc[UR4][R16.64] ;  /* 0x0000000410027981 */ /* 0x001124000c1e1100 */
[----:B0-----:R-:W-:Y:S01]  /*f200*/  IMAD.X R17, R155, 0x1, R12, P4 ;  /* 0x000000019b117824 */ /* 0x001fe200020e060c */
[----:B------:R-:W-:Y:S02]  /*f210*/  IADD3 R22, P4, R13, R22, RZ ;  /* 0x000000160d167210 */ /* 0x000fe40007f9e0ff */
[----:B------:R-:W-:-:S03]  /*f220*/  SHF.R.S32.HI R16, RZ, 0x1f, R152 ;  /* 0x0000001fff107819 */ /* 0x000fc60000011498 */
[----:B------:R-:W-:Y:S01]  /*f230*/  IMAD.X R23, R14, 0x1, R17, P4 ;  /* 0x000000010e177824 */ /* 0x000fe200020e0611 */
[----:B------:R-:W-:Y:S01]  /*f240*/  IADD3 R18, P4, R13, R18, RZ ;  /* 0x000000120d127210 */ /* 0x000fe20007f9e0ff */
[----:B------:R-:W-:Y:S01]  /*f250*/  IMAD.X R155, R16, 0x1, R11, P3 ;  /* 0x00000001109b7824 */ /* 0x000fe200018e060b */
[----:B------:R-:W-:Y:S03]  /*f260*/  STL [R1+0xa0], R8 ;  /* 0x0000a00801007387 */ /* 0x000fe60000100800 */
[----:B------:R-:W-:Y:S01]  /*f270*/  IMAD.X R19, R14, 0x1, R155, P4 ;  /* 0x000000010e137824 */ /* 0x000fe200020e069b */
[----:B------:R-:W-:Y:S04]  /*f280*/  STL [R1+0x104], R7 ;  /* 0x0001040701007387 */ /* 0x000fe80000100800 */
[----:B------:R0:W-:Y:S04]  /*f290*/  STL [R1+0x100], R6 ;  /* 0x0001000601007387 */ /* 0x0001e80000100800 */
[----:B0-----:R-:W4:Y:S04]  /*f2a0*/  LDG.E.U8 R6, desc[UR4][R22.64] ;  /* 0x0000000416067981 */ /* 0x001f28000c1e1100 */
[----:B---3--:R-:W-:Y:S04]  /*f2b0*/  STL [R1+0xfc], R0 ;  /* 0x0000fc0001007387 */ /* 0x008fe80000100800 */
[----:B------:R0:W-:Y:S04]  /*f2c0*/  STL [R1+0xf8], R4 ;  /* 0x0000f80401007387 */ /* 0x0001e80000100800 */
[----:B------:R1:W-:Y:S04]  /*f2d0*/  STL [R1+0xf4], R5 ;  /* 0x0000f40501007387 */ /* 0x0003e80000100800 */
[----:B0-----:R0:W3:Y:S04]  /*f2e0*/  LDG.E.U8 R4, desc[UR4][R20.64] ;  /* 0x0000000414047981 */ /* 0x0010e8000c1e1100 */
[----:B-1----:R-:W4:Y:S01]  /*f2f0*/  LDG.E.U8 R5, desc[UR4][R18.64] ;  /* 0x0000000412057981 */ /* 0x002f22000c1e1100 */
[----:B------:R-:W-:-:S02]  /*f300*/  IMAD.SHL.U32 R154, R15, 0x2, RZ ;  /* 0x000000020f9a7824 */ /* 0x000fc400078e00ff */
[----:B------:R-:W-:-:S03]  /*f310*/  IMAD.SHL.U32 R0, R15, 0x2, RZ ;  /* 0x000000020f007824 */ /* 0x000fc600078e00ff */
[----:B------:R-:W-:Y:S01]  /*f320*/  IADD3 RZ, P2, R154, R9, RZ ;  /* 0x000000099aff7210 */ /* 0x000fe20007f5e0ff */
[----:B------:R-:W-:Y:S01]  /*f330*/  IMAD.IADD R0, R0, 0x1, R9 ;  /* 0x0000000100007824 */ /* 0x000fe200078e0209 */
[----:B------:R-:W-:Y:S02]  /*f340*/  IADD3 RZ, P5, R154, R10, RZ ;  /* 0x0000000a9aff7210 */ /* 0x000fe40007fbe0ff */
[----:B------:R-:W-:Y:S02]  /*f350*/  SHF.R.S32.HI R154, RZ, 0x1f, R154 ;  /* 0x0000001fff9a7819 */ /* 0x000fe4000001149a */
[----:B------:R-:W-:-:S03]  /*f360*/  IADD3 R16, P3, R13, R0, RZ ;  /* 0x000000000d107210 */ /* 0x000fc60007f7e0ff */
[----:B------:R-:W-:-:S04]  /*f370*/  IMAD.X R17, R154, 0x1, R11, P2 ;  /* 0x000000019a117824 */ /* 0x000fc800010e060b */
[----:B------:R-:W-:Y:S01]  /*f380*/  IMAD.X R17, R14, 0x1, R17, P3 ;  /* 0x000000010e117824 */ /* 0x000fe200018e0611 */
[----:B--2---:R1:W-:Y:S01]  /*f390*/  STL [R1+0xf0], R3 ;  /* 0x0000f00301007387 */ /* 0x0043e20000100800 */
[C---:B0-----:R-:W-:Y:S02]  /*f3a0*/  IMAD R21, R15.reuse, 0x3, RZ ;  /* 0x000000030f157824 */ /* 0x041fe400078e02ff */
[----:B------:R-:W-:Y:S01]  /*f3b0*/  IMAD R0, R15, 0x3, RZ ;  /* 0x000000030f007824 */ /* 0x000fe200078e02ff */
[----:B-1----:R0:W2:Y:S01]  /*f3c0*/  LDG.E.U8 R3, desc[UR4][R16.64] ;  /* 0x0000000410037981 */ /* 0x0020a2000c1e1100 */
[----:B------:R-:W-:Y:S01]  /*f3d0*/  IMAD.X R154, R154, 0x1, R12, P5 ;  /* 0x000000019a9a7824 */ /* 0x000fe200028e060c */
[C---:B------:R-:W-:Y:S01]  /*f3e0*/  IADD3 RZ, P4, R21.reuse, R9, RZ ;  /* 0x0000000915ff7210 */ /* 0x040fe20007f9e0ff */
[----:B------:R-:W-:Y:S01]  /*f3f0*/  IMAD.IADD R0, R0, 0x1, R9 ;  /* 0x0000000100007824 */ /* 0x000fe200078e0209 */
[----:B------:R-:W-:Y:S02]  /*f400*/  IADD3 RZ, P5, R21, R10, RZ ;  /* 0x0000000a15ff7210 */ /* 0x000fe40007fbe0ff */
[----:B------:R-:W-:-:S02]  /*f410*/  SHF.R.S32.HI R21, RZ, 0x1f, R21 ;  /* 0x0000001fff157819 */ /* 0x000fc40000011415 */
[----:B0-----:R-:W-:-:S03]  /*f420*/  IADD3 R16, P3, R13, R0, RZ ;  /* 0x000000000d107210 */ /* 0x001fc60007f7e0ff */
[----:B------:R-:W-:-:S04]  /*f430*/  IMAD.X R17, R21, 0x1, R11, P4 ;  /* 0x0000000115117824 */ /* 0x000fc800020e060b */
[----:B------:R-:W-:Y:S01]  /*f440*/  IMAD.X R17, R14, 0x1, R17, P3 ;  /* 0x000000010e117824 */ /* 0x000fe200018e0611 */
[----:B----4-:R0:W-:Y:S04]  /*f450*/  STL [R1+0x116c], R5 ;  /* 0x00116c0501007387 */ /* 0x0101e80000100800 */
[----:B------:R1:W-:Y:S04]  /*f460*/  STL [R1+0xec], R2 ;  /* 0x0000ec0201007387 */ /* 0x0003e80000100800 */
[----:B0-----:R-:W4:Y:S01]  /*f470*/  LDL R5, [R1+0x600] ;  /* 0x0006000001057983 */ /* 0x001f220000100800 */
[----:B-1----:R-:W-:-:S04]  /*f480*/  IMAD.SHL.U32 R2, R15, 0x2, RZ ;  /* 0x000000020f027824 */ /* 0x002fc800078e00ff */
[----:B------:R-:W-:-:S05]  /*f490*/  IMAD.IADD R2, R2, 0x1, R10 ;  /* 0x0000000102027824 */ /* 0x000fca00078e020a */
[----:B------:R-:W-:-:S05]  /*f4a0*/  IADD3 R18, P2, R13, R2, RZ ;  /* 0x000000020d127210 */ /* 0x000fca0007f5e0ff */
[----:B------:R-:W-:Y:S01]  /*f4b0*/  IMAD.X R19, R14, 0x1, R154, P2 ;  /* 0x000000010e137824 */ /* 0x000fe200010e069a */
[----:B------:R0:W-:Y:S04]  /*f4c0*/  STL [R1+0xe8], R6 ;  /* 0x0000e80601007387 */ /* 0x0001e80000100800 */
[----:B------:R1:W4:Y:S04]  /*f4d0*/  LDG.E.U8 R7, desc[UR4][R18.64] ;  /* 0x0000000412077981 */ /* 0x000328000c1e1100 */
[----:B---3--:R3:W-:Y:S04]  /*f4e0*/  STL [R1+0x12c], R4 ;  /* 0x00012c0401007387 */ /* 0x0087e80000100800 */
[----:B0-----:R0:W4:Y:S04]  /*f4f0*/  LDG.E.U8 R6, desc[UR4][R16.64] ;  /* 0x0000000410067981 */ /* 0x001128000c1e1100 */
[----:B---3--:R-:W3:Y:S01]  /*f500*/  LDL R4, [R1+0x604] ;  /* 0x0006040001047983 */ /* 0x008ee20000100800 */
[----:B------:R-:W-:-:S04]  /*f510*/  IMAD R0, R15, 0x3, RZ ;  /* 0x000000030f007824 */ /* 0x000fc800078e02ff */
[----:B------:R-:W-:-:S05]  /*f520*/  IMAD.IADD R0, R0, 0x1, R10 ;  /* 0x0000000100007824 */ /* 0x000fca00078e020a */
[----:B------:R-:W-:Y:S01]  /*f530*/  IADD3 R20, P6, R13, R0, RZ ;  /* 0x000000000d147210 */ /* 0x000fe20007fde0ff */
[----:B------:R-:W-:-:S04]  /*f540*/  IMAD.SHL.U32 R0, R15, 0x4, RZ ;  /* 0x000000040f007824 */ /* 0x000fc800078e00ff */
[----:B------:R-:W-:Y:S02]  /*f550*/  IMAD.IADD R0, R0, 0x1, R9 ;  /* 0x0000000100007824 */ /* 0x000fe400078e0209 */
[----:B------:R-:W-:-:S03]  /*f560*/  IMAD.SHL.U32 R22, R15, 0x4, RZ ;  /* 0x000000040f167824 */ /* 0x000fc600078e00ff */
[----:B-1----:R-:W-:Y:S01]  /*f570*/  IADD3 R18, P3, R13, R0, RZ ;  /* 0x000000000d127210 */ /* 0x002fe20007f7e0ff */
[----:B------:R-:W-:Y:S01]  /*f580*/  IMAD.SHL.U32 R0, R15, 0x4, RZ ;  /* 0x000000040f007824 */ /* 0x000fe200078e00ff */
[C---:B------:R-:W-:Y:S02]  /*f590*/  IADD3 RZ, P2, R22.reuse, R9, RZ ;  /* 0x0000000916ff7210 */ /* 0x040fe40007f5e0ff */
[----:B------:R-:W-:Y:S01]  /*f5a0*/  IADD3 RZ, P4, R22, R10, RZ ;  /* 0x0000000a16ff7210 */ /* 0x000fe20007f9e0ff */
[----:B------:R-:W-:Y:S01]  /*f5b0*/  IMAD.IADD R0, R0, 0x1, R10 ;  /* 0x0000000100007824 */ /* 0x000fe200078e020a */
[----:B------:R-:W-:Y:S01]  /*f5c0*/  SHF.R.S32.HI R22, RZ, 0x1f, R22 ;  /* 0x0000001fff167819 */ /* 0x000fe20000011416 */
[--C-:B------:R-:W-:Y:S02]  /*f5d0*/  IMAD.X R21, R21, 0x1, R12.reuse, P5 ;  /* 0x0000000115157824 */ /* 0x100fe400028e060c */
[----:B------:R-:W-:Y:S02]  /*f5e0*/  IMAD R2, R15, 0x5, RZ ;  /* 0x000000050f027824 */ /* 0x000fe400078e02ff */
[----:B------:R-:W-:Y:S01]  /*f5f0*/  IMAD.X R19, R22, 0x1, R11, P2 ;  /* 0x0000000116137824 */ /* 0x000fe200010e060b */
[----:B0-----:R-:W-:Y:S01]  /*f600*/  IADD3 R16, P2, R13, R0, RZ ;  /* 0x000000000d107210 */ /* 0x001fe20007f5e0ff */
[----:B------:R-:W-:Y:S01]  /*f610*/  IMAD.X R21, R14, 0x1, R21, P6 ;  /* 0x000000010e157824 */ /* 0x000fe200030e0615 */
[----:B--2---:R0:W-:Y:S01]  /*f620*/  STL [R1+0x130], R3 ;  /* 0x0001300301007387 */ /* 0x0041e20000100800 */
[----:B------:R-:W-:-:S02]  /*f630*/  IMAD.X R22, R22, 0x1, R12, P4 ;  /* 0x0000000116167824 */ /* 0x000fc400020e060c */
[----:B------:R-:W-:Y:S01]  /*f640*/  IMAD.IADD R2, R2, 0x1, R9 ;  /* 0x0000000102027824 */ /* 0x000fe200078e0209 */
[----:B------:R-:W2:Y:S01]  /*f650*/  LDL R0, [R1+0x608] ;  /* 0x0006080001007983 */ /* 0x000ea20000100800 */
[----:B------:R-:W-:-:S03]  /*f660*/  IMAD.X R17, R14, 0x1, R22, P2 ;  /* 0x000000010e117824 */ /* 0x000fc600010e0616 */
[----:B------:R1:W2:Y:S01]  /*f670*/  LDG.E.U8 R217, desc[UR4][R20.64] ;  /* 0x0000000414d97981 */ /* 0x0002a2000c1e1100 */
[----:B------:R-:W-:-:S03]  /*f680*/  IMAD.X R19, R14, 0x1, R19, P3 ;  /* 0x000000010e137824 */ /* 0x000fc600018e0613 */
[----:B------:R0:W-:Y:S04]  /*f690*/  STL [R1+0x101c], R12 ;  /* 0x00101c0c01007387 */ /* 0x0001e80000100800 */
[----:B------:R0:W2:Y:S01]  /*f6a0*/  LDG.E.U8 R216, desc[UR4][R18.64] ;  /* 0x0000000412d87981 */ /* 0x0000a2000c1e1100 */
[----:B-1----:R-:W-:-:S03]  /*f6b0*/  IADD3 R20, P2, R13, R2, RZ ;  /* 0x000000020d147210 */ /* 0x002fc60007f5e0ff */
[----:B------:R-:W2:Y:S01]  /*f6c0*/  LDL R2, [R1+0x60c] ;  /* 0x00060c0001027983 */ /* 0x000ea20000100800 */
[----:B------:R-:W-:-:S03]  /*f6d0*/  IMAD.X R153, R153, 0x1, R11, P1 ;  /* 0x0000000199997824 */ /* 0x000fc600008e060b */
[----:B------:R1:W2:Y:S01]  /*f6e0*/  LDG.E.U8 R23, desc[UR4][R16.64] ;  /* 0x0000000410177981 */ /* 0x0002a2000c1e1100 */
[----:B0-----:R-:W-:Y:S02]  /*f6f0*/  IMAD R19, R15, 0x3f, RZ ;  /* 0x0000003f0f137824 */ /* 0x001fe400078e02ff */
[----:B------:R-:W-:Y:S01]  /*f700*/  IMAD.IADD R18, R152, 0x1, R10 ;  /* 0x0000000198127824 */ /* 0x000fe200078e020a */
[----:B------:R-:W2:Y:S01]  /*f710*/  LDL R3, [R1+0x610] ;  /* 0x0006100001037983 */ /* 0x000ea20000100800 */
[----:B------:R-:W-:-:S03]  /*f720*/  IMAD.X R21, R14, 0x1, R153, P2 ;  /* 0x000000010e157824 */ /* 0x000fc600010e0699 */
[----:B------:R-:W-:Y:S01]  /*f730*/  IADD3 R18, P1, R13, R18, RZ ;  /* 0x000000120d127210 */ /* 0x000fe20007f3e0ff */
[C---:B-1----:R-:W-:Y:S02]  /*f740*/  IMAD.IADD R16, R19.reuse, 0x1, R9 ;  /* 0x0000000113107824 */ /* 0x042fe400078e0209 */
[----:B------:R-:W-:Y:S01]  /*f750*/  IMAD.IADD R17, R19, 0x1, R10 ;  /* 0x0000000113117824 */ /* 0x000fe200078e020a */
[----:B------:R0:W-:Y:S02]  /*f760*/  STL [R1+0x1020], R11 ;  /* 0x0010200b01007387 */ /* 0x0001e40000100800 */
[C---:B------:R-:W-:Y:S02]  /*f770*/  IADD3 R16, P2, R13.reuse, R16, RZ ;  /* 0x000000100d107210 */ /* 0x040fe40007f5e0ff */
[----:B------:R1:W2:Y:S01]  /*f780*/  LDG.E.U8 R12, desc[UR4][R20.64] ;  /* 0x00000004140c7981 */ /* 0x0002a2000c1e1100 */
[----:B----4-:R-:W-:Y:S01]  /*f790*/  IMAD.X R19, R14, 0x1, R5, P1 ;  /* 0x000000010e137824 */ /* 0x010fe200008e0605 */
[----:B-1----:R-:W-:-:S02]  /*f7a0*/  IADD3 R20, P1, R13, R17, RZ ;  /* 0x000000110d147210 */ /* 0x002fc40007f3e0ff */
[----:B------:R1:W-:Y:S04]  /*f7b0*/  STL [R1+0x124], R7 ;  /* 0x0001240701007387 */ /* 0x0003e80000100800 */
[----:B0-----:R-:W4:Y:S04]  /*f7c0*/  LDL R11, [R1+0x614] ;  /* 0x00061400010b7983 */ /* 0x001f280000100800 */
[----:B------:R0:W-:Y:S01]  /*f7d0*/  STL [R1+0x120], R6 ;  /* 0x0001200601007387 */ /* 0x0001e20000100800 */
[----:B------:R-:W-:-:S03]  /*f7e0*/  IMAD.SHL.U32 R22, R15, 0x40, RZ ;  /* 0x000000400f167824 */ /* 0x000fc600078e00ff */
[----:B------:R-:W4:Y:S01]  /*f7f0*/  LDL R8, [R1+0x618] ;  /* 0x0006180001087983 */ /* 0x000f220000100800 */
[----:B---3--:R-:W-:-:S03]  /*f800*/  IMAD.X R17, R14, 0x1, R4, P2 ;  /* 0x000000010e117824 */ /* 0x008fc600010e0604 */
[----:B-1----:R-:W3:Y:S04]  /*f810*/  LDL R7, [R1+0x61c] ;  /* 0x00061c0001077983 */ /* 0x002ee80000100800 */
[----:B0-----:R0:W4:Y:S04]  /*f820*/  LDG.E.U8 R6, desc[UR4][R18.64] ;  /* 0x0000000412067981 */ /* 0x001128000c1e1100 */
[----:B------:R1:W3:Y:S01]  /*f830*/  LDG.E.U8 R4, desc[UR4][R16.64] ;  /* 0x0000000410047981 */ /* 0x0002e2000c1e1100 */
[C---:B------:R-:W-:Y:S02]  /*f840*/  IMAD.IADD R21, R22.reuse, 0x1, R9 ;  /* 0x0000000116157824 */ /* 0x040fe400078e0209 */
[----:B0-----:R-:W-:-:S03]  /*f850*/  IMAD.IADD R19, R22, 0x1, R10 ;  /* 0x0000000116137824 */ /* 0x001fc600078e020a */
[C---:B------:R-:W-:Y:S01]  /*f860*/  IADD3 R18, P2, R13.reuse, R21, RZ ;  /* 0x000000150d127210 */ /* 0x040fe20007f5e0ff */
[----:B--2---:R-:W-:Y:S01]  /*f870*/  IMAD.X R21, R14, 0x1, R0, P1 ;  /* 0x000000010e157824 */ /* 0x004fe200008e0600 */
[----:B-1----:R-:W-:-:S03]  /*f880*/  IADD3 R16, P1, R13, R19, RZ ;  /* 0x000000130d107210 */ /* 0x002fc60007f3e0ff */
[----:B------:R-:W-:Y:S02]  /*f890*/  IMAD.X R19, R14, 0x1, R2, P2 ;  /* 0x000000010e137824 */ /* 0x000fe400010e0602 */
[----:B------:R0:W2:Y:S04]  /*f8a0*/  LDG.E.U8 R2, desc[UR4][R20.64] ;  /* 0x0000000414027981 */ /* 0x0000a8000c1e1100 */
[----:B------:R1:W2:Y:S04]  /*f8b0*/  LDG.E.U8 R218, desc[UR4][R18.64] ;  /* 0x0000000412da7981 */ /* 0x0002a8000c1e1100 */
[----:B----4-:R-:W-:Y:S04]  /*f8c0*/  STL [R1+0x1170], R6 ;  /* 0x0011700601007387 */ /* 0x010fe80000100800 */
[----:B------:R-:W4:Y:S04]  /*f8d0*/  LDL R0, [R1+0x620] ;  /* 0x0006200001007983 */ /* 0x000f280000100800 */
[----:B------:R1:W-:Y:S04]  /*f8e0*/  STL [R1+0x11c], R217 ;  /* 0x00011cd901007387 */ /* 0x0003e80000100800 */
[----:B------:R-:W-:Y:S04]  /*f8f0*/  STL [R1+0x118], R216 ;  /* 0x000118d801007387 */ /* 0x000fe80000100800 */
[----:B---3--:R-:W-:Y:S04]  /*f900*/  STL [R1+0x1174], R4 ;  /* 0x0011740401007387 */ /* 0x008fe80000100800 */
[----:B------:R-:W3:Y:S01]  /*f910*/  LDL R5, [R1+0x624] ;  /* 0x0006240001057983 */ /* 0x000ee20000100800 */
[----:B------:R-:W-:-:S02]  /*f920*/  IMAD R22, R15, 0x41, RZ ;  /* 0x000000410f167824 */ /* 0x000fc400078e02ff */
[----:B------:R-:W-:Y:S02]  /*f930*/  IMAD.X R17, R14, 0x1, R3, P1 ;  /* 0x000000010e117824 */ /* 0x000fe400008e0603 */
[C---:B0-----:R-:W-:Y:S02]  /*f940*/  IMAD.IADD R20, R22.reuse, 0x1, R9 ;  /* 0x0000000116147824 */ /* 0x041fe400078e0209 */
[----:B-1----:R-:W-:Y:S01]  /*f950*/  IMAD.IADD R18, R22, 0x1, R10 ;  /* 0x0000000116127824 */ /* 0x002fe200078e020a */
[----:B------:R0:W3:Y:S01]  /*f960*/  LDG.E.U8 R217, desc[UR4][R16.64] ;  /* 0x0000000410d97981 */ /* 0x0000e2000c1e1100 */
[----:B------:R-:W-:Y:S01]  /*f970*/  IMAD R19, R15, 0x42, RZ ;  /* 0x000000420f137824 */ /* 0x000fe200078e02ff */
[C---:B------:R-:W-:Y:S02]  /*f980*/  IADD3 R20, P1, R13.reuse, R20, RZ ;  /* 0x000000140d147210 */ /* 0x040fe40007f3e0ff */
[----:B------:R-:W-:Y:S01]  /*f990*/  IADD3 R18, P2, R13, R18, RZ ;  /* 0x000000120d127210 */ /* 0x000fe20007f5e0ff */
[----:B------:R-:W-:-:S02]  /*f9a0*/  IMAD R22, R15, 0x43, RZ ;  /* 0x000000430f167824 */ /* 0x000fc400078e02ff */
[----:B------:R-:W-:Y:S02]  /*f9b0*/  IMAD.X R21, R14, 0x1, R11, P1 ;  /* 0x000000010e157824 */ /* 0x000fe400008e060b */
[C---:B0-----:R-:W-:Y:S01]  /*f9c0*/  IMAD.IADD R16, R19.reuse, 0x1, R9 ;  /* 0x0000000113107824 */ /* 0x041fe200078e0209 */
[----:B--2---:R0:W-:Y:S04]  /*f9d0*/  STL [R1+0x1178], R2 ;  /* 0x0011780201007387 */ /* 0x0041e80000100800 */
[----:B------:R-:W-:Y:S04]  /*f9e0*/  STL [R1+0x114], R23 ;  /* 0x0001141701007387 */ /* 0x000fe80000100800 */
[----:B------:R-:W2:Y:S01]  /*f9f0*/  LDL R3, [R1+0x628] ;  /* 0x0006280001037983 */ /* 0x000ea20000100800 */
[----:B------:R-:W-:-:S03]  /*fa00*/  IMAD.IADD R17, R19, 0x1, R10 ;  /* 0x0000000113117824 */ /* 0x000fc600078e020a */
[----:B------:R1:W-:Y:S01]  /*fa10*/  STL [R1+0x110], R12 ;  /* 0x0001100c01007387 */ /* 0x0003e20000100800 */
[----:B------:R-:W-:-:S03]  /*fa20*/  IADD3 R16, P1, R13, R16, RZ ;  /* 0x000000100d107210 */ /* 0x000fc60007f3e0ff */
[----:B------:R-:W2:Y:S01]  /*fa30*/  LDL R6, [R1+0x62c] ;  /* 0x00062c0001067983 */ /* 0x000ea20000100800 */
[----:B------:R-:W-:-:S03]  /*fa40*/  IMAD.X R19, R14, 0x1, R8, P2 ;  /* 0x000000010e137824 */ /* 0x000fc600010e0608 */
[----:B0-----:R-:W2:Y:S04]  /*fa50*/  LDL R2, [R1+0x630] ;  /* 0x0006300001027983 */ /* 0x001ea80000100800 */
[----:B-1----:R0:W2:Y:S04]  /*fa60*/  LDG.E.U8 R12, desc[UR4][R20.64] ;  /* 0x00000004140c7981 */ /* 0x0020a8000c1e1100 */
[----:B------:R1:W2:Y:S04]  /*fa70*/  LDG.E.U8 R11, desc[UR4][R18.64] ;  /* 0x00000004120b7981 */ /* 0x0002a8000c1e1100 */
[----:B------:R-:W2:Y:S01]  /*fa80*/  LDL R4, [R1+0x634] ;  /* 0x0006340001047983 */ /* 0x000ea20000100800 */
[----:B0-----:R-:W-:Y:S01]  /*fa90*/  IMAD.IADD R21, R22, 0x1, R9 ;  /* 0x0000000116157824 */ /* 0x001fe200078e0209 */
[----:B------:R-:W-:Y:S01]  /*faa0*/  IADD3 R20, P2, R13, R17, RZ ;  /* 0x000000110d147210 */ /* 0x000fe20007f5e0ff */
[----:B------:R-:W-:-:S02]  /*fab0*/  IMAD.X R17, R14, 0x1, R7, P1 ;  /* 0x000000010e117824 */ /* 0x000fc400008e0607 */
[----:B-1----:R-:W-:Y:S01]  /*fac0*/  IMAD.IADD R19, R22, 0x1, R10 ;  /* 0x0000000116137824 */ /* 0x002fe200078e020a */
[----:B------:R-:W-:Y:S02]  /*fad0*/  IADD3 R18, P1, R13, R21, RZ ;  /* 0x000000150d127210 */ /* 0x000fe40007f3e0ff */
[----:B------:R0:W2:Y:S01]  /*fae0*/  LDG.E.U8 R216, desc[UR4][R16.64] ;  /* 0x0000000410d87981 */ /* 0x0000a2000c1e1100 */
[----:B----4-:R-:W-:-:S03]  /*faf0*/  IMAD.X R21, R14, 0x1, R0, P2 ;  /* 0x000000010e157824 */ /* 0x010fc600010e0600 */
[----:B------:R-:W4:Y:S01]  /*fb00*/  LDL R0, [R1+0x638] ;  /* 0x0006380001007983 */ /* 0x000f220000100800 */
[----:B0-----:R-:W-:-:S03]  /*fb10*/  IADD3 R16, P2, R13, R19, RZ ;  /* 0x000000130d107210 */ /* 0x001fc60007f5e0ff */
[----:B------:R-:W-:Y:S01]  /*fb20*/  STL [R1+0x24], R218 ;  /* 0x000024da01007387 */ /* 0x000fe20000100800 */
[----:B------:R-:W-:-:S03]  /*fb30*/  IMAD R22, R15, 0x44, RZ ;  /* 0x000000440f167824 */ /* 0x000fc600078e02ff */
[----:B------:R0:W4:Y:S01]  /*fb40*/  LDG.E.U8 R23, desc[UR4][R20.64] ;  /* 0x0000000414177981 */ /* 0x000122000c1e1100 */
[----:B---3--:R-:W-:-:S03]  /*fb50*/  IMAD.X R19, R14, 0x1, R5, P1 ;  /* 0x000000010e137824 */ /* 0x008fc600008e0605 */
[----:B------:R-:W3:Y:S01]  /*fb60*/  LDL R5, [R1+0x63c] ;  /* 0x00063c0001057983 */ /* 0x000ee20000100800 */
[----:B0-----:R-:W-:-:S03]  /*fb70*/  IMAD.IADD R20, R22, 0x1, R9 ;  /* 0x0000000116147824 */ /* 0x001fc600078e0209 */
[----:B------:R0:W3:Y:S02]  /*fb80*/  LDG.E.U8 R8, desc[UR4][R18.64] ;  /* 0x0000000412087981 */ /* 0x0000e4000c1e1100 */
[----:B------:R-:W-:Y:S01]  /*fb90*/  IADD3 R20, P1, R13, R20, RZ ;  /* 0x000000140d147210 */ /* 0x000fe20007f3e0ff */
[C---:B0-----:R-:W-:Y:S02]  /*fba0*/  IMAD R19, R15.reuse, 0x45, RZ ;  /* 0x000000450f137824 */ /* 0x041fe400078e02ff */
[----:B------:R-:W-:Y:S02]  /*fbb0*/  IMAD.IADD R18, R22, 0x1, R10 ;  /* 0x0000000116127824 */ /* 0x000fe400078e020a */
[----:B------:R-:W-:Y:S02]  /*fbc0*/  IMAD R22, R15, 0x46, RZ ;  /* 0x000000460f167824 */ /* 0x000fe400078e02ff */
[C---:B--2---:R-:W-:Y:S01]  /*fbd0*/  IMAD.X R17, R14.reuse, 0x1, R3, P2 ;  /* 0x000000010e117824 */ /* 0x044fe200010e0603 */
[----:B------:R-:W-:Y:S01]  /*fbe0*/  IADD3 R18, P2, R13, R18, RZ ;  /* 0x000000120d127210 */ /* 0x000fe20007f5e0ff */
[----:B------:R-:W2:Y:S04]  /*fbf0*/  LDL R3, [R1+0x640] ;  /* 0x0006400001037983 */ /* 0x000ea80000100800 */
[----:B------:R0:W2:Y:S01]  /*fc00*/  LDG.E.U8 R7, desc[UR4][R16.64] ;  /* 0x0000000410077981 */ /* 0x0000a2000c1e1100 */
[----:B------:R-:W-:-:S02]  /*fc10*/  IMAD.X R21, R14, 0x1, R6, P1 ;  /* 0x000000010e157824 */ /* 0x000fc400008e0606 */
[C-C-:B0-----:R-:W-:Y:S02]  /*fc20*/  IMAD.IADD R16, R19.reuse, 0x1, R9.reuse ;  /* 0x0000000113107824 */ /* 0x141fe400078e0209 */
[----:B------:R-:W-:Y:S02]  /*fc30*/  IMAD.IADD R17, R19, 0x1, R10 ;  /* 0x0000000113117824 */ /* 0x000fe400078e020a */
[----:B------:R-:W-:Y:S01]  /*fc40*/  IMAD.X R19, R14, 0x1, R2, P2 ;  /* 0x000000010e137824 */ /* 0x000fe200010e0602 */
[C---:B------:R-:W-:Y:S01]  /*fc50*/  IADD3 R16, P1, R13.reuse, R16, RZ ;  /* 0x000000100d107210 */ /* 0x040fe20007f3e0ff */
[----:B------:R0:W2:Y:S02]  /*fc60*/  LDG.E.U8 R2, desc[UR4][R20.64] ;  /* 0x0000000414027981 */ /* 0x0000a4000c1e1100 */
[----:B0-----:R-:W-:Y:S01]  /*fc70*/  IMAD.IADD R21, R22, 0x1, R9 ;  /* 0x0000000116157824 */ /* 0x001fe200078e0209 */
[----:B------:R-:W-:Y:S01]  /*fc80*/  IADD3 R20, P2, R13, R17, RZ ;  /* 0x000000110d147210 */ /* 0x000fe20007f5e0ff */
[----:B------:R-:W-:-:S02]  /*fc90*/  IMAD.X R17, R14, 0x1, R4, P1 ;  /* 0x000000010e117824 */ /* 0x000fc400008e0604 */
[----:B------:R0:W2:Y:S04]  /*fca0*/  LDG.E.U8 R4, desc[UR4][R18.64] ;  /* 0x0000000412047981 */ /* 0x0000a8000c1e1100 */
[----:B------:R1:W2:Y:S01]  /*fcb0*/  LDG.E.U8 R6, desc[UR4][R16.64] ;  /* 0x0000000410067981 */ /* 0x0002a2000c1e1100 */
[----:B0-----:R-:W-:Y:S01]  /*fcc0*/  IMAD.IADD R19, R22, 0x1, R10 ;  /* 0x0000000116137824 */ /* 0x001fe200078e020a */
[----:B------:R-:W-:Y:S01]  /*fcd0*/  IADD3 R18, P1, R13, R21, RZ ;  /* 0x000000150d127210 */ /* 0x000fe20007f3e0ff */
[----:B----4-:R-:W-:-:S03]  /*fce0*/  IMAD.X R21, R14, 0x1, R0, P2 ;  /* 0x000000010e157824 */ /* 0x010fc600010e0600 */
[----:B-1----:R-:W-:Y:S01]  /*fcf0*/  IADD3 R16, P2, R13, R19, RZ ;  /* 0x000000130d107210 */ /* 0x002fe20007f5e0ff */
[C---:B---3--:R-:W-:Y:S02]  /*fd00*/  IMAD.X R19, R14.reuse, 0x1, R5, P1 ;  /* 0x000000010e137824 */ /* 0x048fe400008e0605 */
[----:B------:R-:W3:Y:S04]  /*fd10*/  LDG.E.U8 R5, desc[UR4][R20.64] ;  /* 0x0000000414057981 */ /* 0x000ee8000c1e1100 */
[----:B------:R-:W-:Y:S04]  /*fd20*/  STL [R1+0x20], R217 ;  /* 0x000020d901007387 */ /* 0x000fe80000100800 */
[----:B------:R0:W-:Y:S04]  /*fd30*/  STL [R1+0x94], R12 ;  /* 0x0000940c01007387 */ /* 0x0001e80000100800 */
[----:B0-----:R-:W4:Y:S01]  /*fd40*/  LDL R12, [R1+0x644] ;  /* 0x00064400010c7983 */ /* 0x001f220000100800 */
[----:B--2---:R-:W-:-:S03]  /*fd50*/  IMAD.X R17, R14, 0x1, R3, P2 ;  /* 0x000000010e117824 */ /* 0x004fc600010e0603 */
[----:B------:R-:W-:Y:S04]  /*fd60*/  STL [R1+0x117c], R2 ;  /* 0x00117c0201007387 */ /* 0x000fe80000100800 */
[----:B------:R0:W-:Y:S04]  /*fd70*/  STL [R1+0x90], R11 ;  /* 0x0000900b01007387 */ /* 0x0001e80000100800 */
[----:B0-----:R-:W2:Y:S04]  /*fd80*/  LDL R11, [R1+0x648] ;  /* 0x00064800010b7983 */ /* 0x001ea80000100800 */
[----:B------:R-:W-:Y:S04]  /*fd90*/  STL [R1+0x1180], R4 ;  /* 0x0011800401007387 */ /* 0x000fe80000100800 */
[----:B------:R-:W-:Y:S04]  /*fda0*/  STL [R1+0x8c], R216 ;  /* 0x00008cd801007387 */ /* 0x000fe80000100800 */
[----:B------:R-:W2:Y:S04]  /*fdb0*/  LDL R0, [R1+0x64c] ;  /* 0x00064c0001007983 */ /* 0x000ea80000100800 */
[----:B------:R-:W-:Y:S04]  /*fdc0*/  STL [R1+0x88], R23 ;  /* 0x0000881701007387 */ /* 0x000fe80000100800 */
[----:B------:R-:W-:Y:S04]  /*fdd0*/  STL [R1+0x1184], R6 ;  /* 0x0011840601007387 */ /* 0x000fe80000100800 */
[----:B------:R0:W-:Y:S04]  /*fde0*/  STL [R1+0x84], R8 ;  /* 0x0000840801007387 */ /* 0x0001e80000100800 */
[----:B------:R-:W2:Y:S04]  /*fdf0*/  LDL R2, [R1+0x650] ;  /* 0x0006500001027983 */ /* 0x000ea80000100800 */
[----:B0-----:R-:W2:Y:S04]  /*fe00*/  LDG.E.U8 R8, desc[UR4][R16.64] ;  /* 0x0000000410087981 */ /* 0x001ea8000c1e1100 */
[----:B---3--:R-:W-:Y:S04]  /*fe10*/  STL [R1+0x1188], R5 ;  /* 0x0011880501007387 */ /* 0x008fe80000100800 */
[----:B------:R0:W-:Y:S01]  /*fe20*/  STL [R1+0x80], R7 ;  /* 0x0000800701007387 */ /* 0x0001e20000100800 */
[----:B------:R-:W-:-:S03]  /*fe30*/  IMAD R22, R15, 0x47, RZ ;  /* 0x000000470f167824 */ /* 0x000fc600078e02ff */
[----:B------:R-:W3:Y:S04]  /*fe40*/  LDL R3, [R1+0x658] ;  /* 0x0006580001037983 */ /* 0x000ee80000100800 */
[----:B0-----:R0:W3:Y:S01]  /*fe50*/  LDG.E.U8 R7, desc[UR4][R18.64] ;  /* 0x0000000412077981 */ /* 0x0010e2000c1e1100 */
[----:B------:R-:W-:-:S03]  /*fe60*/  IMAD.IADD R20, R22, 0x1, R9 ;  /* 0x0000000116147824 */ /* 0x000fc600078e0209 */
[----:B------:R-:W3:Y:S02]  /*fe70*/  LDL R5, [R1+0x654] ;  /* 0x0006540001057983 */ /* 0x000ee40000100800 */
[----:B------:R-:W-:Y:S01]  /*fe80*/  IADD3 R20, P1, R13, R20, RZ ;  /* 0x000000140d147210 */ /* 0x000fe20007f3e0ff */
[----:B0-----:R-:W-:Y:S02]  /*fe90*/  IMAD.IADD R18, R22, 0x1, R10 ;  /* 0x0000000116127824 */ /* 0x001fe400078e020a */
[----:B------:R-:W-:Y:S02]  /*fea0*/  IMAD R19, R15, 0x48, RZ ;  /* 0x000000480f137824 */ /* 0x000fe400078e02ff */
[----:B----4-:R-:W-:Y:S01]  /*feb0*/  IMAD.X R21, R14, 0x1, R12, P1 ;  /* 0x000000010e157824 */ /* 0x010fe200008e060c */
[----:B------:R-:W-:Y:S01]  /*fec0*/  IADD3 R18, P2, R13, R18, RZ ;  /* 0x000000120d127210 */ /* 0x000fe20007f5e0ff */
[C---:B------:R-:W-:Y:S02]  /*fed0*/  IMAD.IADD R16, R19.reuse, 0x1, R9 ;  /* 0x0000000113107824 */ /* 0x040fe400078e0209 */
[----:B------:R-:W-:Y:S01]  /*fee0*/  IMAD.IADD R17, R19, 0x1, R10 ;  /* 0x0000000113117824 */ /* 0x000fe200078e020a */
[----:B------:R0:W4:Y:S02]  /*fef0*/  LDG.E.U8 R12, desc[UR4][R20.64] ;  /* 0x00000004140c7981 */ /* 0x000124000c1e1100 */
[----:B------:R-:W-:Y:S01]  /*ff00*/  IADD3 R16, P1, R13, R16, RZ ;  /* 0x000000100d107210 */ /* 0x000fe20007f3e0ff */
[----:B------:R-:W-:-:S04]  /*ff10*/  IMAD R22, R15, 0x49, RZ ;  /* 0x000000490f167824 */ /* 0x000fc800078e02ff */
[----:B0-----:R-:W-:Y:S02]  /*ff20*/  IMAD.IADD R21, R22, 0x1, R9 ;  /* 0x0000000116157824 */ /* 0x001fe400078e0209 */
[----:B--2---:R-:W-:-:S05]  /*ff30*/  IMAD.X R19, R14, 0x1, R11, P2 ;  /* 0x000000010e137824 */ /* 0x004fca00010e060b */
[----:B------:R0:W2:Y:S01]  /*ff40*/  LDG.E.U8 R11, desc[UR4][R18.64] ;  /* 0x00000004120b7981 */ /* 0x0000a2000c1e1100 */
[C---:B------:R-:W-:Y:S01]  /*ff50*/  IADD3 R20, P2, R13.reuse, R17, RZ ;  /* 0x000000110d147210 */ /* 0x040fe20007f5e0ff */
[----:B------:R-:W-:Y:S01]  /*ff60*/  IMAD.X R17, R14, 0x1, R0, P1 ;  /* 0x000000010e117824 */ /* 0x000fe200008e0600 */
[----:B0-----:R-:W-:-:S03]  /*ff70*/  IADD3 R18, P1, R13, R21, RZ ;  /* 0x000000150d127210 */ /* 0x001fc60007f3e0ff */
[----:B------:R-:W-:Y:S01]  /*ff80*/  IMAD.X R21, R14, 0x1, R2, P2 ;  /* 0x000000010e157824 */ /* 0x000fe200010e0602 */
[----:B---3--:R0:W-:Y:S04]  /*ff90*/  STL [R1+0x118c], R7 ;  /* 0x00118c0701007387 */ /* 0x0081e80000100800 */
[----:B------:R1:W-:Y:S04]  /*ffa0*/  STL [R1+0x1190], R8 ;  /* 0x0011900801007387 */ /* 0x0003e80000100800 */
[----:B------:R-:W3:Y:S04]  /*ffb0*/  LDL R4, [R1+0x65c] ;  /* 0x00065c0001047983 */ /* 0x000ee80000100800 */
[----:B0-----:R-:W3:Y:S04]  /*ffc0*/  LDG.E.U8 R7, desc[UR4][R20.64] ;  /* 0x0000000414077981 */ /* 0x001ee8000c1e1100 */
[----:B-1----:R0:W3:Y:S01]  /*ffd0*/  LDG.E.U8 R8, desc[UR4][R16.64] ;  /* 0x0000000410087981 */ /* 0x0020e2000c1e1100 */
[----:B------:R-:W-:-:S02]  /*ffe0*/  IMAD.IADD R19, R22, 0x1, R10 ;  /* 0x0000000116137824 */ /* 0x000fc400078e020a */
[----:B------:R-:W-:-:S03]  /*fff0*/  IMAD R22, R15, 0x4a, RZ ;  /* 0x0000004a0f167824 */ /* 0x000fc600078e02ff */
[C---:B0-----:R-:W-:Y:S01]  /*10000*/  IADD3 R16, P2, R13.reuse, R19, RZ ;  /* 0x000000130d107210 */ /* 0x041fe20007f5e0ff */
[----:B------:R-:W-:Y:S02]  /*10010*/  IMAD.X R19, R14, 0x1, R5, P1 ;  /* 0x000000010e137824 */ /* 0x000fe400008e0605 */
[----:B------:R-:W-:Y:S02]  /*10020*/  IMAD.IADD R20, R22, 0x1, R9 ;  /* 0x0000000116147824 */ /* 0x000fe400078e0209 */
[----:B------:R-:W-:Y:S01]  /*10030*/  IMAD.X R17, R14, 0x1, R3, P2 ;  /* 0x000000010e117824 */ /* 0x000fe200010e0603 */
[----:B----4-:R-:W-:Y:S04]  /*10040*/  STL [R1+0x1194], R12 ;  /* 0x0011940c01007387 */ /* 0x010fe80000100800 */
[----:B------:R0:W4:Y:S04]  /*10050*/  LDG.E.U8 R6, desc[UR4][R18.64] ;  /* 0x0000000412067981 */ /* 0x000128000c1e1100 */
[----:B------:R-:W4:Y:S04]  /*10060*/  LDL R0, [R1+0x660] ;  /* 0x0006600001007983 */ /* 0x000f280000100800 */
[----:B------:R1:W4:Y:S01]  /*10070*/  LDG.E.U8 R5, desc[UR4][R16.64] ;  /* 0x0000000410057981 */ /* 0x000322000c1e1100 */
[----:B0-----:R-:W-:-:S03]  /*10080*/  IADD3 R18, P1, R13, R20, RZ ;  /* 0x000000140d127210 */ /* 0x001fc60007f3e0ff */
[----:B--2---:R-:W-:Y:S04]  /*10090*/  STL [R1+0x1198], R11 ;  /* 0x0011980b01007387 */ /* 0x004fe80000100800 */
[----:B------:R-:W2:Y:S01]  /*100a0*/  LDL R2, [R1+0x664] ;  /* 0x0006640001027983 */ /* 0x000ea20000100800 */
[----:B---3--:R-:W-:-:S05]  /*100b0*/  IMAD.X R19, R14, 0x1, R4, P1 ;  /* 0x000000010e137824 */ /* 0x008fca00008e0604 */
[----:B------:R0:W3:Y:S04]  /*100c0*/  LDG.E.U8 R4, desc[UR4][R18.64] ;  /* 0x0000000412047981 */ /* 0x0000e8000c1e1100 */
[----:B------:R1:W-:Y:S04]  /*100d0*/  STL [R1+0x11bc], R8 ;  /* 0x0011bc0801007387 */ /* 0x0003e80000100800 */
[----:B-1----:R-:W3:Y:S04]  /*100e0*/  LDL R8, [R1+0x668] ;  /* 0x0006680001087983 */ /* 0x002ee80000100800 */
[----:B------:R1:W-:Y:S04]  /*100f0*/  STL [R1+0x11c0], R7 ;  /* 0x0011c00701007387 */ /* 0x0003e80000100800 */
[----:B------:R-:W3:Y:S04]  /*10100*/  LDL R3, [R1+0x670] ;  /* 0x0006700001037983 */ /* 0x000ee80000100800 */
[----:B-1----:R-:W3:Y:S01]  /*10110*/  LDL R7, [R1+0x66c] ;  /* 0x00066c0001077983 */ /* 0x002ee20000100800 */
[----:B------:R-:W-:-:S02]  /*10120*/  IMAD R21, R15, 0x4b, RZ ;  /* 0x0000004b0f157824 */ /* 0x000fc400078e02ff */
[----:B------:R-:W-:Y:S02]  /*10130*/  IMAD.IADD R22, R22, 0x1, R10 ;  /* 0x0000000116167824 */ /* 0x000fe400078e020a */
[----:B------:R-:W-:-:S03]  /*10140*/  IMAD.IADD R20, R21, 0x1, R9 ;  /* 0x0000000115147824 */ /* 0x000fc600078e0209 */
[----:B------:R-:W-:Y:S01]  /*10150*/  IADD3 R16, P2, R13, R22, RZ ;  /* 0x000000160d107210 */ /* 0x000fe20007f5e0ff */
[----:B------:R-:W-:Y:S01]  /*10160*/  IMAD.IADD R21, R21, 0x1, R10 ;  /* 0x0000000115157824 */ /* 0x000fe200078e020a */
[----:B----4-:R-:W-:Y:S01]  /*10170*/  STL [R1+0x11ac], R6 ;  /* 0x0011ac0601007387 */ /* 0x010fe20000100800 */
[C---:B------:R-:W-:Y:S02]  /*10180*/  IADD3 R20, P1, R13.reuse, R20, RZ ;  /* 0x000000140d147210 */ /* 0x040fe40007f3e0ff */
[----:B------:R-:W-:Y:S01]  /*10190*/  IMAD.X R17, R14, 0x1, R0, P2 ;  /* 0x000000010e117824 */ /* 0x000fe200010e0600 */
[----:B------:R1:W-:Y:S01]  /*101a0*/  STL [R1+0x11b0], R5 ;  /* 0x0011b00501007387 */ /* 0x0003e20000100800 */
[----:B0-----:R-:W-:-:S03]  /*101b0*/  IADD3 R18, P2, R13, R21, RZ ;  /* 0x000000150d127210 */ /* 0x001fc60007f5e0ff */
[----:B------:R-:W4:Y:S01]  /*101c0*/  LDL R0, [R1+0x674] ;  /* 0x0006740001007983 */ /* 0x000f220000100800 */
[----:B------:R-:W-:Y:S02]  /*101d0*/  IMAD R22, R15, 0x4c, RZ ;  /* 0x0000004c0f167824 */ /* 0x000fe400078e02ff */
[----:B--2---:R-:W-:Y:S02]  /*101e0*/  IMAD.X R21, R14, 0x1, R2, P1 ;  /* 0x000000010e157824 */ /* 0x004fe400008e0602 */
[----:B------:R0:W2:Y:S01]  /*101f0*/  LDG.E.U8 R2, desc[UR4][R16.64] ;  /* 0x0000000410027981 */ /* 0x0000a2000c1e1100 */
[C---:B------:R-:W-:Y:S02]  /*10200*/  IMAD.IADD R19, R22.reuse, 0x1, R9 ;  /* 0x0000000116137824 */ /* 0x040fe400078e0209 */
[----:B------:R-:W-:Y:S01]  /*10210*/  IMAD.IADD R22, R22, 0x1, R10 ;  /* 0x0000000116167824 */ /* 0x000fe200078e020a */
[----:B------:R1:W2:Y:S02]  /*10220*/  LDG.E.U8 R252, desc[UR4][R20.64] ;  /* 0x0000000414fc7981 */ /* 0x0002a4000c1e1100 */
[----:B0-----:R-:W-:-:S02]  /*10230*/  IADD3 R16, P1, R13, R19, RZ ;  /* 0x000000130d107210 */ /* 0x001fc40007f3e0ff */
[----:B---3--:R-:W-:Y:S04]  /*10240*/  STL [R1+0x119c], R4 ;  /* 0x00119c0401007387 */ /* 0x008fe80000100800 */
[----:B-1----:R-:W3:Y:S01]  /*10250*/  LDL R5, [R1+0x678] ;  /* 0x0006780001057983 */ /* 0x002ee20000100800 */
[----:B------:R-:W-:Y:S01]  /*10260*/  IMAD.X R19, R14, 0x1, R8, P2 ;  /* 0x000000010e137824 */ /* 0x000fe200010e0608 */
[----:B------:R-:W-:-:S04]  /*10270*/  IADD3 R248, P2, R13, R22, RZ ;  /* 0x000000160df87210 */ /* 0x000fc80007f5e0ff */
[----:B------:R-:W3:Y:S01]  /*10280*/  LDG.E.U8 R251, desc[UR4][R18.64] ;  /* 0x0000000412fb7981 */ /* 0x000ee2000c1e1100 */
[----:B------:R-:W-:-:S05]  /*10290*/  IMAD.X R249, R14, 0x1, R3, P2 ;  /* 0x000000010ef97824 */ /* 0x000fca00010e0603 */
[----:B------:R-:W3:Y:S01]  /*102a0*/  LDG.E.U8 R248, desc[UR4][R248.64] ;  /* 0x00000004f8f87981 */ /* 0x000ee2000c1e1100 */
[----:B------:R-:W-:-:S05]  /*102b0*/  IMAD.X R17, R14, 0x1, R7, P1 ;  /* 0x000000010e117824 */ /* 0x000fca00008e0607 */
[----:B------:R-:W3:Y:S01]  /*102c0*/  LDG.E.U8 R250, desc[UR4][R16.64] ;  /* 0x0000000410fa7981 */ /* 0x000ee2000c1e1100 */
[----:B------:R-:W-:-:S04]  /*102d0*/  IMAD R20, R15, 0x4d, RZ ;  /* 0x0000004d0f147824 */ /* 0x000fc800078e02ff */
[----:B------:R-:W-:-:S05]  /*102e0*/  IMAD.IADD R246, R20, 0x1, R9 ;  /* 0x0000000114f67824 */ /* 0x000fca00078e0209 */
[----:B------:R-:W-:Y:S01]  /*102f0*/  IADD3 R246, P1, R13, R246, RZ ;  /* 0x000000f60df67210 */ /* 0x000fe20007f3e0ff */
[----:B------:R-:W-:-:S04]  /*10300*/  IMAD.IADD R20, R20, 0x1, R10 ;  /* 0x0000000114147824 */ /* 0x000fc800078e020a */
[----:B----4-:R-:W-:Y:S01]  /*10310*/  IMAD.X R247, R14, 0x1, R0, P1 ;  /* 0x000000010ef77824 */ /* 0x010fe200008e0600 */
[----:B------:R-:W-:-:S04]  /*10320*/  IADD3 R244, P2, R13, R20, RZ ;  /* 0x000000140df47210 */ /* 0x000fc80007f5e0ff */
[----:B------:R-:W4:Y:S04]  /*10330*/  LDG.E.U8 R246, desc[UR4][R246.64] ;  /* 0x00000004f6f67981 */ /* 0x000f28000c1e1100 */
[----:B--2---:R0:W-:Y:S04]  /*10340*/  STL [R1+0x11a0], R2 ;  /* 0x0011a00201007387 */ /* 0x0041e80000100800 */
[----:B0-----:R-:W2:Y:S04]  /*10350*/  LDL R2, [R1+0x67c] ;  /* 0x00067c0001027983 */ /* 0x001ea80000100800 */
[----:B------:R-:W-:Y:S04]  /*10360*/  STL [R1+0x11a4], R252 ;  /* 0x0011a4fc01007387 */ /* 0x000fe80000100800 */
[----:B------:R-:W2:Y:S01]  /*10370*/  LDL R4, [R1+0x680] ;  /* 0x0006800001047983 */ /* 0x000ea20000100800 */
[----:B---3--:R-:W-:-:S05]  /*10380*/  IMAD.X R245, R14, 0x1, R5, P2 ;  /* 0x000000010ef57824 */ /* 0x008fca00010e0605 */
[----:B------:R-:W3:Y:S04]  /*10390*/  LDG.E.U8 R244, desc[UR4][R244.64] ;  /* 0x00000004f4f47981 */ /* 0x000ee8000c1e1100 */
[----:B------:R-:W-:Y:S04]  /*103a0*/  STL [R1+0x11a8], R251 ;  /* 0x0011a8fb01007387 */ /* 0x000fe80000100800 */
[----:B------:R-:W3:Y:S04]  /*103b0*/  LDL R6, [R1+0x684] ;  /* 0x0006840001067983 */ /* 0x000ee80000100800 */
[----:B------:R-:W3:Y:S04]  /*103c0*/  LDL R3, [R1+0x688] ;  /* 0x0006880001037983 */ /* 0x000ee80000100800 */
[----:B------:R-:W-:Y:S04]  /*103d0*/  STL [R1+0x11b4], R250 ;  /* 0x0011b4fa01007387 */ /* 0x000fe80000100800 */
[----:B------:R-:W-:Y:S04]  /*103e0*/  STL [R1+0x11b8], R248 ;  /* 0x0011b8f801007387 */ /* 0x000fe80000100800 */
[----:B------:R-:W3:Y:S01]  /*103f0*/  LDL R0, [R1+0x68c] ;  /* 0x00068c0001007983 */ /* 0x000ee20000100800 */
[----:B------:R-:W-:-:S03]  /*10400*/  IMAD R240, R15, 0x4e, RZ ;  /* 0x0000004e0ff07824 */ /* 0x000fc600078e02ff */
[----:B------:R-:W3:Y:S01]  /*10410*/  LDL R5, [R1+0x690] ;  /* 0x0006900001057983 */ /* 0x000ee20000100800 */
[----:B------:R-:W-:-:S05]  /*10420*/  IMAD.IADD R242, R240, 0x1, R9 ;  /* 0x00000001f0f27824 */ /* 0x000fca00078e0209 */
[----:B------:R-:W-:Y:S01]  /*10430*/  IADD3 R242, P1, R13, R242, RZ ;  /* 0x000000f20df27210 */ /* 0x000fe20007f3e0ff */
[----:B------:R-:W-:Y:S01]  /*10440*/  IMAD.IADD R240, R240, 0x1, R10 ;  /* 0x00000001f0f07824 */ /* 0x000fe200078e020a */
[----:B----4-:R-:W-:Y:S01]  /*10450*/  STL [R1+0x11c4], R246 ;  /* 0x0011c4f601007387 */ /* 0x010fe20000100800 */
[----:B------:R-:W-:-:S03]  /*10460*/  IMAD R16, R15, 0x4f, RZ ;  /* 0x0000004f0f107824 */ /* 0x000fc600078e02ff */
[C---:B------:R-:W-:Y:S01]  /*10470*/  IADD3 R240, P2, R13.reuse, R240, RZ ;  /* 0x000000f00df07210 */ /* 0x040fe20007f5e0ff */
[----:B------:R-:W-:Y:S02]  /*10480*/  IMAD.IADD R238, R16, 0x1, R9 ;  /* 0x0000000110ee7824 */ /* 0x000fe400078e0209 */
[----:B--2---:R-:W-:Y:S02]  /*10490*/  IMAD.X R243, R14, 0x1, R2, P1 ;  /* 0x000000010ef37824 */ /* 0x004fe400008e0602 */
[----:B------:R-:W2:Y:S01]  /*104a0*/  LDL R2, [R1+0x694] ;  /* 0x0006940001027983 */ /* 0x000ea20000100800 */
[----:B------:R-:W-:Y:S01]  /*104b0*/  IADD3 R238, P1, R13, R238, RZ ;  /* 0x000000ee0dee7210 */ /* 0x000fe20007f3e0ff */
[----:B------:R-:W-:Y:S02]  /*104c0*/  IMAD.IADD R236, R16, 0x1, R10 ;  /* 0x0000000110ec7824 */ /* 0x000fe400078e020a */
[----:B------:R-:W-:Y:S01]  /*104d0*/  IMAD R16, R15, 0x50, RZ ;  /* 0x000000500f107824 */ /* 0x000fe200078e02ff */
[----:B------:R-:W4:Y:S01]  /*104e0*/  LDG.E.U8 R242, desc[UR4][R242.64] ;  /* 0x00000004f2f27981 */ /* 0x000f22000c1e1100 */
[----:B------:R-:W-:-:S02]  /*104f0*/  IMAD.X R241, R14, 0x1, R4, P2 ;  /* 0x000000010ef17824 */ /* 0x000fc400010e0604 */
[----:B------:R-:W-:Y:S01]  /*10500*/  IMAD.IADD R234, R16, 0x1, R9 ;  /* 0x0000000110ea7824 */ /* 0x000fe200078e0209 */
[----:B------:R-:W-:Y:S01]  /*10510*/  IADD3 R236, P2, R13, R236, RZ ;  /* 0x000000ec0dec7210 */ /* 0x000fe20007f5e0ff */
[----:B------:R-:W-:Y:S01]  /*10520*/  IMAD R228, R15, 0x51, RZ ;  /* 0x000000510fe47824 */ /* 0x000fe200078e02ff */
[----:B------:R-:W4:Y:S04]  /*10530*/  LDG.E.U8 R240, desc[UR4][R240.64] ;  /* 0x00000004f0f07981 */ /* 0x000f28000c1e1100 */
[----:B---3--:R0:W-:Y:S04]  /*10540*/  STL [R1+0x11c8], R244 ;  /* 0x0011c8f401007387 */ /* 0x0081e80000100800 */
[----:B------:R-:W3:Y:S01]  /*10550*/  LDL R4, [R1+0x698] ;  /* 0x0006980001047983 */ /* 0x000ee20000100800 */
[----:B------:R-:W-:-:S03]  /*10560*/  IMAD.X R239, R14, 0x1, R6, P1 ;  /* 0x000000010eef7824 */ /* 0x000fc600008e0606 */
[----:B------:R-:W4:Y:S04]  /*10570*/  LDL R7, [R1+0x7ec] ;  /* 0x0007ec0001077983 */ /* 0x000f280000100800 */
[----:B------:R-:W4:Y:S01]  /*10580*/  LDL R6, [R1+0x69c] ;  /* 0x00069c0001067983 */ /* 0x000f220000100800 */
[----:B------:R-:W-:Y:S01]  /*10590*/  IADD3 R234, P1, R13, R234, RZ ;  /* 0x000000ea0dea7210 */ /* 0x000fe20007f3e0ff */
[----:B------:R-:W-:Y:S02]  /*105a0*/  IMAD.X R237, R14, 0x1, R3, P2 ;  /* 0x000000010eed7824 */ /* 0x000fe400010e0603 */
[----:B------:R-:W4:Y:S01]  /*105b0*/  LDL R3, [R1+0x6a0] ;  /* 0x0006a00001037983 */ /* 0x000f220000100800 */
[----:B------:R-:W-:Y:S02]  /*105c0*/  IMAD.IADD R230, R228, 0x1, R9 ;  /* 0x00000001e4e67824 */ /* 0x000fe400078e0209 */
[----:B------:R-:W-:Y:S01]  /*105d0*/  IMAD.IADD R16, R16, 0x1, R10 ;  /* 0x0000000110107824 */ /* 0x000fe200078e020a */
[----:B------:R-:W4:Y:S01]  /*105e0*/  LDL R8, [R1+0x780] ;  /* 0x0007800001087983 */ /* 0x000f220000100800 */
[----:B------:R-:W-:-:S02]  /*105f0*/  IMAD R216, R15, 0x54, RZ ;  /* 0x000000540fd87824 */ /* 0x000fc400078e02ff */
[----:B------:R-:W-:Y:S01]  /*10600*/  IMAD R204, R15, 0x57, RZ ;  /* 0x000000570fcc7824 */ /* 0x000fe200078e02ff */
[----:B------:R-:W4:Y:S01]  /*10610*/  LDG.E.U8 R238, desc[UR4][R238.64] ;  /* 0x00000004eeee7981 */ /* 0x000f22000c1e1100 */
[----:B------:R-:W-:-:S03]  /*10620*/  IMAD.X R235, R14, 0x1, R0, P1 ;  /* 0x000000010eeb7824 */ /* 0x000fc600008e0600 */
[----:B------:R-:W4:Y:S01]  /*10630*/  LDL R0, [R1+0x6a4] ;  /* 0x0006a40001007983 */ /* 0x000f220000100800 */
[C---:B------:R-:W-:Y:S02]  /*10640*/  IADD3 R230, P1, R13.reuse, R230, RZ ;  /* 0x000000e60de67210 */ /* 0x040fe40007f3e0ff */
[----:B------:R-:W-:Y:S01]  /*10650*/  IADD3 R232, P2, R13, R16, RZ ;  /* 0x000000100de87210 */ /* 0x000fe20007f5e0ff */
[----:B------:R-:W-:Y:S01]  /*10660*/  IMAD.IADD R228, R228, 0x1, R10 ;  /* 0x00000001e4e47824 */ /* 0x000fe200078e020a */
[----:B------:R-:W4:Y:S01]  /*10670*/  LDG.E.U8 R234, desc[UR4][R234.64] ;  /* 0x00000004eaea7981 */ /* 0x000f22000c1e1100 */
[----:B------:R-:W-:Y:S02]  /*10680*/  IMAD R16, R15, 0x52, RZ ;  /* 0x000000520f107824 */ /* 0x000fe400078e02ff */
[----:B------:R-:W-:Y:S01]  /*10690*/  IMAD.X R233, R14, 0x1, R5, P2 ;  /* 0x000000010ee97824 */ /* 0x000fe200010e0605 */
[----:B------:R-:W-:Y:S01]  /*106a0*/  IADD3 R228, P2, R13, R228, RZ ;  /* 0x000000e40de47210 */ /* 0x000fe20007f5e0ff */
[----:B------:R-:W4:Y:S01]  /*106b0*/  LDL R5, [R1+0x6a8] ;  /* 0x0006a80001057983 */ /* 0x000f220000100800 */
[----:B------:R-:W-:-:S02]  /*106c0*/  IMAD.IADD R226, R16, 0x1, R9 ;  /* 0x0000000110e27824 */ /* 0x000fc400078e0209 */
[----:B------:R-:W-:Y:S01]  /*106d0*/  IMAD.IADD R224, R16, 0x1, R10 ;  /* 0x0000000110e07824 */ /* 0x000fe200078e020a */
[----:B------:R-:W4:Y:S01]  /*106e0*/  LDG.E.U8 R232, desc[UR4][R232.64] ;  /* 0x00000004e8e87981 */ /* 0x000f22000c1e1100 */
[C---:B------:R-:W-:Y:S02]  /*106f0*/  IMAD R18, R15.reuse, 0x5a, RZ ;  /* 0x0000005a0f127824 */ /* 0x040fe400078e02ff */
[----:B------:R-:W-:Y:S01]  /*10700*/  IMAD R20, R15, 0x5c, RZ ;  /* 0x0000005c0f147824 */ /* 0x000fe200078e02ff */
[----:B------:R-:W4:Y:S01]  /*10710*/  LDG.E.U8 R236, desc[UR4][R236.64] ;  /* 0x00000004ecec7981 */ /* 0x000f22000c1e1100 */
[----:B--2---:R-:W-:-:S03]  /*10720*/  IMAD.X R231, R14, 0x1, R2, P1 ;  /* 0x000000010ee77824 */ /* 0x004fc600008e0602 */
[----:B------:R-:W2:Y:S01]  /*10730*/  LDL R2, [R1+0x6ac] ;  /* 0x0006ac0001027983 */ /* 0x000ea20000100800 */
[----:B------:R-:W-:Y:S01]  /*10740*/  IADD3 R226, P1, R13, R226, RZ ;  /* 0x000000e20de27210 */ /* 0x000fe20007f3e0ff */
[----:B------:R-:W-:Y:S02]  /*10750*/  IMAD R16, R15, 0x53, RZ ;  /* 0x000000530f107824 */ /* 0x000fe400078e02ff */
[----:B---3--:R-:W-:Y:S01]  /*10760*/  IMAD.X R229, R14, 0x1, R4, P2 ;  /* 0x000000010ee57824 */ /* 0x008fe200010e0604 */
[----:B------:R-:W3:Y:S04]  /*10770*/  LDG.E.U8 R230, desc[UR4][R230.64] ;  /* 0x00000004e6e67981 */ /* 0x000ee8000c1e1100 */
[----:B------:R-:W3:Y:S01]  /*10780*/  LDL R4, [R1+0x6b0] ;  /* 0x0006b00001047983 */ /* 0x000ee20000100800 */
[--C-:B------:R-:W-:Y:S01]  /*10790*/  IMAD.IADD R222, R16, 0x1, R9.reuse ;  /* 0x0000000110de7824 */ /* 0x100fe200078e0209 */
[----:B------:R-:W-:Y:S01]  /*107a0*/  IADD3 R224, P2, R13, R224, RZ ;  /* 0x000000e00de07210 */ /* 0x000fe20007f5e0ff */
[----:B------:R-:W-:Y:S01]  /*107b0*/  IMAD.IADD R218, R216, 0x1, R9 ;  /* 0x00000001d8da7824 */ /* 0x000fe200078e0209 */
[----:B------:R-:W3:Y:S01]  /*107c0*/  LDG.E.U8 R228, desc[UR4][R228.64] ;  /* 0x00000004e4e47981 */ /* 0x000ee2000c1e1100 */
[----:B----4-:R-:W-:-:S03]  /*107d0*/  IMAD.X R227, R14, 0x1, R6, P1 ;  /* 0x000000010ee37824 */ /* 0x010fc600008e0606 */
[----:B------:R-:W4:Y:S01]  /*107e0*/  LDL R6, [R1+0x6b4] ;  /* 0x0006b40001067983 */ /* 0x000f220000100800 */
[----:B------:R-:W-:Y:S01]  /*107f0*/  IADD3 R222, P1, R13, R222, RZ ;  /* 0x000000de0dde7210 */ /* 0x000fe20007f3e0ff */
[----:B------:R-:W-:Y:S02]  /*10800*/  IMAD.X R225, R14, 0x1, R3, P2 ;  /* 0x000000010ee17824 */ /* 0x000fe400010e0603 */
[----:B------:R-:W4:Y:S01]  /*10810*/  LDL R3, [R1+0x6b8] ;  /* 0x0006b80001037983 */ /* 0x000f220000100800 */
[--C-:B------:R-:W-:Y:S02]  /*10820*/  IMAD.IADD R16, R16, 0x1, R10.reuse ;  /* 0x0000000110107824 */ /* 0x100fe400078e020a */
[----:B------:R-:W-:Y:S01]  /*10830*/  IMAD.IADD R216, R216, 0x1, R10 ;  /* 0x00000001d8d87824 */ /* 0x000fe200078e020a */
[----:B------:R-:W4:Y:S01]  /*10840*/  LDG.E.U8 R224, desc[UR4][R224.64] ;  /* 0x00000004e0e07981 */ /* 0x000f22000c1e1100 */
[--C-:B------:R-:W-:Y:S02]  /*10850*/  IMAD.IADD R206, R204, 0x1, R9.reuse ;  /* 0x00000001ccce7824 */ /* 0x100fe400078e0209 */
[----:B------:R-:W-:Y:S01]  /*10860*/  IMAD.IADD R178, R18, 0x1, R9 ;  /* 0x0000000112b27824 */ /* 0x000fe200078e0209 */
[----:B------:R-:W4:Y:S01]  /*10870*/  LDG.E.U8 R226, desc[UR4][R226.64] ;  /* 0x00000004e2e27981 */ /* 0x000f22000c1e1100 */
[----:B------:R-:W-:-:S03]  /*10880*/  IMAD.X R223, R14, 0x1, R0, P1 ;  /* 0x000000010edf7824 */ /* 0x000fc600008e0600 */
[----:B------:R-:W4:Y:S01]  /*10890*/  LDL R0, [R1+0x6bc] ;  /* 0x0006bc0001007983 */ /* 0x000f220000100800 */
[C---:B------:R-:W-:Y:S02]  /*108a0*/  IADD3 R218, P1, R13.reuse, R218, RZ ;  /* 0x000000da0dda7210 */ /* 0x040fe40007f3e0ff */
[----:B------:R-:W-:Y:S01]  /*108b0*/  IADD3 R220, P2, R13, R16, RZ ;  /* 0x000000100ddc7210 */ /* 0x000fe20007f5e0ff */
[----:B------:R-:W-:Y:S01]  /*108c0*/  IMAD R16, R15, 0x55, RZ ;  /* 0x000000550f107824 */ /* 0x000fe200078e02ff */
[----:B------:R-:W4:Y:S03]  /*108d0*/  LDG.E.U8 R222, desc[UR4][R222.64] ;  /* 0x00000004dede7981 */ /* 0x000f26000c1e1100 */
[----:B------:R-:W-:Y:S01]  /*108e0*/  IMAD.X R221, R14, 0x1, R5, P2 ;  /* 0x000000010edd7824 */ /* 0x000fe200010e0605 */
[----:B------:R-:W-:Y:S01]  /*108f0*/  IADD3 R216, P2, R13, R216, RZ ;  /* 0x000000d80dd87210 */ /* 0x000fe20007f5e0ff */
[----:B------:R-:W4:Y:S01]  /*10900*/  LDL R5, [R1+0x6c0] ;  /* 0x0006c00001057983 */ /* 0x000f220000100800 */
[----:B------:R-:W-:-:S02]  /*10910*/  IMAD.IADD R214, R16, 0x1, R9 ;  /* 0x0000000110d67824 */ /* 0x000fc400078e0209 */
[----:B------:R-:W-:Y:S01]  /*10920*/  IMAD.IADD R212, R16, 0x1, R10 ;  /* 0x0000000110d47824 */ /* 0x000fe200078e020a */
        /* <DEDUP_REMOVED lines=8> */
[----:B------:R-:W-:-:S02]  /*109b0*/  IMAD.IADD R210, R16, 0x1, R9 ;  /* 0x0000000110d27824 */ /* 0x000fc400078e0209 */
[----:B----4-:R-:W-:Y:S01]  /*109c0*/  IMAD.X R215, R14, 0x1, R6, P1 ;  /* 0x000000010ed77824 */ /* 0x010fe200008e0606 */
[C---:B------:R-:W-:Y:S01]  /*109d0*/  IADD3 R212, P2, R13.reuse, R212, RZ ;  /* 0x000000d40dd47210 */ /* 0x040fe20007f5e0ff */
[----:B------:R-:W4:Y:S01]  /*109e0*/  LDL R6, [R1+0x6cc] ;  /* 0x0006cc0001067983 */ /* 0x000f220000100800 */
[----:B------:R-:W-:-:S03]  /*109f0*/  IADD3 R210, P1, R13, R210, RZ ;  /* 0x000000d20dd27210 */ /* 0x000fc60007f3e0ff */
[----:B------:R-:W-:Y:S01]  /*10a00*/  IMAD.X R213, R14, 0x1, R3, P2 ;  /* 0x000000010ed57824 */ /* 0x000fe200010e0603 */
[----:B------:R-:W4:Y:S04]  /*10a10*/  LDG.E.U8 R214, desc[UR4][R214.64] ;  /* 0x00000004d6d67981 */ /* 0x000f28000c1e1100 */
[----:B------:R-:W4:Y:S01]  /*10a20*/  LDL R3, [R1+0x6d0] ;  /* 0x0006d00001037983 */ /* 0x000f220000100800 */
        /* <DEDUP_REMOVED lines=15> */
[----:B------:R-:W-:Y:S02]  /*10b20*/  IMAD.IADD R162, R20, 0x1, R9 ;  /* 0x0000000114a27824 */ /* 0x000fe400078e0209 */
[----:B------:R-:W-:Y:S01]  /*10b30*/  IMAD R158, R15, 0x60, RZ ;  /* 0x000000600f9e7824 */ /* 0x000fe200078e02ff */
[----:B------:R-:W4:Y:S01]  /*10b40*/  LDG.E.U8 R216, desc[UR4][R216.64] ;  /* 0x00000004d8d87981 */ /* 0x000f22000c1e1100 */
[----:B--2---:R-:W-:-:S03]  /*10b50*/  IMAD.X R207, R14, 0x1, R2, P1 ;  /* 0x000000010ecf7824 */ /* 0x004fc600008e0602 */
[----:B------:R-:W2:Y:S01]  /*10b60*/  LDL R2, [R1+0x6dc] ;  /* 0x0006dc0001027983 */ /* 0x000ea20000100800 */
[----:B------:R-:W-:Y:S01]  /*10b70*/  IADD3 R202, P1, R13, R202, RZ ;  /* 0x000000ca0dca7210 */ /* 0x000fe20007f3e0ff */
[----:B------:R-:W-:Y:S02]  /*10b80*/  IMAD.IADD R200, R16, 0x1, R10 ;  /* 0x0000000110c87824 */ /* 0x000fe400078e020a */
[----:B------:R-:W-:Y:S01]  /*10b90*/  IMAD R16, R15, 0x59, RZ ;  /* 0x000000590f107824 */ /* 0x000fe200078e02ff */
[----:B------:R-:W2:Y:S03]  /*10ba0*/  LDG.E.U8 R206, desc[UR4][R206.64] ;  /* 0x00000004cece7981 */ /* 0x000ea6000c1e1100 */
[----:B------:R-:W-:Y:S02]  /*10bb0*/  IMAD.IADD R198, R16, 0x1, R9 ;  /* 0x0000000110c67824 */ /* 0x000fe400078e0209 */
[----:B---3--:R-:W-:-:S02]  /*10bc0*/  IMAD.X R205, R14, 0x1, R4, P2 ;  /* 0x000000010ecd7824 */ /* 0x008fc400010e0604 */
[----:B------:R-:W3:Y:S01]  /*10bd0*/  LDL R4, [R1+0x6e0] ;  /* 0x0006e00001047983 */ /* 0x000ee20000100800 */
[C---:B------:R-:W-:Y:S01]  /*10be0*/  IADD3 R200, P2, R13.reuse, R200, RZ ;  /* 0x000000c80dc87210 */ /* 0x040fe20007f5e0ff */
[C---:B----4-:R-:W-:Y:S02]  /*10bf0*/  IMAD.X R203, R14.reuse, 0x1, R6, P1 ;  /* 0x000000010ecb7824 */ /* 0x050fe400008e0606 */
[----:B------:R-:W4:Y:S04]  /*10c00*/  LDG.E.U8 R204, desc[UR4][R204.64] ;  /* 0x00000004cccc7981 */ /* 0x000f28000c1e1100 */
[----:B------:R-:W4:Y:S01]  /*10c10*/  LDL R6, [R1+0x6e4] ;  /* 0x0006e40001067983 */ /* 0x000f220000100800 */
[----:B------:R-:W-:Y:S01]  /*10c20*/  IADD3 R198, P1, R13, R198, RZ ;  /* 0x000000c60dc67210 */ /* 0x000fe20007f3e0ff */
[----:B------:R-:W-:-:S02]  /*10c30*/  IMAD.X R201, R14, 0x1, R3, P2 ;  /* 0x000000010ec97824 */ /* 0x000fc400010e0603 */
[----:B------:R-:W4:Y:S04]  /*10c40*/  LDG.E.U8 R202, desc[UR4][R202.64] ;  /* 0x00000004caca7981 */ /* 0x000f28000c1e1100 */
[----:B------:R-:W4:Y:S01]  /*10c50*/  LDL R3, [R1+0x6e8] ;  /* 0x0006e80001037983 */ /* 0x000f220000100800 */
[----:B------:R-:W-:-:S03]  /*10c60*/  IMAD.X R199, R14, 0x1, R0, P1 ;  /* 0x000000010ec77824 */ /* 0x000fc600008e0600 */
[----:B------:R-:W4:Y:S04]  /*10c70*/  LDG.E.U8 R200, desc[UR4][R200.64] ;  /* 0x00000004c8c87981 */ /* 0x000f28000c1e1100 */
[----:B------:R-:W4:Y:S01]  /*10c80*/  LDL R0, [R1+0x6ec] ;  /* 0x0006ec0001007983 */ /* 0x000f220000100800 */
[--C-:B------:R-:W-:Y:S01]  /*10c90*/  IMAD.IADD R16, R16, 0x1, R10.reuse ;  /* 0x0000000110107824 */ /* 0x100fe200078e020a */
[C---:B------:R-:W-:Y:S01]  /*10ca0*/  IADD3 R178, P1, R13.reuse, R178, RZ ;  /* 0x000000b20db27210 */ /* 0x040fe20007f3e0ff */
[----:B------:R-:W-:Y:S01]  /*10cb0*/  IMAD.IADD R20, R20, 0x1, R10 ;  /* 0x0000000114147824 */ /* 0x000fe200078e020a */
[----:B------:R-:W4:Y:S02]  /*10cc0*/  LDG.E.U8 R198, desc[UR4][R198.64] ;  /* 0x00000004c6c67981 */ /* 0x000f24000c1e1100 */
[----:B------:R-:W-:Y:S01]  /*10cd0*/  IADD3 R196, P2, R13, R16, RZ ;  /* 0x000000100dc47210 */ /* 0x000fe20007f5e0ff */
[----:B------:R-:W-:-:S04]  /*10ce0*/  IMAD R16, R15, 0x5b, RZ ;  /* 0x0000005b0f107824 */ /* 0x000fc800078e02ff */
[----:B------:R-:W-:Y:S01]  /*10cf0*/  IMAD.X R197, R14, 0x1, R5, P2 ;  /* 0x000000010ec57824 */ /* 0x000fe200010e0605 */
[C---:B------:R-:W-:Y:S01]  /*10d00*/  IADD3 R18, P2, R13.reuse, R18, RZ ;  /* 0x000000120d127210 */ /* 0x040fe20007f5e0ff */
[----:B------:R-:W4:Y:S01]  /*10d10*/  LDL R5, [R1+0x6f0] ;  /* 0x0006f00001057983 */ /* 0x000f220000100800 */
[----:B------:R-:W-:Y:S02]  /*10d20*/  IMAD.IADD R170, R16, 0x1, R9 ;  /* 0x0000000110aa7824 */ /* 0x000fe400078e0209 */
[----:B--2---:R-:W-:Y:S01]  /*10d30*/  IMAD.X R179, R14, 0x1, R2, P1 ;  /* 0x000000010eb37824 */ /* 0x004fe200008e0602 */
[----:B------:R-:W2:Y:S04]  /*10d40*/  LDG.E.U8 R196, desc[UR4][R196.64] ;  /* 0x00000004c4c47981 */ /* 0x000ea8000c1e1100 */
[----:B------:R-:W2:Y:S01]  /*10d50*/  LDL R2, [R1+0x6f4] ;  /* 0x0006f40001027983 */ /* 0x000ea20000100800 */
[----:B------:R-:W-:Y:S01]  /*10d60*/  IADD3 R170, P1, R13, R170, RZ ;  /* 0x000000aa0daa7210 */ /* 0x000fe20007f3e0ff */
[----:B------:R-:W-:-:S02]  /*10d70*/  IMAD.IADD R16, R16, 0x1, R10 ;  /* 0x0000000110107824 */ /* 0x000fc400078e020a */
[----:B------:R-:W-:Y:S01]  /*10d80*/  IMAD R22, R15, 0x61, RZ ;  /* 0x000000610f167824 */ /* 0x000fe200078e02ff */
[----:B------:R-:W2:Y:S01]  /*10d90*/  LDG.E.U8 R178, desc[UR4][R178.64] ;  /* 0x00000004b2b27981 */ /* 0x000ea2000c1e1100 */
[----:B---3--:R-:W-:-:S03]  /*10da0*/  IMAD.X R19, R14, 0x1, R4, P2 ;  /* 0x000000010e137824 */ /* 0x008fc600010e0604 */
[----:B------:R-:W3:Y:S01]  /*10db0*/  LDL R4, [R1+0x6f8] ;  /* 0x0006f80001047983 */ /* 0x000ee20000100800 */
[----:B------:R-:W-:-:S03]  /*10dc0*/  IADD3 R16, P2, R13, R16, RZ ;  /* 0x000000100d107210 */ /* 0x000fc60007f5e0ff */
[----:B------:R1:W3:Y:S01]  /*10dd0*/  LDG.E.U8 R177, desc[UR4][R18.64] ;  /* 0x0000000412b17981 */ /* 0x0002e2000c1e1100 */
[----:B----4-:R-:W-:-:S03]  /*10de0*/  IMAD.X R171, R14, 0x1, R6, P1 ;  /* 0x000000010eab7824 */ /* 0x010fc600008e0606 */
[----:B------:R-:W4:Y:S01]  /*10df0*/  LDL R6, [R1+0x6fc] ;  /* 0x0006fc0001067983 */ /* 0x000f220000100800 */
[----:B------:R-:W-:Y:S01]  /*10e00*/  IADD3 R162, P1, R13, R162, RZ ;  /* 0x000000a20da27210 */ /* 0x000fe20007f3e0ff */
[C---:B------:R-:W-:Y:S02]  /*10e10*/  IMAD.X R17, R14.reuse, 0x1, R3, P2 ;  /* 0x000000010e117824 */ /* 0x040fe400010e0603 */
[----:B------:R-:W4:Y:S04]  /*10e20*/  LDG.E.U8 R170, desc[UR4][R170.64] ;  /* 0x00000004aaaa7981 */ /* 0x000f28000c1e1100 */
[----:B------:R-:W4:Y:S01]  /*10e30*/  LDL R3, [R1+0x700] ;  /* 0x0007000001037983 */ /* 0x000f220000100800 */
[----:B------:R-:W-:-:S03]  /*10e40*/  IMAD.X R163, R14, 0x1, R0, P1 ;  /* 0x000000010ea37824 */ /* 0x000fc600008e0600 */
[----:B------:R0:W4:Y:S04]  /*10e50*/  LDG.E.U8 R169, desc[UR4][R16.64] ;  /* 0x0000000410a97981 */ /* 0x000128000c1e1100 */
[----:B------:R-:W4:Y:S01]  /*10e60*/  LDL R0, [R1+0x704] ;  /* 0x0007040001007983 */ /* 0x000f220000100800 */
[----:B-1----:R-:W-:Y:S01]  /*10e70*/  IMAD R18, R15, 0x5d, RZ ;  /* 0x0000005d0f127824 */ /* 0x002fe200078e02ff */
[----:B------:R-:W-:Y:S01]  /*10e80*/  IADD3 R20, P2, R13, R20, RZ ;  /* 0x000000140d147210 */ /* 0x000fe20007f5e0ff */
[----:B------:R-:W-:Y:S01]  /*10e90*/  IMAD R19, R15, 0x5e, RZ ;  /* 0x0000005e0f137824 */ /* 0x000fe200078e02ff */
[----:B------:R-:W4:Y:S01]  /*10ea0*/  LDG.E.U8 R162, desc[UR4][R162.64] ;  /* 0x00000004a2a27981 */ /* 0x000f22000c1e1100 */
[----:B0-----:R-:W-:-:S05]  /*10eb0*/  IMAD.IADD R16, R18, 0x1, R9 ;  /* 0x0000000112107824 */ /* 0x001fca00078e0209 */
[C---:B------:R-:W-:Y:S01]  /*10ec0*/  IADD3 R16, P1, R13.reuse, R16, RZ ;  /* 0x000000100d107210 */ /* 0x040fe20007f3e0ff */
[----:B------:R-:W-:Y:S02]  /*10ed0*/  IMAD.IADD R18, R18, 0x1, R10 ;  /* 0x0000000112127824 */ /* 0x000fe400078e020a */
[C---:B------:R-:W-:Y:S02]  /*10ee0*/  IMAD.X R21, R14.reuse, 0x1, R5, P2 ;  /* 0x000000010e157824 */ /* 0x040fe400010e0605 */
[----:B------:R-:W4:Y:S01]  /*10ef0*/  LDL R5, [R1+0x708] ;  /* 0x0007080001057983 */ /* 0x000f220000100800 */
[----:B--2---:R-:W-:Y:S01]  /*10f00*/  IMAD.X R17, R14, 0x1, R2, P1 ;  /* 0x000000010e117824 */ /* 0x004fe200008e0602 */
[----:B------:R-:W-:Y:S02]  /*10f10*/  IADD3 R18, P2, R13, R18, RZ ;  /* 0x000000120d127210 */ /* 0x000fe40007f5e0ff */
[----:B------:R-:W2:Y:S01]  /*10f20*/  LDL R2, [R1+0x70c] ;  /* 0x00070c0001027983 */ /* 0x000ea20000100800 */
[----:B------:R-:W-:-:S03]  /*10f30*/  IMAD.IADD R152, R19, 0x1, R9 ;  /* 0x0000000113987824 */ /* 0x000fc600078e0209 */
[----:B------:R0:W2:Y:S02]  /*10f40*/  LDG.E.U8 R161, desc[UR4][R20.64] ;  /* 0x0000000414a17981 */ /* 0x0000a4000c1e1100 */
[----:B------:R-:W-:Y:S02]  /*10f50*/  IADD3 R152, P1, R13, R152, RZ ;  /* 0x000000980d987210 */ /* 0x000fe40007f3e0ff */
[----:B------:R1:W2:Y:S01]  /*10f60*/  LDG.E.U8 R157, desc[UR4][R16.64] ;  /* 0x00000004109d7981 */ /* 0x0002a2000c1e1100 */
[----:B0-----:R-:W-:Y:S02]  /*10f70*/  IMAD.IADD R21, R19, 0x1, R10 ;  /* 0x0000000113157824 */ /* 0x001fe400078e020a */
[----:B------:R-:W-:Y:S02]  /*10f80*/  IMAD R20, R15, 0x5f, RZ ;  /* 0x0000005f0f147824 */ /* 0x000fe400078e02ff */
[----:B---3--:R-:W-:Y:S02]  /*10f90*/  IMAD.X R19, R14, 0x1, R4, P2 ;  /* 0x000000010e137824 */ /* 0x008fe400010e0604 */
[----:B------:R-:W3:Y:S01]  /*10fa0*/  LDL R4, [R1+0x710] ;  /* 0x0007100001047983 */ /* 0x000ee20000100800 */
[----:B-1----:R-:W-:Y:S01]  /*10fb0*/  IADD3 R16, P2, R13, R21, RZ ;  /* 0x000000150d107210 */ /* 0x002fe20007f5e0ff */
[----:B------:R-:W-:-:S02]  /*10fc0*/  IMAD.IADD R21, R20, 0x1, R9 ;  /* 0x0000000114157824 */ /* 0x000fc400078e0209 */
[----:B------:R0:W3:Y:S01]  /*10fd0*/  LDG.E.U8 R156, desc[UR4][R18.64] ;  /* 0x00000004129c7981 */ /* 0x0000e2000c1e1100 */
[----:B----4-:R-:W-:-:S03]  /*10fe0*/  IMAD.X R153, R14, 0x1, R6, P1 ;  /* 0x000000010e997824 */ /* 0x010fc600008e0606 */
[----:B------:R-:W4:Y:S01]  /*10ff0*/  LDL R6, [R1+0x714] ;  /* 0x0007140001067983 */ /* 0x000f220000100800 */
[----:B0-----:R-:W-:Y:S01]  /*11000*/  IMAD.IADD R18, R20, 0x1, R10 ;  /* 0x0000000114127824 */ /* 0x001fe200078e020a */
[----:B------:R-:W-:Y:S01]  /*11010*/  IADD3 R20, P1, R13, R21, RZ ;  /* 0x000000150d147210 */ /* 0x000fe20007f3e0ff */
[----:B------:R-:W-:Y:S01]  /*11020*/  IMAD.IADD R186, R22, 0x1, R9 ;  /* 0x0000000116ba7824 */ /* 0x000fe200078e0209 */
[----:B------:R-:W4:Y:S01]  /*11030*/  LDG.E.U8 R152, desc[UR4][R152.64] ;  /* 0x0000000498987981 */ /* 0x000f22000c1e1100 */
[----:B------:R-:W-:-:S03]  /*11040*/  IMAD.X R17, R14, 0x1, R3, P2 ;  /* 0x000000010e117824 */ /* 0x000fc600010e0603 */
[----:B------:R-:W4:Y:S04]  /*11050*/  LDL R3, [R1+0x718] ;  /* 0x0007180001037983 */ /* 0x000f280000100800 */
[----:B------:R0:W4:Y:S01]  /*11060*/  LDG.E.U8 R23, desc[UR4][R16.64] ;  /* 0x0000000410177981 */ /* 0x000122000c1e1100 */
[----:B------:R-:W-:-:S03]  /*11070*/  IMAD.X R21, R14, 0x1, R0, P1 ;  /* 0x000000010e157824 */ /* 0x000fc600008e0600 */
[----:B------:R-:W4:Y:S01]  /*11080*/  LDL R0, [R1+0x71c] ;  /* 0x00071c0001007983 */ /* 0x000f220000100800 */
[----:B------:R-:W-:Y:S01]  /*11090*/  IADD3 R18, P2, R13, R18, RZ ;  /* 0x000000120d127210 */ /* 0x000fe20007f5e0ff */
[----:B------:R-:W-:Y:S02]  /*110a0*/  IMAD.IADD R22, R22, 0x1, R10 ;  /* 0x0000000116167824 */ /* 0x000fe400078e020a */
        /* <DEDUP_REMOVED lines=8> */
[C---:B------:R-:W-:Y:S02]  /*11130*/  IADD3 R158, P2, R13.reuse, R158, RZ ;  /* 0x0000009e0d9e7210 */ /* 0x040fe40007f5e0ff */
[----:B------:R-:W2:Y:S01]  /*11140*/  LDL R2, [R1+0x724] ;  /* 0x0007240001027983 */ /* 0x000ea20000100800 */
[----:B------:R-:W-:-:S03]  /*11150*/  IADD3 R186, P1, R13, R186, RZ ;  /* 0x000000ba0dba7210 */ /* 0x000fc60007f3e0ff */
[----:B------:R0:W2:Y:S04]  /*11160*/  LDG.E.U8 R19, desc[UR4][R18.64] ;  /* 0x0000000412137981 */ /* 0x0000a8000c1e1100 */
[----:B------:R1:W2:Y:S01]  /*11170*/  LDG.E.U8 R163, desc[UR4][R16.64] ;  /* 0x0000000410a37981 */ /* 0x0002a2000c1e1100 */
[----:B0-----:R-:W-:-:S04]  /*11180*/  IMAD R18, R15, 0x62, RZ ;  /* 0x000000620f127824 */ /* 0x001fc800078e02ff */
[----:B------:R-:W-:Y:S02]  /*11190*/  IMAD.IADD R164, R18, 0x1, R9 ;  /* 0x0000000112a47824 */ /* 0x000fe400078e0209 */
[C---:B---3--:R-:W-:Y:S02]  /*111a0*/  IMAD.X R159, R14.reuse, 0x1, R4, P2 ;  /* 0x000000010e9f7824 */ /* 0x048fe400010e0604 */
[----:B------:R-:W3:Y:S01]  /*111b0*/  LDL R4, [R1+0x728] ;  /* 0x0007280001047983 */ /* 0x000ee20000100800 */
[C---:B-1----:R-:W-:Y:S01]  /*111c0*/  IADD3 R16, P2, R13.reuse, R22, RZ ;  /* 0x000000160d107210 */ /* 0x042fe20007f5e0ff */
[----:B----4-:R-:W-:Y:S02]  /*111d0*/  IMAD.X R187, R14, 0x1, R6, P1 ;  /* 0x000000010ebb7824 */ /* 0x010fe400008e0606 */
[----:B------:R-:W4:Y:S04]  /*111e0*/  LDG.E.U8 R158, desc[UR4][R158.64] ;  /* 0x000000049e9e7981 */ /* 0x000f28000c1e1100 */
[----:B------:R-:W4:Y:S01]  /*111f0*/  LDL R6, [R1+0x72c] ;  /* 0x00072c0001067983 */ /* 0x000f220000100800 */
[----:B------:R-:W-:Y:S01]  /*11200*/  IADD3 R164, P1, R13, R164, RZ ;  /* 0x000000a40da47210 */ /* 0x000fe20007f3e0ff */
[----:B------:R-:W-:-:S02]  /*11210*/  IMAD.IADD R18, R18, 0x1, R10 ;  /* 0x0000000112127824 */ /* 0x000fc400078e020a */
[----:B------:R-:W-:Y:S01]  /*11220*/  IMAD R174, R15, 0x66, RZ ;  /* 0x000000660fae7824 */ /* 0x000fe200078e02ff */
[----:B------:R-:W4:Y:S01]  /*11230*/  LDG.E.U8 R186, desc[UR4][R186.64] ;  /* 0x00000004baba7981 */ /* 0x000f22000c1e1100 */
[----:B------:R-:W-:-:S03]  /*11240*/  IMAD.X R17, R14, 0x1, R3, P2 ;  /* 0x000000010e117824 */ /* 0x000fc600010e0603 */
[----:B------:R-:W4:Y:S04]  /*11250*/  LDL R3, [R1+0x730] ;  /* 0x0007300001037983 */ /* 0x000f280000100800 */
[----:B------:R0:W4:Y:S01]  /*11260*/  LDG.E.U8 R183, desc[UR4][R16.64] ;  /* 0x0000000410b77981 */ /* 0x000122000c1e1100 */
[----:B------:R-:W-:-:S03]  /*11270*/  IMAD.X R165, R14, 0x1, R0, P1 ;  /* 0x000000010ea57824 */ /* 0x000fc600008e0600 */
[----:B------:R-:W4:Y:S01]  /*11280*/  LDL R0, [R1+0x734] ;  /* 0x0007340001007983 */ /* 0x000f220000100800 */
[C---:B------:R-:W-:Y:S01]  /*11290*/  IADD3 R154, P2, R13.reuse, R18, RZ ;  /* 0x000000120d9a7210 */ /* 0x040fe20007f5e0ff */
[C---:B0-----:R-:W-:Y:S02]  /*112a0*/  IMAD.IADD R16, R166.reuse, 0x1, R9 ;  /* 0x00000001a6107824 */ /* 0x041fe400078e0209 */
[----:B------:R-:W4:Y:S03]  /*112b0*/  LDG.E.U8 R176, desc[UR4][R164.64] ;  /* 0x00000004a4b07981 */ /* 0x000f26000c1e1100 */
[----:B------:R-:W-:Y:S01]  /*112c0*/  IADD3 R16, P1, R13, R16, RZ ;  /* 0x000000100d107210 */ /* 0x000fe20007f3e0ff */
[----:B------:R-:W-:Y:S02]  /*112d0*/  IMAD.IADD R166, R166, 0x1, R10 ;  /* 0x00000001a6a67824 */ /* 0x000fe400078e020a */
[----:B------:R-:W-:-:S02]  /*112e0*/  IMAD R18, R15, 0x64, RZ ;  /* 0x000000640f127824 */ /* 0x000fc400078e02ff */
[C---:B------:R-:W-:Y:S02]  /*112f0*/  IMAD.X R155, R14.reuse, 0x1, R5, P2 ;  /* 0x000000010e9b7824 */ /* 0x040fe400010e0605 */
[----:B--2---:R-:W-:Y:S01]  /*11300*/  IMAD.X R17, R14, 0x1, R2, P1 ;  /* 0x000000010e117824 */ /* 0x004fe200008e0602 */
[----:B------:R-:W2:Y:S04]  /*11310*/  LDL R5, [R1+0x738] ;  /* 0x0007380001057983 */ /* 0x000ea80000100800 */
[----:B------:R-:W2:Y:S01]  /*11320*/  LDL R2, [R1+0x73c] ;  /* 0x00073c0001027983 */ /* 0x000ea20000100800 */
[C---:B------:R-:W-:Y:S01]  /*11330*/  IMAD.IADD R22, R18.reuse, 0x1, R9 ;  /* 0x0000000112167824 */ /* 0x040fe200078e0209 */
[----:B------:R-:W-:Y:S01]  /*11340*/  IADD3 R166, P2, R13, R166, RZ ;  /* 0x000000a60da67210 */ /* 0x000fe20007f5e0ff */
[----:B------:R-:W-:Y:S01]  /*11350*/  IMAD.IADD R21, R18, 0x1, R10 ;  /* 0x0000000112157824 */ /* 0x000fe200078e020a */
[----:B------:R0:W2:Y:S01]  /*11360*/  LDG.E.U8 R173, desc[UR4][R154.64] ;  /* 0x000000049aad7981 */ /* 0x0000a2000c1e1100 */
[----:B------:R-:W-:-:S03]  /*11370*/  IMAD R18, R15, 0x65, RZ ;  /* 0x000000650f127824 */ /* 0x000fc600078e02ff */
[----:B------:R1:W2:Y:S01]  /*11380*/  LDG.E.U8 R168, desc[UR4][R16.64] ;  /* 0x0000000410a87981 */ /* 0x0002a2000c1e1100 */
[C---:B0-----:R-:W-:Y:S01]  /*11390*/  IADD3 R154, P1, R13.reuse, R22, RZ ;  /* 0x000000160d9a7210 */ /* 0x041fe20007f3e0ff */
[----:B---3--:R-:W-:Y:S02]  /*113a0*/  IMAD.X R167, R14, 0x1, R4, P2 ;  /* 0x000000010ea77824 */ /* 0x008fe400010e0604 */
[----:B------:R-:W3:Y:S01]  /*113b0*/  LDL R4, [R1+0x740] ;  /* 0x0007400001047983 */ /* 0x000ee20000100800 */
[----:B-1----:R-:W-:Y:S01]  /*113c0*/  IADD3 R16, P2, R13, R21, RZ ;  /* 0x000000150d107210 */ /* 0x002fe20007f5e0ff */
[----:B------:R-:W-:Y:S02]  /*113d0*/  IMAD.IADD R21, R18, 0x1, R9 ;  /* 0x0000000112157824 */ /* 0x000fe400078e0209 */
[----:B------:R-:W3:Y:S01]  /*113e0*/  LDG.E.U8 R166, desc[UR4][R166.64] ;  /* 0x00000004a6a67981 */ /* 0x000ee2000c1e1100 */
[----:B----4-:R-:W-:-:S03]  /*113f0*/  IMAD.X R155, R14, 0x1, R6, P1 ;  /* 0x000000010e9b7824 */ /* 0x010fc600008e0606 */
[----:B------:R-:W4:Y:S04]  /*11400*/  LDL R6, [R1+0x744] ;  /* 0x0007440001067983 */ /* 0x000f280000100800 */
[----:B------:R0:W4:Y:S01]  /*11410*/  LDG.E.U8 R160, desc[UR4][R154.64] ;  /* 0x000000049aa07981 */ /* 0x000122000c1e1100 */
[----:B------:R-:W-:-:S03]  /*11420*/  IMAD.X R17, R14, 0x1, R3, P2 ;  /* 0x000000010e117824 */ /* 0x000fc600010e0603 */
[----:B------:R-:W4:Y:S04]  /*11430*/  LDL R3, [R1+0x748] ;  /* 0x0007480001037983 */ /* 0x000f280000100800 */
[----:B------:R1:W4:Y:S01]  /*11440*/  LDG.E.U8 R159, desc[UR4][R16.64] ;  /* 0x00000004109f7981 */ /* 0x000322000c1e1100 */
[----:B0-----:R-:W-:-:S05]  /*11450*/  IADD3 R154, P1, R13, R21, RZ ;  /* 0x000000150d9a7210 */ /* 0x001fca0007f3e0ff */
[----:B------:R-:W-:Y:S02]  /*11460*/  IMAD.X R155, R14, 0x1, R0, P1 ;  /* 0x000000010e9b7824 */ /* 0x000fe400008e0600 */
[----:B------:R-:W4:Y:S01]  /*11470*/  LDL R0, [R1+0x74c] ;  /* 0x00074c0001007983 */ /* 0x000f220000100800 */
[----:B-1----:R-:W-:Y:S02]  /*11480*/  IMAD.IADD R16, R174, 0x1, R9 ;  /* 0x00000001ae107824 */ /* 0x002fe400078e0209 */
[--C-:B------:R-:W-:Y:S01]  /*11490*/  IMAD.IADD R18, R18, 0x1, R10.reuse ;  /* 0x0000000112127824 */ /* 0x100fe200078e020a */
[----:B------:R0:W4:Y:S02]  /*114a0*/  LDG.E.U8 R155, desc[UR4][R154.64] ;  /* 0x000000049a9b7981 */ /* 0x000124000c1e1100 */
[C---:B------:R-:W-:Y:S02]  /*114b0*/  IADD3 R16, P1, R13.reuse, R16, RZ ;  /* 0x000000100d107210 */ /* 0x040fe40007f3e0ff */
[----:B------:R-:W-:Y:S01]  /*114c0*/  IADD3 R164, P2, R13, R18, RZ ;  /* 0x000000120da47210 */ /* 0x000fe20007f5e0ff */
[----:B------:R-:W-:-:S02]  /*114d0*/  IMAD.IADD R174, R174, 0x1, R10 ;  /* 0x00000001aeae7824 */ /* 0x000fc400078e020a */
[----:B------:R-:W-:Y:S02]  /*114e0*/  IMAD R18, R15, 0x67, RZ ;  /* 0x000000670f127824 */ /* 0x000fe400078e02ff */
[C---:B--2---:R-:W-:Y:S02]  /*114f0*/  IMAD.X R165, R14.reuse, 0x1, R5, P2 ;  /* 0x000000010ea57824 */ /* 0x044fe400010e0605 */
[----:B------:R-:W-:Y:S01]  /*11500*/  IMAD.X R17, R14, 0x1, R2, P1 ;  /* 0x000000010e117824 */ /* 0x000fe200008e0602 */
[----:B------:R-:W2:Y:S04]  /*11510*/  LDL R5, [R1+0x750] ;  /* 0x0007500001057983 */ /* 0x000ea80000100800 */
[----:B------:R-:W2:Y:S01]  /*11520*/  LDL R2, [R1+0x78c] ;  /* 0x00078c0001027983 */ /* 0x000ea20000100800 */
[----:B------:R-:W-:Y:S01]  /*11530*/  IMAD.IADD R21, R18, 0x1, R9 ;  /* 0x0000000112157824 */ /* 0x000fe200078e0209 */
[----:B------:R-:W-:-:S02]  /*11540*/  IADD3 R174, P2, R13, R174, RZ ;  /* 0x000000ae0dae7210 */ /* 0x000fc40007f5e0ff */
[----:B------:R1:W2:Y:S01]  /*11550*/  LDG.E.U8 R153, desc[UR4][R164.64] ;  /* 0x00000004a4997981 */ /* 0x0002a2000c1e1100 */
[----:B0-----:R-:W-:Y:S02]  /*11560*/  IMAD R154, R15, 0x68, RZ ;  /* 0x000000680f9a7824 */ /* 0x001fe400078e02ff */
[----:B------:R-:W-:Y:S01]  /*11570*/  IMAD.IADD R18, R18, 0x1, R10 ;  /* 0x0000000112127824 */ /* 0x000fe200078e020a */
[----:B------:R0:W2:Y:S01]  /*11580*/  LDG.E.U8 R22, desc[UR4][R16.64] ;  /* 0x0000000410167981 */ /* 0x0000a2000c1e1100 */
[C---:B-1----:R-:W-:Y:S01]  /*11590*/  IADD3 R164, P1, R13.reuse, R21, RZ ;  /* 0x000000150da47210 */ /* 0x042fe20007f3e0ff */
[----:B------:R-:W-:Y:S02]  /*115a0*/  IMAD.IADD R167, R154, 0x1, R9 ;  /* 0x000000019aa77824 */ /* 0x000fe400078e0209 */
[C---:B---3--:R-:W-:Y:S02]  /*115b0*/  IMAD.X R175, R14.reuse, 0x1, R4, P2 ;  /* 0x000000010eaf7824 */ /* 0x048fe400010e0604 */
[----:B------:R-:W3:Y:S01]  /*115c0*/  LDL R4, [R1+0x790] ;  /* 0x0007900001047983 */ /* 0x000ee20000100800 */
[----:B0-----:R-:W-:Y:S01]  /*115d0*/  IADD3 R16, P2, R13, R18, RZ ;  /* 0x000000120d107210 */ /* 0x001fe20007f5e0ff */
[----:B----4-:R-:W-:-:S02]  /*115e0*/  IMAD.X R165, R14, 0x1, R6, P1 ;  /* 0x000000010ea57824 */ /* 0x010fc400008e0606 */
[----:B------:R-:W4:Y:S04]  /*115f0*/  LDG.E.U8 R21, desc[UR4][R174.64] ;  /* 0x00000004ae157981 */ /* 0x000f28000c1e1100 */
[----:B------:R-:W4:Y:S04]  /*11600*/  LDL R6, [R1+0x7cc] ;  /* 0x0007cc0001067983 */ /* 0x000f280000100800 */
[----:B------:R0:W4:Y:S01]  /*11610*/  LDG.E.U8 R18, desc[UR4][R164.64] ;  /* 0x00000004a4127981 */ /* 0x000122000c1e1100 */
[----:B------:R-:W-:-:S03]  /*11620*/  IMAD.X R17, R14, 0x1, R3, P2 ;  /* 0x000000010e117824 */ /* 0x000fc600010e0603 */
[----:B------:R-:W4:Y:S01]  /*11630*/  LDL R3, [R1+0x7d0] ;  /* 0x0007d00001037983 */ /* 0x000f220000100800 */
[----:B------:R-:W-:Y:S02]  /*11640*/  IMAD R188, R15, 0x70, RZ ;  /* 0x000000700fbc7824 */ /* 0x000fe400078e02ff */
[----:B------:R-:W-:Y:S01]  /*11650*/  IMAD.IADD R154, R154, 0x1, R10 ;  /* 0x000000019a9a7824 */ /* 0x000fe200078e020a */
[----:B------:R1:W4:Y:S01]  /*11660*/  LDG.E.U8 R17, desc[UR4][R16.64] ;  /* 0x0000000410117981 */ /* 0x000322000c1e1100 */
[----:B0-----:R-:W-:-:S05]  /*11670*/  IADD3 R164, P1, R13, R167, RZ ;  /* 0x000000a70da47210 */ /* 0x001fca0007f3e0ff */
[----:B------:R-:W-:Y:S02]  /*11680*/  IMAD.X R165, R14, 0x1, R0, P1 ;  /* 0x000000010ea57824 */ /* 0x000fe400008e0600 */
[----:B------:R-:W4:Y:S01]  /*11690*/  LDL R0, [R1+0x754] ;  /* 0x0007540001007983 */ /* 0x000f220000100800 */
[C-C-:B------:R-:W-:Y:S01]  /*116a0*/  IMAD.IADD R180, R188.reuse, 0x1, R9.reuse ;  /* 0x00000001bcb47824 */ /* 0x140fe200078e0209 */
[----:B------:R-:W-:Y:S01]  /*116b0*/  IADD3 R174, P2, R13, R154, RZ ;  /* 0x0000009a0dae7210 */ /* 0x000fe20007f5e0ff */
[----:B-1----:R-:W-:Y:S01]  /*116c0*/  IMAD R16, R15, 0x78, RZ ;  /* 0x000000780f107824 */ /* 0x002fe200078e02ff */
[----:B------:R-:W4:Y:S02]  /*116d0*/  LDG.E.U8 R164, desc[UR4][R164.64] ;  /* 0x00000004a4a47981 */ /* 0x000f24000c1e1100 */
[----:B------:R-:W-:Y:S01]  /*116e0*/  IADD3 R180, P1, R13, R180, RZ ;  /* 0x000000b40db47210 */ /* 0x000fe20007f3e0ff */
[----:B------:R-:W-:Y:S02]  /*116f0*/  IMAD.IADD R188, R188, 0x1, R10 ;  /* 0x00000001bcbc7824 */ /* 0x000fe400078e020a */
[----:B------:R-:W-:-:S02]  /*11700*/  IMAD.IADD R184, R16, 0x1, R9 ;  /* 0x0000000110b87824 */ /* 0x000fc400078e0209 */
[C---:B--2---:R-:W-:Y:S02]  /*11710*/  IMAD.X R175, R14.reuse, 0x1, R5, P2 ;  /* 0x000000010eaf7824 */ /* 0x044fe400010e0605 */
[----:B------:R-:W-:Y:S01]  /*11720*/  IMAD.X R181, R14, 0x1, R2, P1 ;  /* 0x000000010eb57824 */ /* 0x000fe200008e0602 */
[----:B------:R-:W2:Y:S04]  /*11730*/  LDL R5, [R1+0x758] ;  /* 0x0007580001057983 */ /* 0x000ea80000100800 */
[----:B------:R-:W2:Y:S01]  /*11740*/  LDL R2, [R1+0x794] ;  /* 0x0007940001027983 */ /* 0x000ea20000100800 */
[C---:B------:R-:W-:Y:S02]  /*11750*/  IADD3 R188, P2, R13.reuse, R188, RZ ;  /* 0x000000bc0dbc7210 */ /* 0x040fe40007f5e0ff */
[----:B------:R-:W-:Y:S01]  /*11760*/  IADD3 R184, P1, R13, R184, RZ ;  /* 0x000000b80db87210 */ /* 0x000fe20007f3e0ff */
[----:B------:R0:W2:Y:S01]  /*11770*/  LDG.E.U8 R165, desc[UR4][R174.64] ;  /* 0x00000004aea57981 */ /* 0x0000a2000c1e1100 */
[----:B------:R-:W-:-:S03]  /*11780*/  IMAD R190, R15, 0x71, RZ ;  /* 0x000000710fbe7824 */ /* 0x000fc600078e02ff */
[----:B------:R-:W2:Y:S01]  /*11790*/  LDG.E.U8 R180, desc[UR4][R180.64] ;  /* 0x00000004b4b47981 */ /* 0x000ea2000c1e1100 */
[----:B0-----:R-:W-:Y:S02]  /*117a0*/  IMAD.IADD R174, R16, 0x1, R10 ;  /* 0x0000000110ae7824 */ /* 0x001fe400078e020a */
[----:B------:R-:W-:-:S04]  /*117b0*/  IMAD R16, R15, 0x69, RZ ;  /* 0x000000690f107824 */ /* 0x000fc800078e02ff */
[----:B------:R-:W-:Y:S02]  /*117c0*/  IMAD.IADD R171, R16, 0x1, R9 ;  /* 0x0000000110ab7824 */ /* 0x000fe400078e0209 */
[----:B---3--:R-:W-:Y:S02]  /*117d0*/  IMAD.X R189, R14, 0x1, R4, P2 ;  /* 0x000000010ebd7824 */ /* 0x008fe400010e0604 */
[----:B------:R-:W3:Y:S01]  /*117e0*/  LDL R4, [R1+0x798] ;  /* 0x0007980001047983 */ /* 0x000ee20000100800 */
[----:B------:R-:W-:-:S03]  /*117f0*/  IADD3 R174, P2, R13, R174, RZ ;  /* 0x000000ae0dae7210 */ /* 0x000fc60007f5e0ff */
[----:B------:R0:W3:Y:S01]  /*11800*/  LDG.E.U8 R167, desc[UR4][R188.64] ;  /* 0x00000004bca77981 */ /* 0x0000e2000c1e1100 */
[----:B----4-:R-:W-:-:S03]  /*11810*/  IMAD.X R185, R14, 0x1, R6, P1 ;  /* 0x000000010eb97824 */ /* 0x010fc600008e0606 */
[----:B------:R-:W4:Y:S04]  /*11820*/  LDL R6, [R1+0x7d4] ;  /* 0x0007d40001067983 */ /* 0x000f280000100800 */
[----:B------:R1:W4:Y:S01]  /*11830*/  LDG.E.U8 R154, desc[UR4][R184.64] ;  /* 0x00000004b89a7981 */ /* 0x000322000c1e1100 */
[----:B------:R-:W-:-:S03]  /*11840*/  IMAD.X R175, R14, 0x1, R3, P2 ;  /* 0x000000010eaf7824 */ /* 0x000fc600010e0603 */
[----:B------:R-:W4:Y:S01]  /*11850*/  LDL R3, [R1+0x7d8] ;  /* 0x0007d80001037983 */ /* 0x000f220000100800 */
[----:B0-----:R-:W-:Y:S02]  /*11860*/  IMAD.IADD R188, R190, 0x1, R9 ;  /* 0x00000001bebc7824 */ /* 0x001fe400078e0209 */
[----:B------:R-:W-:Y:S01]  /*11870*/  IMAD.IADD R16, R16, 0x1, R10 ;  /* 0x0000000110107824 */ /* 0x000fe200078e020a */
[----:B------:R0:W4:Y:S01]  /*11880*/  LDG.E.U8 R172, desc[UR4][R174.64] ;  /* 0x00000004aeac7981 */ /* 0x000122000c1e1100 */
[----:B-1----:R-:W-:-:S05]  /*11890*/  IADD3 R184, P1, R13, R171, RZ ;  /* 0x000000ab0db87210 */ /* 0x002fca0007f3e0ff */
[----:B------:R-:W-:Y:S02]  /*118a0*/  IMAD.X R185, R14, 0x1, R0, P1 ;  /* 0x000000010eb97824 */ /* 0x000fe400008e0600 */
[----:B------:R-:W4:Y:S01]  /*118b0*/  LDL R0, [R1+0x75c] ;  /* 0x00075c0001007983 */ /* 0x000f220000100800 */
[C---:B------:R-:W-:Y:S02]  /*118c0*/  IADD3 R188, P1, R13.reuse, R188, RZ ;  /* 0x000000bc0dbc7210 */ /* 0x040fe40007f3e0ff */
[----:B0-----:R-:W-:Y:S01]  /*118d0*/  IADD3 R174, P2, R13, R16, RZ ;  /* 0x000000100dae7210 */ /* 0x001fe20007f5e0ff */
[----:B------:R-:W-:Y:S01]  /*118e0*/  IMAD.IADD R190, R190, 0x1, R10 ;  /* 0x00000001bebe7824 */ /* 0x000fe200078e020a */
[----:B------:R-:W4:Y:S01]  /*118f0*/  LDG.E.U8 R185, desc[UR4][R184.64] ;  /* 0x00000004b8b97981 */ /* 0x000f22000c1e1100 */
[----:B------:R-:W-:-:S04]  /*11900*/  IMAD R16, R15, 0x79, RZ ;  /* 0x000000790f107824 */ /* 0x000fc800078e02ff */
[----:B------:R-:W-:Y:S02]  /*11910*/  IMAD.IADD R171, R16, 0x1, R9 ;  /* 0x0000000110ab7824 */ /* 0x000fe400078e0209 */
[C---:B--2---:R-:W-:Y:S02]  /*11920*/  IMAD.X R175, R14.reuse, 0x1, R5, P2 ;  /* 0x000000010eaf7824 */ /* 0x044fe400010e0605 */
[----:B------:R-:W-:Y:S01]  /*11930*/  IMAD.X R189, R14, 0x1, R2, P1 ;  /* 0x000000010ebd7824 */ /* 0x000fe200008e0602 */
[----:B------:R-:W2:Y:S04]  /*11940*/  LDL R5, [R1+0x760] ;  /* 0x0007600001057983 */ /* 0x000ea80000100800 */
[----:B------:R-:W2:Y:S01]  /*11950*/  LDL R2, [R1+0x79c] ;  /* 0x00079c0001027983 */ /* 0x000ea20000100800 */
[----:B------:R-:W-:-:S03]  /*11960*/  IADD3 R190, P2, R13, R190, RZ ;  /* 0x000000be0dbe7210 */ /* 0x000fc60007f5e0ff */
[----:B------:R0:W2:Y:S02]  /*11970*/  LDG.E.U8 R184, desc[UR4][R174.64] ;  /* 0x00000004aeb87981 */ /* 0x0000a4000c1e1100 */
[----:B0-----:R-:W-:Y:S01]  /*11980*/  IMAD.IADD R175, R16, 0x1, R10 ;  /* 0x0000000110af7824 */ /* 0x001fe200078e020a */
[----:B------:R-:W-:Y:S01]  /*11990*/  IADD3 R174, P1, R13, R171, RZ ;  /* 0x000000ab0dae7210 */ /* 0x000fe20007f3e0ff */
[----:B------:R-:W-:Y:S01]  /*119a0*/  IMAD R16, R15, 0x6a, RZ ;  /* 0x0000006a0f107824 */ /* 0x000fe200078e02ff */
[----:B------:R0:W2:Y:S03]  /*119b0*/  LDG.E.U8 R171, desc[UR4][R188.64] ;  /* 0x00000004bcab7981 */ /* 0x0000a6000c1e1100 */
[----:B------:R-:W-:Y:S02]  /*119c0*/  IMAD.IADD R179, R16, 0x1, R9 ;  /* 0x0000000110b37824 */ /* 0x000fe400078e0209 */
[----:B---3--:R-:W-:-:S02]  /*119d0*/  IMAD.X R191, R14, 0x1, R4, P2 ;  /* 0x000000010ebf7824 */ /* 0x008fc400010e0604 */
[----:B------:R-:W3:Y:S01]  /*119e0*/  LDL R4, [R1+0x7a0] ;  /* 0x0007a00001047983 */ /* 0x000ee20000100800 */
[----:B0-----:R-:W-:Y:S01]  /*119f0*/  IADD3 R188, P2, R13, R175, RZ ;  /* 0x000000af0dbc7210 */ /* 0x001fe20007f5e0ff */
[----:B------:R-:W-:Y:S02]  /*11a00*/  IMAD R187, R15, 0x72, RZ ;  /* 0x000000720fbb7824 */ /* 0x000fe400078e02ff */
[----:B------:R-:W3:Y:S01]  /*11a10*/  LDG.E.U8 R182, desc[UR4][R190.64] ;  /* 0x00000004beb67981 */ /* 0x000ee2000c1e1100 */
[----:B----4-:R-:W-:-:S03]  /*11a20*/  IMAD.X R175, R14, 0x1, R6, P1 ;  /* 0x000000010eaf7824 */ /* 0x010fc600008e0606 */
[----:B------:R-:W4:Y:S04]  /*11a30*/  LDL R6, [R1+0x7dc] ;  /* 0x0007dc0001067983 */ /* 0x000f280000100800 */
[----:B------:R0:W4:Y:S01]  /*11a40*/  LDG.E.U8 R181, desc[UR4][R174.64] ;  /* 0x00000004aeb57981 */ /* 0x000122000c1e1100 */
[----:B------:R-:W-:-:S03]  /*11a50*/  IMAD.X R189, R14, 0x1, R3, P2 ;  /* 0x000000010ebd7824 */ /* 0x000fc600010e0603 */
[----:B------:R-:W4:Y:S01]  /*11a60*/  LDL R3, [R1+0x7e0] ;  /* 0x0007e00001037983 */ /* 0x000f220000100800 */
[----:B0-----:R-:W-:Y:S01]  /*11a70*/  IADD3 R174, P1, R13, R179, RZ ;  /* 0x000000b30dae7210 */ /* 0x001fe20007f3e0ff */
[----:B------:R-:W-:Y:S02]  /*11a80*/  IMAD.IADD R190, R187, 0x1, R9 ;  /* 0x00000001bbbe7824 */ /* 0x000fe400078e0209 */
[----:B------:R0:W4:Y:S02]  /*11a90*/  LDG.E.U8 R179, desc[UR4][R188.64] ;  /* 0x00000004bcb37981 */ /* 0x000124000c1e1100 */
[----:B------:R-:W-:Y:S02]  /*11aa0*/  IMAD.X R175, R14, 0x1, R0, P1 ;  /* 0x000000010eaf7824 */ /* 0x000fe400008e0600 */
[----:B------:R-:W4:Y:S01]  /*11ab0*/  LDL R0, [R1+0x764] ;  /* 0x0007640001007983 */ /* 0x000f220000100800 */
[----:B------:R-:W-:Y:S01]  /*11ac0*/  IMAD.IADD R16, R16, 0x1, R10 ;  /* 0x0000000110107824 */ /* 0x000fe200078e020a */
[----:B------:R-:W-:-:S02]  /*11ad0*/  IADD3 R190, P1, R13, R190, RZ ;  /* 0x000000be0dbe7210 */ /* 0x000fc40007f3e0ff */
[----:B------:R-:W4:Y:S02]  /*11ae0*/  LDG.E.U8 R175, desc[UR4][R174.64] ;  /* 0x00000004aeaf7981 */ /* 0x000f24000c1e1100 */
[----:B------:R-:W-:Y:S01]  /*11af0*/  IADD3 R192, P2, R13, R16, RZ ;  /* 0x000000100dc07210 */ /* 0x000fe20007f5e0ff */
[----:B0-----:R-:W-:Y:S02]  /*11b00*/  IMAD.IADD R188, R187, 0x1, R10 ;  /* 0x00000001bbbc7824 */ /* 0x001fe400078e020a */
[----:B------:R-:W-:-:S04]  /*11b10*/  IMAD R16, R15, 0x7a, RZ ;  /* 0x0000007a0f107824 */ /* 0x000fc800078e02ff */
[----:B------:R-:W-:Y:S02]  /*11b20*/  IMAD.IADD R187, R16, 0x1, R9 ;  /* 0x0000000110bb7824 */ /* 0x000fe400078e0209 */
[C---:B--2---:R-:W-:Y:S02]  /*11b30*/  IMAD.X R193, R14.reuse, 0x1, R5, P2 ;  /* 0x000000010ec17824 */ /* 0x044fe400010e0605 */
[----:B------:R-:W-:Y:S01]  /*11b40*/  IMAD.X R191, R14, 0x1, R2, P1 ;  /* 0x000000010ebf7824 */ /* 0x000fe200008e0602 */
[----:B------:R-:W2:Y:S04]  /*11b50*/  LDL R5, [R1+0x768] ;  /* 0x0007680001057983 */ /* 0x000ea80000100800 */
[----:B------:R-:W2:Y:S01]  /*11b60*/  LDL R2, [R1+0x7a4] ;  /* 0x0007a40001027983 */ /* 0x000ea20000100800 */
[----:B------:R-:W-:-:S03]  /*11b70*/  IADD3 R188, P2, R13, R188, RZ ;  /* 0x000000bc0dbc7210 */ /* 0x000fc60007f5e0ff */
[----:B------:R0:W2:Y:S01]  /*11b80*/  LDG.E.U8 R174, desc[UR4][R192.64] ;  /* 0x00000004c0ae7981 */ /* 0x0000a2000c1e1100 */
[----:B------:R-:W-:Y:S02]  /*11b90*/  IMAD R194, R15, 0x6b, RZ ;  /* 0x0000006b0fc27824 */ /* 0x000fe400078e02ff */
[----:B------:R-:W-:Y:S01]  /*11ba0*/  IMAD.IADD R16, R16, 0x1, R10 ;  /* 0x0000000110107824 */ /* 0x000fe200078e020a */
[----:B0-----:R-:W-:Y:S01]  /*11bb0*/  IADD3 R192, P1, R13, R187, RZ ;  /* 0x000000bb0dc07210 */ /* 0x001fe20007f3e0ff */
[----:B------:R-:W-:Y:S01]  /*11bc0*/  IMAD.IADD R195, R194, 0x1, R9 ;  /* 0x00000001c2c37824 */ /* 0x000fe200078e0209 */
[----:B------:R0:W2:Y:S01]  /*11bd0*/  LDG.E.U8 R187, desc[UR4][R190.64] ;  /* 0x00000004bebb7981 */ /* 0x0000a2000c1e1100 */
[----:B---3--:R-:W-:-:S03]  /*11be0*/  IMAD.X R189, R14, 0x1, R4, P2 ;  /* 0x000000010ebd7824 */ /* 0x008fc600010e0604 */
[----:B------:R-:W3:Y:S01]  /*11bf0*/  LDL R4, [R1+0x7a8] ;  /* 0x0007a80001047983 */ /* 0x000ee20000100800 */
[----:B0-----:R-:W-:-:S03]  /*11c00*/  IADD3 R190, P2, R13, R16, RZ ;  /* 0x000000100dbe7210 */ /* 0x001fc60007f5e0ff */
[----:B------:R-:W3:Y:S01]  /*11c10*/  LDG.E.U8 R188, desc[UR4][R188.64] ;  /* 0x00000004bcbc7981 */ /* 0x000ee2000c1e1100 */
[----:B----4-:R-:W-:-:S03]  /*11c20*/  IMAD.X R193, R14, 0x1, R6, P1 ;  /* 0x000000010ec17824 */ /* 0x010fc600008e0606 */
[----:B------:R-:W4:Y:S04]  /*11c30*/  LDL R6, [R1+0x7e4] ;  /* 0x0007e40001067983 */ /* 0x000f280000100800 */
[----:B------:R0:W4:Y:S01]  /*11c40*/  LDG.E.U8 R189, desc[UR4][R192.64] ;  /* 0x00000004c0bd7981 */ /* 0x000122000c1e1100 */
[----:B------:R-:W-:-:S03]  /*11c50*/  IMAD.X R191, R14, 0x1, R3, P2 ;  /* 0x000000010ebf7824 */ /* 0x000fc600010e0603 */
[----:B------:R-:W4:Y:S01]  /*11c60*/  LDL R3, [R1+0x7e8] ;  /* 0x0007e80001037983 */ /* 0x000f220000100800 */
[----:B------:R-:W-:-:S03]  /*11c70*/  IMAD R16, R15, 0x73, RZ ;  /* 0x000000730f107824 */ /* 0x000fc600078e02ff */
[----:B------:R1:W4:Y:S01]  /*11c80*/  LDG.E.U8 R197, desc[UR4][R190.64] ;  /* 0x00000004bec57981 */ /* 0x000322000c1e1100 */
[----:B0-----:R-:W-:-:S05]  /*11c90*/  IADD3 R192, P1, R13, R195, RZ ;  /* 0x000000c30dc07210 */ /* 0x001fca0007f3e0ff */
[----:B------:R-:W-:Y:S02]  /*11ca0*/  IMAD.X R193, R14, 0x1, R0, P1 ;  /* 0x000000010ec17824 */ /* 0x000fe400008e0600 */
[----:B------:R-:W4:Y:S01]  /*11cb0*/  LDL R0, [R1+0x76c] ;  /* 0x00076c0001007983 */ /* 0x000f220000100800 */
[----:B-1----:R-:W-:Y:S02]  /*11cc0*/  IMAD.IADD R190, R16, 0x1, R9 ;  /* 0x0000000110be7824 */ /* 0x002fe400078e0209 */
[----:B------:R-:W-:Y:S01]  /*11cd0*/  IMAD.IADD R194, R194, 0x1, R10 ;  /* 0x00000001c2c27824 */ /* 0x000fe200078e020a */
[----:B------:R0:W4:Y:S02]  /*11ce0*/  LDG.E.U8 R199, desc[UR4][R192.64] ;  /* 0x00000004c0c77981 */ /* 0x000124000c1e1100 */
[C---:B------:R-:W-:Y:S02]  /*11cf0*/  IADD3 R190, P1, R13.reuse, R190, RZ ;  /* 0x000000be0dbe7210 */ /* 0x040fe40007f3e0ff */
[----:B------:R-:W-:Y:S01]  /*11d00*/  IADD3 R194, P2, R13, R194, RZ ;  /* 0x000000c20dc27210 */ /* 0x000fe20007f5e0ff */
[----:B------:R-:W-:-:S02]  /*11d10*/  IMAD R203, R15, 0x7b, RZ ;  /* 0x0000007b0fcb7824 */ /* 0x000fc400078e02ff */
[----:B------:R-:W-:Y:S02]  /*11d20*/  IMAD.IADD R16, R16, 0x1, R10 ;  /* 0x0000000110107824 */ /* 0x000fe400078e020a */
[----:B0-----:R-:W-:Y:S02]  /*11d30*/  IMAD.IADD R193, R203, 0x1, R9 ;  /* 0x00000001cbc17824 */ /* 0x001fe400078e0209 */
[----:B------:R-:W-:Y:S02]  /*11d40*/  IMAD R209, R15, 0x6c, RZ ;  /* 0x0000006c0fd17824 */ /* 0x000fe400078e02ff */
[C---:B--2---:R-:W-:Y:S02]  /*11d50*/  IMAD.X R195, R14.reuse, 0x1, R5, P2 ;  /* 0x000000010ec37824 */ /* 0x044fe400010e0605 */
[----:B------:R-:W-:Y:S01]  /*11d60*/  IMAD.X R191, R14, 0x1, R2, P1 ;  /* 0x000000010ebf7824 */ /* 0x000fe200008e0602 */
[----:B------:R-:W2:Y:S04]  /*11d70*/  LDL R5, [R1+0x770] ;  /* 0x0007700001057983 */ /* 0x000ea80000100800 */
[----:B------:R-:W2:Y:S01]  /*11d80*/  LDL R2, [R1+0x7ac] ;  /* 0x0007ac0001027983 */ /* 0x000ea20000100800 */
[----:B------:R-:W-:-:S03]  /*11d90*/  IADD3 R192, P2, R13, R16, RZ ;  /* 0x000000100dc07210 */ /* 0x000fc60007f5e0ff */
[----:B------:R0:W2:Y:S01]  /*11da0*/  LDG.E.U8 R201, desc[UR4][R194.64] ;  /* 0x00000004c2c97981 */ /* 0x0000a2000c1e1100 */
[----:B------:R-:W-:-:S03]  /*11db0*/  IMAD.IADD R16, R203, 0x1, R10 ;  /* 0x00000001cb107824 */ /* 0x000fc600078e020a */
[----:B------:R1:W2:Y:S01]  /*11dc0*/  LDG.E.U8 R203, desc[UR4][R190.64] ;  /* 0x00000004becb7981 */ /* 0x0002a2000c1e1100 */
[C---:B0-----:R-:W-:Y:S01]  /*11dd0*/  IADD3 R194, P1, R13.reuse, R193, RZ ;  /* 0x000000c10dc27210 */ /* 0x041fe20007f3e0ff */
[----:B---3--:R-:W-:Y:S02]  /*11de0*/  IMAD.X R193, R14, 0x1, R4, P2 ;  /* 0x000000010ec17824 */ /* 0x008fe400010e0604 */
[----:B------:R-:W3:Y:S04]  /*11df0*/  LDL R4, [R1+0x7b0] ;  /* 0x0007b00001047983 */ /* 0x000ee80000100800 */
[----:B------:R0:W3:Y:S01]  /*11e00*/  LDG.E.U8 R205, desc[UR4][R192.64] ;  /* 0x00000004c0cd7981 */ /* 0x0000e2000c1e1100 */
[----:B-1----:R-:W-:Y:S01]  /*11e10*/  IADD3 R190, P2, R13, R16, RZ ;  /* 0x000000100dbe7210 */ /* 0x002fe20007f5e0ff */
[----:B0-----:R-:W-:-:S02]  /*11e20*/  IMAD.IADD R192, R209, 0x1, R9 ;  /* 0x00000001d1c07824 */ /* 0x001fc400078e0209 */
[C---:B----4-:R-:W-:Y:S02]  /*11e30*/  IMAD.X R195, R14.reuse, 0x1, R6, P1 ;  /* 0x000000010ec37824 */ /* 0x050fe400008e0606 */
[----:B------:R-:W-:Y:S01]  /*11e40*/  IMAD R193, R15, 0x74, RZ ;  /* 0x000000740fc17824 */ /* 0x000fe200078e02ff */
[----:B------:R-:W4:Y:S04]  /*11e50*/  LDL R6, [R1+0x778] ;  /* 0x0007780001067983 */ /* 0x000f280000100800 */
[----:B------:R0:W4:Y:S01]  /*11e60*/  LDG.E.U8 R207, desc[UR4][R194.64] ;  /* 0x00000004c2cf7981 */ /* 0x000122000c1e1100 */
[----:B------:R-:W-:-:S03]  /*11e70*/  IMAD.X R191, R14, 0x1, R3, P2 ;  /* 0x000000010ebf7824 */ /* 0x000fc600010e0603 */
[----:B------:R-:W4:Y:S01]  /*11e80*/  LDL R3, [R1+0x7f0] ;  /* 0x0007f00001037983 */ /* 0x000f220000100800 */
[----:B0-----:R-:W-:-:S05]  /*11e90*/  IADD3 R194, P1, R13, R192, RZ ;  /* 0x000000c00dc27210 */ /* 0x001fca0007f3e0ff */
[----:B------:R-:W-:Y:S02]  /*11ea0*/  IMAD.X R195, R14, 0x1, R0, P1 ;  /* 0x000000010ec37824 */ /* 0x000fe400008e0600 */
[----:B------:R-:W4:Y:S01]  /*11eb0*/  LDL R0, [R1+0x774] ;  /* 0x0007740001007983 */ /* 0x000f220000100800 */
[----:B------:R-:W-:Y:S02]  /*11ec0*/  IMAD.IADD R192, R193, 0x1, R9 ;  /* 0x00000001c1c07824 */ /* 0x000fe400078e0209 */
[--C-:B------:R-:W-:Y:S01]  /*11ed0*/  IMAD.IADD R16, R209, 0x1, R10.reuse ;  /* 0x00000001d1107824 */ /* 0x100fe200078e020a */
[----:B------:R-:W4:Y:S02]  /*11ee0*/  LDG.E.U8 R211, desc[UR4][R194.64] ;  /* 0x00000004c2d37981 */ /* 0x000f24000c1e1100 */
[----:B------:R-:W-:Y:S02]  /*11ef0*/  IADD3 R192, P1, R13, R192, RZ ;  /* 0x000000c00dc07210 */ /* 0x000fe40007f3e0ff */
[----:B------:R0:W4:Y:S01]  /*11f00*/  LDG.E.U8 R209, desc[UR4][R190.64] ;  /* 0x00000004bed17981 */ /* 0x000122000c1e1100 */
[----:B------:R-:W-:Y:S01]  /*11f10*/  IMAD R215, R15, 0x7c, RZ ;  /* 0x0000007c0fd77824 */ /* 0x000fe200078e02ff */
[----:B0-----:R-:W-:Y:S01]  /*11f20*/  IADD3 R190, P2, R13, R16, RZ ;  /* 0x000000100dbe7210 */ /* 0x001fe20007f5e0ff */
[----:B------:R-:W-:-:S02]  /*11f30*/  IMAD.IADD R16, R193, 0x1, R10 ;  /* 0x00000001c1107824 */ /* 0x000fc400078e020a */
[----:B------:R-:W-:Y:S02]  /*11f40*/  IMAD.IADD R195, R215, 0x1, R9 ;  /* 0x00000001d7c37824 */ /* 0x000fe400078e0209 */
[C---:B--2---:R-:W-:Y:S02]  /*11f50*/  IMAD.X R193, R14.reuse, 0x1, R2, P1 ;  /* 0x000000010ec17824 */ /* 0x044fe400008e0602 */
[----:B------:R-:W2:Y:S01]  /*11f60*/  LDL R2, [R1+0x7b4] ;  /* 0x0007b40001027983 */ /* 0x000ea20000100800 */
[----:B------:R-:W-:Y:S01]  /*11f70*/  IMAD.X R191, R14, 0x1, R5, P2 ;  /* 0x000000010ebf7824 */ /* 0x000fe200010e0605 */
[----:B------:R-:W-:Y:S01]  /*11f80*/  IADD3 R194, P2, R13, R16, RZ ;  /* 0x000000100dc27210 */ /* 0x000fe20007f5e0ff */
[----:B------:R-:W-:Y:S01]  /*11f90*/  IMAD.IADD R16, R215, 0x1, R10 ;  /* 0x00000001d7107824 */ /* 0x000fe200078e020a */
[----:B------:R-:W2:Y:S01]  /*11fa0*/  LDL R5, [R1+0x7b8] ;  /* 0x0007b80001057983 */ /* 0x000ea20000100800 */
[----:B------:R-:W-:-:S03]  /*11fb0*/  IMAD R221, R15, 0x6d, RZ ;  /* 0x0000006d0fdd7824 */ /* 0x000fc600078e02ff */
[----:B------:R0:W2:Y:S04]  /*11fc0*/  LDG.E.U8 R213, desc[UR4][R190.64] ;  /* 0x00000004bed57981 */ /* 0x0000a8000c1e1100 */
[----:B------:R1:W2:Y:S01]  /*11fd0*/  LDG.E.U8 R215, desc[UR4][R192.64] ;  /* 0x00000004c0d77981 */ /* 0x0002a2000c1e1100 */
[----:B0-----:R-:W-:-:S05]  /*11fe0*/  IADD3 R190, P1, R13, R195, RZ ;  /* 0x000000c30dbe7210 */ /* 0x001fca0007f3e0ff */
[C---:B------:R-:W-:Y:S02]  /*11ff0*/  IMAD.X R191, R14.reuse, 0x1, R7, P1 ;  /* 0x000000010ebf7824 */ /* 0x040fe400008e0607 */
[----:B------:R-:W-:Y:S01]  /*12000*/  IMAD R231, R15, 0x7d, RZ ;  /* 0x0000007d0fe77824 */ /* 0x000fe200078e02ff */
[----:B------:R-:W2:Y:S04]  /*12010*/  LDL R7, [R1+0x7bc] ;  /* 0x0007bc0001077983 */ /* 0x000ea80000100800 */
[----:B------:R0:W2:Y:S01]  /*12020*/  LDG.E.U8 R219, desc[UR4][R190.64] ;  /* 0x00000004bedb7981 */ /* 0x0000a2000c1e1100 */
[----:B---3--:R-:W-:Y:S01]  /*12030*/  IMAD.X R195, R14, 0x1, R4, P2 ;  /* 0x000000010ec37824 */ /* 0x008fe200010e0604 */
[----:B-1----:R-:W-:Y:S02]  /*12040*/  IADD3 R192, P2, R13, R16, RZ ;  /* 0x000000100dc07210 */ /* 0x002fe40007f5e0ff */
[----:B------:R-:W3:Y:S01]  /*12050*/  LDL R4, [R1+0x7f4] ;  /* 0x0007f40001047983 */ /* 0x000ee20000100800 */
[----:B------:R-:W-:-:S03]  /*12060*/  IMAD.IADD R16, R221, 0x1, R9 ;  /* 0x00000001dd107824 */ /* 0x000fc600078e0209 */
[----:B------:R1:W3:Y:S02]  /*12070*/  LDG.E.U8 R217, desc[UR4][R194.64] ;  /* 0x00000004c2d97981 */ /* 0x0002e4000c1e1100 */
[----:B0-----:R-:W-:Y:S01]  /*12080*/  IADD3 R190, P1, R13, R16, RZ ;  /* 0x000000100dbe7210 */ /* 0x001fe20007f3e0ff */
[C---:B----4-:R-:W-:Y:S02]  /*12090*/  IMAD.X R193, R14.reuse, 0x1, R3, P2 ;  /* 0x000000010ec17824 */ /* 0x050fe400010e0603 */
[----:B------:R-:W4:Y:S02]  /*120a0*/  LDL R3, [R1+0x7f8] ;  /* 0x0007f80001037983 */ /* 0x000f240000100800 */
[----:B------:R-:W-:Y:S02]  /*120b0*/  IMAD.X R191, R14, 0x1, R0, P1 ;  /* 0x000000010ebf7824 */ /* 0x000fe400008e0600 */
[----:B------:R-:W4:Y:S01]  /*120c0*/  LDL R0, [R1+0x77c] ;  /* 0x00077c0001007983 */ /* 0x000f220000100800 */
[----:B-1----:R-:W-:-:S02]  /*120d0*/  IMAD R195, R15, 0x75, RZ ;  /* 0x000000750fc37824 */ /* 0x002fc400078e02ff */
[----:B------:R-:W-:Y:S01]  /*120e0*/  IMAD.IADD R194, R221, 0x1, R10 ;  /* 0x00000001ddc27824 */ /* 0x000fe200078e020a */
[----:B------:R-:W4:Y:S04]  /*120f0*/  LDG.E.U8 R223, desc[UR4][R190.64] ;  /* 0x00000004bedf7981 */ /* 0x000f28000c1e1100 */
[----:B------:R0:W4:Y:S01]  /*12100*/  LDG.E.U8 R221, desc[UR4][R192.64] ;  /* 0x00000004c0dd7981 */ /* 0x000122000c1e1100 */
[----:B------:R-:W-:Y:S01]  /*12110*/  IADD3 R194, P2, R13, R194, RZ ;  /* 0x000000c20dc27210 */ /* 0x000fe20007f5e0ff */
[----:B0-----:R-:W-:-:S05]  /*12120*/  IMAD.IADD R192, R195, 0x1, R9 ;  /* 0x00000001c3c07824 */ /* 0x001fca00078e0209 */
[----:B------:R-:W-:Y:S01]  /*12130*/  IADD3 R192, P1, R13, R192, RZ ;  /* 0x000000c00dc07210 */ /* 0x000fe20007f3e0ff */
[----:B------:R-:W-:Y:S02]  /*12140*/  IMAD.IADD R16, R195, 0x1, R10 ;  /* 0x00000001c3107824 */ /* 0x000fe400078e020a */
[C---:B------:R-:W-:Y:S02]  /*12150*/  IMAD.X R195, R14.reuse, 0x1, R6, P2 ;  /* 0x000000010ec37824 */ /* 0x040fe400010e0606 */
[----:B------:R-:W-:Y:S02]  /*12160*/  IMAD.IADD R191, R231, 0x1, R9 ;  /* 0x00000001e7bf7824 */ /* 0x000fe400078e0209 */
[C---:B--2---:R-:W-:Y:S01]  /*12170*/  IMAD.X R193, R14.reuse, 0x1, R2, P1 ;  /* 0x000000010ec17824 */ /* 0x044fe200008e0602 */
[C---:B------:R-:W-:Y:S01]  /*12180*/  IADD3 R190, P2, R13.reuse, R16, RZ ;  /* 0x000000100dbe7210 */ /* 0x040fe20007f5e0ff */
[----:B------:R-:W2:Y:S04]  /*12190*/  LDL R2, [R1+0x784] ;  /* 0x0007840001027983 */ /* 0x000ea80000100800 */
[----:B------:R0:W2:Y:S04]  /*121a0*/  LDG.E.U8 R225, desc[UR4][R194.64] ;  /* 0x00000004c2e17981 */ /* 0x0000a8000c1e1100 */
[----:B------:R1:W2:Y:S04]  /*121b0*/  LDG.E.U8 R227, desc[UR4][R192.64] ;  /* 0x00000004c0e37981 */ /* 0x0002a8000c1e1100 */
[----:B------:R-:W2:Y:S01]  /*121c0*/  LDL R6, [R1+0x7c0] ;  /* 0x0007c00001067983 */ /* 0x000ea20000100800 */
[----:B0-----:R-:W-:Y:S01]  /*121d0*/  IADD3 R194, P1, R13, R191, RZ ;  /* 0x000000bf0dc27210 */ /* 0x001fe20007f3e0ff */
[----:B------:R-:W-:-:S02]  /*121e0*/  IMAD.X R191, R14, 0x1, R5, P2 ;  /* 0x000000010ebf7824 */ /* 0x000fc400010e0605 */
[----:B------:R-:W2:Y:S01]  /*121f0*/  LDL R5, [R1+0x7fc] ;  /* 0x0007fc0001057983 */ /* 0x000ea20000100800 */
[----:B-1----:R-:W-:Y:S02]  /*12200*/  IMAD R192, R15, 0x6e, RZ ;  /* 0x0000006e0fc07824 */ /* 0x002fe400078e02ff */
[----:B------:R-:W-:Y:S01]  /*12210*/  IMAD.IADD R16, R231, 0x1, R10 ;  /* 0x00000001e7107824 */ /* 0x000fe200078e020a */
[----:B------:R0:W2:Y:S02]  /*12220*/  LDG.E.U8 R229, desc[UR4][R190.64] ;  /* 0x00000004bee57981 */ /* 0x0000a4000c1e1100 */
[----:B0-----:R-:W-:Y:S02]  /*12230*/  IMAD.IADD R190, R192, 0x1, R9 ;  /* 0x00000001c0be7824 */ /* 0x001fe400078e0209 */
[----:B---3--:R-:W-:-:S03]  /*12240*/  IMAD.X R195, R14, 0x1, R4, P1 ;  /* 0x000000010ec37824 */ /* 0x008fc600008e0604 */
[----:B------:R-:W-:Y:S01]  /*12250*/  IADD3 R190, P1, R13, R190, RZ ;  /* 0x000000be0dbe7210 */ /* 0x000fe20007f3e0ff */
[----:B------:R-:W-:Y:S01]  /*12260*/  IMAD R243, R15, 0x6f, RZ ;  /* 0x0000006f0ff37824 */ /* 0x000fe200078e02ff */
[----:B------:R-:W3:Y:S04]  /*12270*/  LDL R4, [R1+0x800] ;  /* 0x0008000001047983 */ /* 0x000ee80000100800 */
[----:B------:R0:W3:Y:S02]  /*12280*/  LDG.E.U8 R231, desc[UR4][R194.64] ;  /* 0x00000004c2e77981 */ /* 0x0000e4000c1e1100 */
[----:B0-----:R-:W-:-:S05]  /*12290*/  IADD3 R194, P2, R13, R16, RZ ;  /* 0x000000100dc27210 */ /* 0x001fca0007f5e0ff */
[C---:B----4-:R-:W-:Y:S02]  /*122a0*/  IMAD.X R195, R14.reuse, 0x1, R3, P2 ;  /* 0x000000010ec37824 */ /* 0x050fe400010e0603 */
[----:B------:R-:W4:Y:S01]  /*122b0*/  LDL R3, [R1+0x788] ;  /* 0x0007880001037983 */ /* 0x000f220000100800 */
[----:B------:R-:W-:-:S03]  /*122c0*/  IMAD.X R191, R14, 0x1, R0, P1 ;  /* 0x000000010ebf7824 */ /* 0x000fc600008e0600 */
[----:B------:R0:W3:Y:S04]  /*122d0*/  LDG.E.U8 R233, desc[UR4][R194.64] ;  /* 0x00000004c2e97981 */ /* 0x0000e8000c1e1100 */
[----:B------:R-:W3:Y:S01]  /*122e0*/  LDL R0, [R1+0x7c4] ;  /* 0x0007c40001007983 */ /* 0x000ee20000100800 */
[----:B------:R-:W-:Y:S02]  /*122f0*/  IMAD.IADD R192, R192, 0x1, R10 ;  /* 0x00000001c0c07824 */ /* 0x000fe400078e020a */
[----:B------:R-:W-:Y:S01]  /*12300*/  IMAD.IADD R193, R243, 0x1, R9 ;  /* 0x00000001f3c17824 */ /* 0x000fe200078e0209 */
[----:B------:R1:W3:Y:S01]  /*12310*/  LDG.E.U8 R235, desc[UR4][R190.64] ;  /* 0x00000004beeb7981 */ /* 0x0002e2000c1e1100 */
[----:B------:R-:W-:Y:S01]  /*12320*/  IMAD R16, R15, 0x76, RZ ;  /* 0x000000760f107824 */ /* 0x000fe200078e02ff */
[----:B------:R-:W-:-:S02]  /*12330*/  IADD3 R192, P2, R13, R192, RZ ;  /* 0x000000c00dc07210 */ /* 0x000fc40007f5e0ff */
[----:B0-----:R-:W-:Y:S01]  /*12340*/  IADD3 R194, P1, R13, R193, RZ ;  /* 0x000000c10dc27210 */ /* 0x001fe20007f3e0ff */
[----:B------:R-:W-:Y:S02]  /*12350*/  IMAD.IADD R195, R16, 0x1, R9 ;  /* 0x0000000110c37824 */ /* 0x000fe400078e0209 */
[----:B------:R-:W-:-:S03]  /*12360*/  IMAD.X R193, R14, 0x1, R8, P2 ;  /* 0x000000010ec17824 */ /* 0x000fc600010e0608 */
[----:B-1----:R-:W-:Y:S02]  /*12370*/  IADD3 R190, P2, R13, R195, RZ ;  /* 0x000000c30dbe7210 */ /* 0x002fe40007f5e0ff */
[----:B------:R0:W3:Y:S03]  /*12380*/  LDG.E.U8 R237, desc[UR4][R192.64] ;  /* 0x00000004c0ed7981 */ /* 0x0000e6000c1e1100 */
[----:B------:R-:W-:-:S05]  /*12390*/  IMAD.X R191, R14, 0x1, R7, P2 ;  /* 0x000000010ebf7824 */ /* 0x000fca00010e0607 */
[----:B------:R1:W3:Y:S01]  /*123a0*/  LDG.E.U8 R241, desc[UR4][R190.64] ;  /* 0x00000004bef17981 */ /* 0x0002e2000c1e1100 */
[----:B0-----:R-:W-:Y:S02]  /*123b0*/  IMAD.IADD R192, R16, 0x1, R10 ;  /* 0x0000000110c07824 */ /* 0x001fe400078e020a */
[----:B--2---:R-:W-:Y:S02]  /*123c0*/  IMAD.X R195, R14, 0x1, R2, P1 ;  /* 0x000000010ec37824 */ /* 0x004fe400008e0602 */
[----:B------:R-:W-:Y:S01]  /*123d0*/  IMAD R193, R15, 0x7e, RZ ;  /* 0x0000007e0fc17824 */ /* 0x000fe200078e02ff */
[----:B------:R-:W-:Y:S01]  /*123e0*/  IADD3 R192, P1, R13, R192, RZ ;  /* 0x000000c00dc07210 */ /* 0x000fe20007f3e0ff */
[----:B------:R-:W2:Y:S04]  /*123f0*/  LDL R2, [R1+0x7c8] ;  /* 0x0007c80001027983 */ /* 0x000ea80000100800 */
[----:B------:R0:W2:Y:S01]  /*12400*/  LDG.E.U8 R239, desc[UR4][R194.64] ;  /* 0x00000004c2ef7981 */ /* 0x0000a2000c1e1100 */
[----:B-1----:R-:W-:-:S02]  /*12410*/  IMAD.IADD R190, R193, 0x1, R10 ;  /* 0x00000001c1be7824 */ /* 0x002fc400078e020a */
[----:B------:R-:W-:Y:S02]  /*12420*/  IMAD R249, R15, 0x77, RZ ;  /* 0x000000770ff97824 */ /* 0x000fe400078e02ff */
[----:B0-----:R-:W-:Y:S02]  /*12430*/  IMAD.IADD R194, R193, 0x1, R9 ;  /* 0x00000001c1c27824 */ /* 0x001fe400078e0209 */
[----:B------:R-:W-:-:S03]  /*12440*/  IMAD.X R193, R14, 0x1, R6, P1 ;  /* 0x000000010ec17824 */ /* 0x000fc600008e0606 */
[----:B------:R-:W-:Y:S01]  /*12450*/  IADD3 R194, P2, R13, R194, RZ ;  /* 0x000000c20dc27210 */ /* 0x000fe20007f5e0ff */
[----:B------:R-:W-:Y:S02]  /*12460*/  IMAD.IADD R16, R243, 0x1, R10 ;  /* 0x00000001f3107824 */ /* 0x000fe400078e020a */
[----:B------:R0:W2:Y:S02]  /*12470*/  LDG.E.U8 R243, desc[UR4][R192.64] ;  /* 0x00000004c0f37981 */ /* 0x0000a4000c1e1100 */
[----:B------:R-:W-:-:S05]  /*12480*/  IMAD.X R195, R14, 0x1, R5, P2 ;  /* 0x000000010ec37824 */ /* 0x000fca00010e0605 */
[----:B------:R1:W2:Y:S01]  /*12490*/  LDG.E.U8 R245, desc[UR4][R194.64] ;  /* 0x00000004c2f57981 */ /* 0x0002a2000c1e1100 */
[----:B0-----:R-:W-:Y:S01]  /*124a0*/  IMAD.IADD R193, R249, 0x1, R9 ;  /* 0x00000001f9c17824 */ /* 0x001fe200078e0209 */
[----:B------:R-:W-:-:S04]  /*124b0*/  IADD3 R192, P1, R13, R16, RZ ;  /* 0x000000100dc07210 */ /* 0x000fc80007f3e0ff */
[C---:B-1----:R-:W-:Y:S01]  /*124c0*/  IADD3 R194, P2, R13.reuse, R193, RZ ;  /* 0x000000c10dc27210 */ /* 0x042fe20007f5e0ff */
[C---:B----4-:R-:W-:Y:S02]  /*124d0*/  IMAD.X R193, R14.reuse, 0x1, R3, P1 ;  /* 0x000000010ec17824 */ /* 0x050fe400008e0603 */
[----:B------:R-:W4:Y:S02]  /*124e0*/  LDL R3, [R1+0x804] ;  /* 0x0008040001037983 */ /* 0x000f240000100800 */
[----:B---3--:R-:W-:Y:S02]  /*124f0*/  IMAD.X R195, R14, 0x1, R0, P2 ;  /* 0x000000010ec37824 */ /* 0x008fe400010e0600 */
[----:B------:R-:W3:Y:S01]  /*12500*/  LDL R0, [R1+0x808] ;  /* 0x0008080001007983 */ /* 0x000ee20000100800 */
[----:B------:R-:W-:-:S03]  /*12510*/  IADD3 R190, P3, R13, R190, RZ ;  /* 0x000000be0dbe7210 */ /* 0x000fc60007f7e0ff */
[----:B------:R-:W3:Y:S02]  /*12520*/  LDG.E.U8 R194, desc[UR4][R194.64] ;  /* 0x00000004c2c27981 */ /* 0x000ee4000c1e1100 */
[----:B------:R-:W-:Y:S02]  /*12530*/  IMAD.X R191, R14, 0x1, R4, P3 ;  /* 0x000000010ebf7824 */ /* 0x000fe400018e0604 */
[----:B------:R-:W3:Y:S04]  /*12540*/  LDL.LU R244, [R1+0x64] ;  /* 0x0000640001f47983 */ /* 0x000ee80000300800 */
[----:B------:R0:W3:Y:S04]  /*12550*/  LDG.E.U8 R247, desc[UR4][R190.64] ;  /* 0x00000004bef77981 */ /* 0x0000e8000c1e1100 */
[----:B------:R-:W3:Y:S04]  /*12560*/  LDL.LU R246, [R1+0x60] ;  /* 0x0000600001f67983 */ /* 0x000ee80000300800 */
[----:B------:R-:W3:Y:S01]  /*12570*/  LDL.LU R7, [R1+0x5c] ;  /* 0x00005c0001077983 */ /* 0x000ee20000300800 */
[----:B0-----:R-:W-:-:S03]  /*12580*/  IMAD.IADD R190, R249, 0x1, R10 ;  /* 0x00000001f9be7824 */ /* 0x001fc600078e020a */
[----:B------:R0:W3:Y:S02]  /*12590*/  LDG.E.U8 R249, desc[UR4][R192.64] ;  /* 0x00000004c0f97981 */ /* 0x0000e4000c1e1100 */
[----:B------:R-:W-:Y:S02]  /*125a0*/  IADD3 R190, P1, R13, R190, RZ ;  /* 0x000000be0dbe7210 */ /* 0x000fe40007f3e0ff */
[----:B------:R-:W3:Y:S03]  /*125b0*/  LDL.LU R8, [R1+0x58] ;  /* 0x0000580001087983 */ /* 0x000ee60000300800 */
[----:B--2---:R-:W-:Y:S01]  /*125c0*/  IMAD.X R191, R14, 0x1, R2, P1 ;  /* 0x000000010ebf7824 */ /* 0x004fe200008e0602 */
[----:B------:R-:W2:Y:S01]  /*125d0*/  LDL.LU R248, [R1+0x44] ;  /* 0x0000440001f87983 */ /* 0x000ea20000300800 */
[----:B0-----:R-:W-:-:S03]  /*125e0*/  IMAD R192, R15, 0x7f, RZ ;  /* 0x0000007f0fc07824 */ /* 0x001fc600078e02ff */
[----:B------:R0:W2:Y:S04]  /*125f0*/  LDG.E.U8 R195, desc[UR4][R190.64] ;  /* 0x00000004bec37981 */ /* 0x0000a8000c1e1100 */
[----:B------:R-:W2:Y:S04]  /*12600*/  LDL.LU R250, [R1+0x40] ;  /* 0x0000400001fa7983 */ /* 0x000ea80000300800 */
[----:B------:R-:W2:Y:S01]  /*12610*/  LDL.LU R251, [R1+0x3c] ;  /* 0x00003c0001fb7983 */ /* 0x000ea20000300800 */
[C---:B0-----:R-:W-:Y:S02]  /*12620*/  IMAD.IADD R190, R192.reuse, 0x1, R9 ;  /* 0x00000001c0be7824 */ /* 0x041fe400078e0209 */
[----:B------:R-:W-:Y:S01]  /*12630*/  IMAD.IADD R192, R192, 0x1, R10 ;  /* 0x00000001c0c07824 */ /* 0x000fe200078e020a */
[----:B------:R-:W2:Y:S02]  /*12640*/  LDL.LU R252, [R1+0x38] ;  /* 0x0000380001fc7983 */ /* 0x000ea40000300800 */
[----:B------:R-:W-:-:S02]  /*12650*/  IADD3 R190, P1, R13, R190, RZ ;  /* 0x000000be0dbe7210 */ /* 0x000fc40007f3e0ff */
[----:B------:R-:W-:Y:S01]  /*12660*/  IADD3 R192, P2, R13, R192, RZ ;  /* 0x000000c00dc07210 */ /* 0x000fe20007f5e0ff */
[----:B------:R-:W2:Y:S04]  /*12670*/  LDL.LU R2, [R1+0x34] ;  /* 0x0000340001027983 */ /* 0x000ea80000300800 */
[----:B------:R-:W2:Y:S04]  /*12680*/  LDL.LU R4, [R1+0x30] ;  /* 0x0000300001047983 */ /* 0x000ea80000300800 */
[----:B------:R-:W2:Y:S04]  /*12690*/  LDL.LU R5, [R1+0x2c] ;  /* 0x00002c0001057983 */ /* 0x000ea80000300800 */
[----:B------:R-:W2:Y:S04]  /*126a0*/  LDL.LU R6, [R1+0x28] ;  /* 0x0000280001067983 */ /* 0x000ea80000300800 */
[----:B------:R-:W2:Y:S04]  /*126b0*/  LDL.LU R11, [R1+0x24] ;  /* 0x00002400010b7983 */ /* 0x000ea80000300800 */
[----:B------:R-:W2:Y:S04]  /*126c0*/  LDL.LU R12, [R1+0x20] ;  /* 0x00002000010c7983 */ /* 0x000ea80000300800 */
[----:B------:R0:W-:Y:S04]  /*126d0*/  STL [R1+0x1024], R15 ;  /* 0x0010240f01007387 */ /* 0x0001e80000100800 */
[----:B0-----:R-:W2:Y:S04]  /*126e0*/  LDL.LU R15, [R1+0x48] ;  /* 0x00004800010f7983 */ /* 0x001ea80000300800 */
[----:B------:R0:W-:Y:S04]  /*126f0*/  STL [R1+0x1028], R9 ;  /* 0x0010280901007387 */ /* 0x0001e80000100800 */
[----:B0-----:R-:W2:Y:S04]  /*12700*/  LDL.LU R9, [R1+0x4c] ;  /* 0x00004c0001097983 */ /* 0x001ea80000300800 */
[----:B------:R0:W-:Y:S04]  /*12710*/  STL [R1+0x102c], R10 ;  /* 0x00102c0a01007387 */ /* 0x0001e80000100800 */
[----:B0-----:R-:W2:Y:S04]  /*12720*/  LDL.LU R10, [R1+0x50] ;  /* 0x00005000010a7983 */ /* 0x001ea80000300800 */
[----:B------:R0:W-:Y:S04]  /*12730*/  STL [R1+0x1030], R13 ;  /* 0x0010300d01007387 */ /* 0x0001e80000100800 */
[----:B0-----:R-:W2:Y:S01]  /*12740*/  LDL.LU R13, [R1+0x54] ;  /* 0x00005400010d7983 */ /* 0x001ea20000300800 */
[----:B----4-:R-:W-:-:S02]  /*12750*/  IMAD.X R191, R14, 0x1, R3, P1 ;  /* 0x000000010ebf7824 */ /* 0x010fc400008e0603 */
[----:B------:R-:W0:Y:S03]  /*12760*/  S2R R3, SR_TID.X ;  /* 0x0000000000037919 */ /* 0x000e260000002100 */
[----:B------:R0:W4:Y:S01]  /*12770*/  LDG.E.U8 R190, desc[UR4][R190.64] ;  /* 0x00000004bebe7981 */ /* 0x000122000c1e1100 */
[----:B---3--:R-:W-:Y:S02]  /*12780*/  IMAD.X R193, R14, 0x1, R0, P2 ;  /* 0x000000010ec17824 */ /* 0x008fe400010e0600 */
[----:B------:R-:W1:Y:S03]  /*12790*/  S2R R0, SR_TID.X ;  /* 0x0000000000007919 */ /* 0x000e660000002100 */
[----:B------:R3:W4:Y:S01]  /*127a0*/  LDG.E.U8 R192, desc[UR4][R192.64] ;  /* 0x00000004c0c07981 */ /* 0x000722000c1e1100 */
[----:B0-----:R-:W-:-:S02]  /*127b0*/  LOP3.LUT R191, R3, 0x80, RZ, 0xc0, !PT ;  /* 0x0000008003bf7812 */ /* 0x001fc400078ec0ff */
[----:B-1----:R-:W-:-:S05]  /*127c0*/  LOP3.LUT R0, R0, 0x7f, RZ, 0xc0, !PT ;  /* 0x0000007f00007812 */ /* 0x002fca00078ec0ff */
[----:B------:R-:W-:Y:S02]  /*127d0*/  IMAD R191, R191, 0x80, R0 ;  /* 0x00000080bfbf7824 */ /* 0x000fe400078e0200 */
[----:B------:R-:W3:Y:S01]  /*127e0*/  LDL.LU R0, [R1+0x11cc] ;  /* 0x0011cc0001007983 */ /* 0x000ee20000300800 */
[----:B------:R-:W-:Y:S01]  /*127f0*/  BAR.SYNC.DEFER_BLOCKING 0x0 ;  /* 0x0000000000007b1d */ /* 0x000fe20000010000 */
[----:B---3--:R-:W-:-:S05]  /*12800*/  IMAD.IADD R193, R0, 0x1, R191 ;  /* 0x0000000100c17824 */ /* 0x008fca00078e02bf */
[----:B------:R0:W-:Y:S04]  /*12810*/  STS.U8 [R193], R244 ;  /* 0x000000f4c1007388 */ /* 0x0001e80000000000 */
[----:B------:R1:W-:Y:S04]  /*12820*/  STS.U8 [R193+0x8000], R246 ;  /* 0x008000f6c1007388 */ /* 0x0003e80000000000 */
[----:B------:R3:W-:Y:S04]  /*12830*/  STS.U8 [R193+0x400], R7 ;  /* 0x00040007c1007388 */ /* 0x0007e80000000000 */
[----:B0-----:R-:W4:Y:S04]  /*12840*/  LDL.LU R244, [R1+0x11c8] ;  /* 0x0011c80001f47983 */ /* 0x001f280000300800 */
[----:B-1----:R-:W4:Y:S04]  /*12850*/  LDL.LU R246, [R1+0x11c4] ;  /* 0x0011c40001f67983 */ /* 0x002f280000300800 */
[----:B---3--:R-:W3:Y:S04]  /*12860*/  LDL.LU R7, [R1+0x11c0] ;  /* 0x0011c00001077983 */ /* 0x008ee80000300800 */
[----:B------:R0:W-:Y:S04]  /*12870*/  STS.U8 [R193+0x8400], R8 ;  /* 0x00840008c1007388 */ /* 0x0001e80000000000 */
[----:B0-----:R-:W4:Y:S04]  /*12880*/  LDL.LU R8, [R1+0x11bc] ;  /* 0x0011bc0001087983 */ /* 0x001f280000300800 */
[----:B--2---:R0:W-:Y:S04]  /*12890*/  STS.U8 [R193+0x1000], R248 ;  /* 0x001000f8c1007388 */ /* 0x0041e80000000000 */
[----:B------:R1:W-:Y:S04]  /*128a0*/  STS.U8 [R193+0x9000], R250 ;  /* 0x009000fac1007388 */ /* 0x0003e80000000000 */
[----:B------:R2:W-:Y:S04]  /*128b0*/  STS.U8 [R193+0x1c00], R5 ;  /* 0x001c0005c1007388 */ /* 0x0005e80000000000 */
[----:B0-----:R-:W4:Y:S04]  /*128c0*/  LDL.LU R248, [R1+0xdc] ;  /* 0x0000dc0001f87983 */ /* 0x001f280000300800 */
[----:B-1----:R-:W4:Y:S04]  /*128d0*/  LDL.LU R250, [R1+0xd8] ;  /* 0x0000d80001fa7983 */ /* 0x002f280000300800 */
[----:B------:R0:W-:Y:S04]  /*128e0*/  STS.U8 [R193+0x9c00], R6 ;  /* 0x009c0006c1007388 */ /* 0x0001e80000000000 */
[----:B--2---:R-:W2:Y:S04]  /*128f0*/  LDL.LU R5, [R1+0xd4] ;  /* 0x0000d40001057983 */ /* 0x004ea80000300800 */
[----:B------:R1:W-:Y:S04]  /*12900*/  STS.U8 [R193+0x800], R13 ;  /* 0x0008000dc1007388 */ /* 0x0003e80000000000 */
[----:B0-----:R-:W2:Y:S04]  /*12910*/  LDL.LU R6, [R1+0xd0] ;  /* 0x0000d00001067983 */ /* 0x001ea80000300800 */
[----:B------:R0:W-:Y:S04]  /*12920*/  STS.U8 [R193+0x8800], R10 ;  /* 0x0088000ac1007388 */ /* 0x0001e80000000000 */
[----:B-1----:R-:W2:Y:S04]  /*12930*/  LDL.LU R13, [R1+0xc4] ;  /* 0x0000c400010d7983 */ /* 0x002ea80000300800 */
        /* <DEDUP_REMOVED lines=12> */
[----:B0-----:R-:W2:Y:S04]  /*12a00*/  LDL.LU R4, [R1+0xa8] ;  /* 0x0000a80001047983 */ /* 0x001ea80000300800 */
[----:B------:R0:W-:Y:S04]  /*12a10*/  STS.U8 [R193+0x2000], R11 ;  /* 0x0020000bc1007388 */ /* 0x0001e80000000000 */
[----:B------:R1:W-:Y:S04]  /*12a20*/  STS.U8 [R193+0xa000], R12 ;  /* 0x00a0000cc1007388 */ /* 0x0003e80000000000 */
[----:B------:R1:W-:Y:S04]  /*12a30*/  STS.U8 [R193+0x3000], R163 ;  /* 0x003000a3c1007388 */ /* 0x0003e80000000000 */
[----:B0-----:R-:W2:Y:S04]  /*12a40*/  LDL.LU R11, [R1+0xa4] ;  /* 0x0000a400010b7983 */ /* 0x001ea80000300800 */
[----:B-1----:R-:W2:Y:S01]  /*12a50*/  LDL.LU R12, [R1+0xa0] ;  /* 0x0000a000010c7983 */ /* 0x002ea20000300800 */
[----:B------:R-:W-:-:S03]  /*12a60*/  LOP3.LUT R163, R191, 0x10, RZ, 0x3c, !PT ;  /* 0x00000010bfa37812 */ /* 0x000fc600078e3cff */
[----:B------:R-:W-:Y:S04]  /*12a70*/  STS.U8 [R193+0x2800], R234 ;  /* 0x002800eac1007388 */ /* 0x000fe80000000000 */
[----:B------:R-:W-:Y:S01]  /*12a80*/  STS.U8 [R193+0xa800], R232 ;  /* 0x00a800e8c1007388 */ /* 0x000fe20000000000 */
[----:B------:R-:W-:-:S03]  /*12a90*/  IMAD.IADD R163, R0, 0x1, R163 ;  /* 0x0000000100a37824 */ /* 0x000fc600078e02a3 */
        /* <DEDUP_REMOVED lines=9> */
[----:B---3--:R-:W-:Y:S04]  /*12b30*/  STS.U8 [R193+0xa400], R7 ;  /* 0x00a40007c1007388 */ /* 0x008fe80000000000 */
[----:B----4-:R0:W-:Y:S04]  /*12b40*/  STS.U8 [R193+0x2400], R8 ;  /* 0x00240008c1007388 */ /* 0x0101e80000000000 */
[----:B0-----:R-:W3:Y:S04]  /*12b50*/  LDL.LU R8, [R1+0x94] ;  /* 0x0000940001087983 */ /* 0x001ee80000300800 */
[----:B------:R-:W4:Y:S04]  /*12b60*/  LDL.LU R7, [R1+0x90] ;  /* 0x0000900001077983 */ /* 0x000f280000300800 */
[----:B------:R-:W4:Y:S04]  /*12b70*/  LDL.LU R234, [R1+0xc8] ;  /* 0x0000c80001ea7983 */ /* 0x000f280000300800 */
[----:B------:R-:W4:Y:S04]  /*12b80*/  LDL.LU R232, [R1+0xcc] ;  /* 0x0000cc0001e87983 */ /* 0x000f280000300800 */
[----:B------:R0:W-:Y:S04]  /*12b90*/  STS.U8 [R163+0x80], R248 ;  /* 0x000080f8a3007388 */ /* 0x0001e80000000000 */
[----:B------:R1:W-:Y:S04]  /*12ba0*/  STS.U8 [R163+0x8080], R250 ;  /* 0x008080faa3007388 */ /* 0x0003e80000000000 */
[----:B--2---:R2:W-:Y:S04]  /*12bb0*/  STS.U8 [R163+0x480], R5 ;  /* 0x00048005a3007388 */ /* 0x0045e80000000000 */
[----:B0-----:R-:W4:Y:S04]  /*12bc0*/  LDL.LU R248, [R1+0x11b8] ;  /* 0x0011b80001f87983 */ /* 0x001f280000300800 */
[----:B-1----:R-:W4:Y:S04]  /*12bd0*/  LDL.LU R250, [R1+0x11b4] ;  /* 0x0011b40001fa7983 */ /* 0x002f280000300800 */
[----:B--2---:R-:W2:Y:S04]  /*12be0*/  LDL.LU R5, [R1+0x11b0] ;  /* 0x0011b00001057983 */ /* 0x004ea80000300800 */
[----:B------:R0:W-:Y:S04]  /*12bf0*/  STS.U8 [R163+0x8480], R6 ;  /* 0x00848006a3007388 */ /* 0x0001e80000000000 */
[----:B0-----:R-:W2:Y:S04]  /*12c00*/  LDL.LU R6, [R1+0x11ac] ;  /* 0x0011ac0001067983 */ /* 0x001ea80000300800 */
[----:B------:R0:W-:Y:S04]  /*12c10*/  STS.U8 [R163+0x1480], R251 ;  /* 0x001480fba3007388 */ /* 0x0001e80000000000 */
[----:B------:R1:W-:Y:S04]  /*12c20*/  STS.U8 [R163+0x9480], R252 ;  /* 0x009480fca3007388 */ /* 0x0003e80000000000 */
[----:B0-----:R-:W2:Y:S04]  /*12c30*/  LDL.LU R251, [R1+0x130] ;  /* 0x0001300001fb7983 */ /* 0x001ea80000300800 */
[----:B------:R0:W-:Y:S04]  /*12c40*/  STS.U8 [R163+0x1880], R2 ;  /* 0x00188002a3007388 */ /* 0x0001e80000000000 */
[----:B-1----:R-:W2:Y:S04]  /*12c50*/  LDL.LU R252, [R1+0x124] ;  /* 0x0001240001fc7983 */ /* 0x002ea80000300800 */
[----:B------:R1:W-:Y:S04]  /*12c60*/  STS.U8 [R163+0x9880], R4 ;  /* 0x00988004a3007388 */ /* 0x0003e80000000000 */
[----:B0-----:R-:W2:Y:S04]  /*12c70*/  LDL.LU R2, [R1+0x15c] ;  /* 0x00015c0001027983 */ /* 0x001ea80000300800 */
[----:B-1----:R-:W2:Y:S04]  /*12c80*/  LDL.LU R4, [R1+0x158] ;  /* 0x0001580001047983 */ /* 0x002ea80000300800 */
[----:B------:R-:W-:Y:S04]  /*12c90*/  STS.U8 [R163+0xc80], R13 ;  /* 0x000c800da3007388 */ /* 0x000fe80000000000 */
[----:B------:R-:W-:Y:S04]  /*12ca0*/  STS.U8 [R163+0x8c80], R10 ;  /* 0x008c800aa3007388 */ /* 0x000fe80000000000 */
[----:B------:R-:W-:Y:S01]  /*12cb0*/  STS.U8 [R163+0x1080], R9 ;  /* 0x00108009a3007388 */ /* 0x000fe20000000000 */
[----:B------:R-:W-:-:S03]  /*12cc0*/  LOP3.LUT R154, R191, 0x20, RZ, 0x3c, !PT ;  /* 0x00000020bf9a7812 */ /* 0x000fc600078e3cff */
[----:B------:R-:W-:Y:S04]  /*12cd0*/  STS.U8 [R163+0x9080], R15 ;  /* 0x0090800fa3007388 */ /* 0x000fe80000000000 */
        /* <DEDUP_REMOVED lines=16> */
[----:B----4-:R-:W-:Y:S04]  /*12de0*/  STS.U8 [R163+0x8880], R234 ;  /* 0x008880eaa3007388 */ /* 0x010fe80000000000 */
[----:B------:R0:W-:Y:S04]  /*12df0*/  STS.U8 [R163+0x880], R232 ;  /* 0x000880e8a3007388 */ /* 0x0001e80000000000 */
[----:B0-----:R-:W3:Y:S04]  /*12e00*/  LDL.LU R232, [R1+0x14c] ;  /* 0x00014c0001e87983 */ /* 0x001ee80000300800 */
[----:B------:R-:W4:Y:S04]  /*12e10*/  LDL.LU R234, [R1+0x148] ;  /* 0x0001480001ea7983 */ /* 0x000f280000300800 */
[----:B------:R-:W4:Y:S04]  /*12e20*/  LDL.LU R13, [R1+0x144] ;  /* 0x00014400010d7983 */ /* 0x000f280000300800 */
[----:B------:R-:W4:Y:S04]  /*12e30*/  LDL.LU R10, [R1+0x140] ;  /* 0x00014000010a7983 */ /* 0x000f280000300800 */
[----:B------:R-:W4:Y:S04]  /*12e40*/  LDL.LU R9, [R1+0x13c] ;  /* 0x00013c0001097983 */ /* 0x000f280000300800 */
[----:B------:R-:W4:Y:S04]  /*12e50*/  LDL.LU R15, [R1+0x138] ;  /* 0x00013800010f7983 */ /* 0x000f280000300800 */
[----:B------:R-:W4:Y:S04]  /*12e60*/  LDL.LU R11, [R1+0x134] ;  /* 0x00013400010b7983 */ /* 0x000f280000300800 */
[----:B------:R-:W4:Y:S04]  /*12e70*/  LDL.LU R12, [R1+0x128] ;  /* 0x00012800010c7983 */ /* 0x000f280000300800 */
[----:B------:R0:W-:Y:S04]  /*12e80*/  STS.U8 [R163+0xa080], R7 ;  /* 0x00a08007a3007388 */ /* 0x0001e80000000000 */
[----:B------:R-:W4:Y:S04]  /*12e90*/  LDL.LU R8, [R1+0x104] ;  /* 0x0001040001087983 */ /* 0x000f280000300800 */
[----:B--2---:R1:W-:Y:S04]  /*12ea0*/  STS.U8 [R163+0xa480], R5 ;  /* 0x00a48005a3007388 */ /* 0x0043e80000000000 */
[----:B0-----:R-:W2:Y:S04]  /*12eb0*/  LDL.LU R7, [R1+0x100] ;  /* 0x0001000001077983 */ /* 0x001ea80000300800 */
[----:B------:R0:W-:Y:S04]  /*12ec0*/  STS.U8 [R163+0x2480], R6 ;  /* 0x00248006a3007388 */ /* 0x0001e80000000000 */
[----:B-1----:R-:W2:Y:S04]  /*12ed0*/  LDL.LU R5, [R1+0x8c] ;  /* 0x00008c0001057983 */ /* 0x002ea80000300800 */
[----:B0-----:R-:W2:Y:S04]  /*12ee0*/  LDL.LU R6, [R1+0x88] ;  /* 0x0000880001067983 */ /* 0x001ea80000300800 */
[----:B------:R-:W2:Y:S04]  /*12ef0*/  LDL.LU R230, [R1+0x150] ;  /* 0x0001500001e67983 */ /* 0x000ea80000300800 */
[----:B------:R-:W2:Y:S04]  /*12f00*/  LDL.LU R228, [R1+0x154] ;  /* 0x0001540001e47983 */ /* 0x000ea80000300800 */
[----:B------:R0:W-:Y:S04]  /*12f10*/  STS.U8 [R154+0x100], R251 ;  /* 0x000100fb9a007388 */ /* 0x0001e80000000000 */
[----:B------:R1:W-:Y:S04]  /*12f20*/  STS.U8 [R154+0x8100], R252 ;  /* 0x008100fc9a007388 */ /* 0x0003e80000000000 */
[----:B------:R1:W-:Y:S04]  /*12f30*/  STS.U8 [R154+0x500], R2 ;  /* 0x000500029a007388 */ /* 0x0003e80000000000 */
[----:B0-----:R-:W2:Y:S04]  /*12f40*/  LDL.LU R251, [R1+0x11a8] ;  /* 0x0011a80001fb7983 */ /* 0x001ea80000300800 */
[----:B-1----:R-:W2:Y:S04]  /*12f50*/  LDL.LU R252, [R1+0x11a4] ;  /* 0x0011a40001fc7983 */ /* 0x002ea80000300800 */
[----:B------:R-:W2:Y:S04]  /*12f60*/  LDL.LU R2, [R1+0x11a0] ;  /* 0x0011a00001027983 */ /* 0x000ea80000300800 */
[----:B------:R0:W-:Y:S04]  /*12f70*/  STS.U8 [R154+0x8500], R4 ;  /* 0x008500049a007388 */ /* 0x0001e80000000000 */
[----:B0-----:R-:W2:Y:S04]  /*12f80*/  LDL.LU R4, [R1+0x119c] ;  /* 0x00119c0001047983 */ /* 0x001ea80000300800 */
[----:B---3--:R-:W-:Y:S04]  /*12f90*/  STS.U8 [R154+0xd00], R232 ;  /* 0x000d00e89a007388 */ /* 0x008fe80000000000 */
[----:B----4-:R-:W-:Y:S04]  /*12fa0*/  STS.U8 [R154+0x8d00], R234 ;  /* 0x008d00ea9a007388 */ /* 0x010fe80000000000 */
[----:B------:R-:W-:Y:S04]  /*12fb0*/  STS.U8 [R154+0x1100], R13 ;  /* 0x0011000d9a007388 */ /* 0x000fe80000000000 */
[----:B------:R-:W-:Y:S04]  /*12fc0*/  STS.U8 [R154+0x9100], R10 ;  /* 0x0091000a9a007388 */ /* 0x000fe80000000000 */
[----:B------:R0:W-:Y:S04]  /*12fd0*/  STS.U8 [R154+0x1900], R11 ;  /* 0x0019000b9a007388 */ /* 0x0001e80000000000 */
[----:B------:R1:W-:Y:S04]  /*12fe0*/  STS.U8 [R154+0x9900], R12 ;  /* 0x0099000c9a007388 */ /* 0x0003e80000000000 */
[----:B0-----:R-:W3:Y:S04]  /*12ff0*/  LDL.LU R11, [R1+0x120] ;  /* 0x00012000010b7983 */ /* 0x001ee80000300800 */
[----:B------:R0:W-:Y:S04]  /*13000*/  STS.U8 [R154+0x1d00], R8 ;  /* 0x001d00089a007388 */ /* 0x0001e80000000000 */
[----:B-1----:R-:W4:Y:S04]  /*13010*/  LDL.LU R12, [R1+0x11c] ;  /* 0x00011c00010c7983 */ /* 0x002f280000300800 */
[----:B--2---:R1:W-:Y:S04]  /*13020*/  STS.U8 [R154+0x9d00], R7 ;  /* 0x009d00079a007388 */ /* 0x0043e80000000000 */
        /* <DEDUP_REMOVED lines=9> */
[----:B-1----:R-:W2:Y:S04]  /*130c0*/  LDL.LU R230, [R1+0x1c0] ;  /* 0x0001c00001e67983 */ /* 0x002ea80000300800 */
[----:B------:R-:W2:Y:S04]  /*130d0*/  LDL.LU R232, [R1+0x1a4] ;  /* 0x0001a40001e87983 */ /* 0x000ea80000300800 */
[----:B------:R-:W2:Y:S04]  /*130e0*/  LDL.LU R234, [R1+0x1a0] ;  /* 0x0001a00001ea7983 */ /* 0x000ea80000300800 */
[----:B------:R-:W2:Y:S04]  /*130f0*/  LDL.LU R13, [R1+0x17c] ;  /* 0x00017c00010d7983 */ /* 0x000ea80000300800 */
[----:B------:R0:W-:Y:S04]  /*13100*/  STS.U8 [R154+0x1500], R9 ;  /* 0x001500099a007388 */ /* 0x0001e80000000000 */
[----:B------:R-:W2:Y:S04]  /*13110*/  LDL.LU R10, [R1+0x178] ;  /* 0x00017800010a7983 */ /* 0x000ea80000300800 */
[----:B------:R1:W-:Y:S04]  /*13120*/  STS.U8 [R154+0x9500], R15 ;  /* 0x0095000f9a007388 */ /* 0x0003e80000000000 */
[----:B0-----:R-:W2:Y:S04]  /*13130*/  LDL.LU R9, [R1+0xfc] ;  /* 0x0000fc0001097983 */ /* 0x001ea80000300800 */
[----:B------:R0:W-:Y:S04]  /*13140*/  STS.U8 [R154+0x2500], R4 ;  /* 0x002500049a007388 */ /* 0x0001e80000000000 */
[----:B-1----:R-:W2:Y:S04]  /*13150*/  LDL.LU R15, [R1+0xf8] ;  /* 0x0000f800010f7983 */ /* 0x002ea80000300800 */
[----:B------:R1:W-:Y:S04]  /*13160*/  STS.U8 [R154+0xa500], R2 ;  /* 0x00a500029a007388 */ /* 0x0003e80000000000 */
[----:B0-----:R-:W2:Y:S04]  /*13170*/  LDL.LU R4, [R1+0x84] ;  /* 0x0000840001047983 */ /* 0x001ea80000300800 */
[----:B-1----:R-:W2:Y:S01]  /*13180*/  LDL.LU R2, [R1+0x80] ;  /* 0x0000800001027983 */ /* 0x002ea20000300800 */
[----:B------:R-:W-:-:S03]  /*13190*/  LOP3.LUT R158, R191, 0x30, RZ, 0x3c, !PT ;  /* 0x00000030bf9e7812 */ /* 0x000fc600078e3cff */
[----:B------:R0:W-:Y:S04]  /*131a0*/  STS.U8 [R154+0x2900], R226 ;  /* 0x002900e29a007388 */ /* 0x0001e80000000000 */
[----:B------:R1:W-:Y:S01]  /*131b0*/  STS.U8 [R154+0xa900], R224 ;  /* 0x00a900e09a007388 */ /* 0x0003e20000000000 */
[----:B------:R-:W-:-:S03]  /*131c0*/  IMAD.IADD R158, R0, 0x1, R158 ;  /* 0x00000001009e7824 */ /* 0x000fc600078e029e */
[----:B0-----:R-:W2:Y:S04]  /*131d0*/  LDL.LU R226, [R1+0x1c8] ;  /* 0x0001c80001e27983 */ /* 0x001ea80000300800 */
[----:B-1----:R-:W2:Y:S04]  /*131e0*/  LDL.LU R224, [R1+0x1cc] ;  /* 0x0001cc0001e07983 */ /* 0x002ea80000300800 */
        /* <DEDUP_REMOVED lines=11> */
[----:B----4-:R1:W-:Y:S04]  /*132a0*/  STS.U8 [R158+0x8180], R12 ;  /* 0x0081800c9e007388 */ /* 0x0103e80000000000 */
[----:B0-----:R-:W3:Y:S04]  /*132b0*/  LDL.LU R11, [R1+0x1198] ;  /* 0x00119800010b7983 */ /* 0x001ee80000300800 */
[----:B--2---:R0:W-:Y:S04]  /*132c0*/  STS.U8 [R158+0x580], R8 ;  /* 0x000580089e007388 */ /* 0x0041e80000000000 */
[----:B-1----:R-:W2:Y:S04]  /*132d0*/  LDL.LU R12, [R1+0x1194] ;  /* 0x00119400010c7983 */ /* 0x002ea80000300800 */
[----:B------:R1:W-:Y:S04]  /*132e0*/  STS.U8 [R158+0x8580], R7 ;  /* 0x008580079e007388 */ /* 0x0003e80000000000 */
[----:B0-----:R-:W4:Y:S04]  /*132f0*/  LDL.LU R8, [R1+0x1190] ;  /* 0x0011900001087983 */ /* 0x001f280000300800 */
[----:B------:R0:W-:Y:S04]  /*13300*/  STS.U8 [R158+0x980], R5 ;  /* 0x000980059e007388 */ /* 0x0001e80000000000 */
[----:B-1----:R-:W3:Y:S04]  /*13310*/  LDL.LU R7, [R1+0x118c] ;  /* 0x00118c0001077983 */ /* 0x002ee80000300800 */
[----:B------:R1:W-:Y:S04]  /*13320*/  STS.U8 [R158+0x8980], R6 ;  /* 0x008980069e007388 */ /* 0x0003e80000000000 */
[----:B0-----:R-:W2:Y:S04]  /*13330*/  LDL.LU R5, [R1+0x1188] ;  /* 0x0011880001057983 */ /* 0x001ea80000300800 */
[----:B-1----:R-:W4:Y:S04]  /*13340*/  LDL.LU R6, [R1+0x1184] ;  /* 0x0011840001067983 */ /* 0x002f280000300800 */
[----:B------:R0:W-:Y:S04]  /*13350*/  STS.U8 [R158+0x2180], R4 ;  /* 0x002180049e007388 */ /* 0x0001e80000000000 */
[----:B------:R1:W-:Y:S04]  /*13360*/  STS.U8 [R158+0xa180], R2 ;  /* 0x00a180029e007388 */ /* 0x0003e80000000000 */
[----:B0-----:R-:W3:Y:S04]  /*13370*/  LDL.LU R4, [R1+0x118] ;  /* 0x0001180001047983 */ /* 0x001ee80000300800 */
[----:B-1----:R-:W2:Y:S01]  /*13380*/  LDL.LU R2, [R1+0x114] ;  /* 0x0001140001027983 */ /* 0x002ea20000300800 */
[----:B------:R-:W-:-:S03]  /*13390*/  LOP3.LUT R154, R191, 0x40, RZ, 0x3c, !PT ;  /* 0x00000040bf9a7812 */ /* 0x000fc600078e3cff */
[----:B------:R-:W-:Y:S04]  /*133a0*/  STS.U8 [R158+0x8d80], R226 ;  /* 0x008d80e29e007388 */ /* 0x000fe80000000000 */
[----:B------:R0:W-:Y:S04]  /*133b0*/  STS.U8 [R158+0xd80], R224 ;  /* 0x000d80e09e007388 */ /* 0x0001e80000000000 */
[----:B------:R1:W-:Y:S04]  /*133c0*/  STS.U8 [R158+0x1180], R228 ;  /* 0x001180e49e007388 */ /* 0x0003e80000000000 */
[----:B------:R1:W-:Y:S04]  /*133d0*/  STS.U8 [R158+0x9180], R230 ;  /* 0x009180e69e007388 */ /* 0x0003e80000000000 */
[----:B0-----:R-:W4:Y:S04]  /*133e0*/  LDL.LU R224, [R1+0x204] ;  /* 0x0002040001e07983 */ /* 0x001f280000300800 */
[----:B------:R-:W4:Y:S04]  /*133f0*/  LDL.LU R226, [R1+0x200] ;  /* 0x0002000001e27983 */ /* 0x000f280000300800 */
[----:B-1----:R-:W4:Y:S04]  /*13400*/  LDL.LU R228, [R1+0x1e4] ;  /* 0x0001e40001e47983 */ /* 0x002f280000300800 */
[----:B------:R0:W-:Y:S04]  /*13410*/  STS.U8 [R158+0x1580], R232 ;  /* 0x001580e89e007388 */ /* 0x0001e80000000000 */
[----:B------:R-:W4:Y:S04]  /*13420*/  LDL.LU R230, [R1+0x1e0] ;  /* 0x0001e00001e67983 */ /* 0x000f280000300800 */
[----:B------:R1:W-:Y:S04]  /*13430*/  STS.U8 [R158+0x9580], R234 ;  /* 0x009580ea9e007388 */ /* 0x0003e80000000000 */
[----:B0-----:R-:W4:Y:S01]  /*13440*/  LDL.LU R232, [R1+0x19c] ;  /* 0x00019c0001e87983 */ /* 0x001f220000300800 */
[----:B------:R-:W-:-:S03]  /*13450*/  IMAD.IADD R154, R0, 0x1, R154 ;  /* 0x00000001009a7824 */ /* 0x000fc600078e029a */
[----:B------:R0:W-:Y:S04]  /*13460*/  STS.U8 [R158+0x1980], R13 ;  /* 0x0019800d9e007388 */ /* 0x0001e80000000000 */
[----:B-1----:R-:W4:Y:S04]  /*13470*/  LDL.LU R234, [R1+0x198] ;  /* 0x0001980001ea7983 */ /* 0x002f280000300800 */
[----:B------:R1:W-:Y:S04]  /*13480*/  STS.U8 [R158+0x9980], R10 ;  /* 0x0099800a9e007388 */ /* 0x0003e80000000000 */
[----:B0-----:R-:W4:Y:S04]  /*13490*/  LDL.LU R13, [R1+0x174] ;  /* 0x00017400010d7983 */ /* 0x001f280000300800 */
        /* <DEDUP_REMOVED lines=22> */
[----:B-1----:R-:W4:Y:S04]  /*13600*/  LDL.LU R220, [R1+0x244] ;  /* 0x0002440001dc7983 */ /* 0x002f280000300800 */
[----:B---3--:R0:W-:Y:S04]  /*13610*/  STS.U8 [R154+0x200], R4 ;  /* 0x000200049a007388 */ /* 0x0081e80000000000 */
[----:B--2---:R1:W-:Y:S04]  /*13620*/  STS.U8 [R154+0x8200], R2 ;  /* 0x008200029a007388 */ /* 0x0043e80000000000 */
[----:B0-----:R-:W2:Y:S04]  /*13630*/  LDL.LU R4, [R1+0x1180] ;  /* 0x0011800001047983 */ /* 0x001ea80000300800 */
[----:B-1----:R-:W3:Y:S04]  /*13640*/  LDL.LU R2, [R1+0x117c] ;  /* 0x00117c0001027983 */ /* 0x002ee80000300800 */
[----:B----4-:R-:W-:Y:S04]  /*13650*/  STS.U8 [R154+0xe00], R224 ;  /* 0x000e00e09a007388 */ /* 0x010fe80000000000 */
        /* <DEDUP_REMOVED lines=13> */
[----:B--2---:R-:W-:Y:S04]  /*13730*/  STS.U8 [R154+0xa200], R4 ;  /* 0x00a200049a007388 */ /* 0x004fe80000000000 */
[----:B---3--:R0:W-:Y:S04]  /*13740*/  STS.U8 [R154+0x2200], R2 ;  /* 0x002200029a007388 */ /* 0x0081e80000000000 */
[----:B0-----:R-:W2:Y:S04]  /*13750*/  LDL.LU R2, [R1+0x1178] ;  /* 0x0011780001027983 */ /* 0x001ea80000300800 */
[----:B------:R-:W3:Y:S04]  /*13760*/  LDL.LU R4, [R1+0x1174] ;  /* 0x0011740001047983 */ /* 0x000ee80000300800 */
[----:B------:R-:W4:Y:S04]  /*13770*/  LDL.LU R220, [R1+0x23c] ;  /* 0x00023c0001dc7983 */ /* 0x000f280000300800 */
[----:B------:R-:W2:Y:S04]  /*13780*/  LDL.LU R222, [R1+0x238] ;  /* 0x0002380001de7983 */ /* 0x000ea80000300800 */
[----:B------:R-:W3:Y:S04]  /*13790*/  LDL.LU R251, [R1+0x21c] ;  /* 0x00021c0001fb7983 */ /* 0x000ee80000300800 */
        /* <DEDUP_REMOVED lines=10> */
[----:B------:R-:W3:Y:S01]  /*13840*/  LDL.LU R15, [R1+0xe8] ;  /* 0x0000e800010f7983 */ /* 0x000ee20000300800 */
[----:B------:R-:W-:-:S05]  /*13850*/  LOP3.LUT R158, R191, 0x50, RZ, 0x3c, !PT ;  /* 0x00000050bf9e7812 */ /* 0x000fca00078e3cff */
[----:B------:R-:W-:Y:S01]  /*13860*/  IMAD.IADD R158, R0, 0x1, R158 ;  /* 0x00000001009e7824 */ /* 0x000fe200078e029e */
[----:B------:R0:W-:Y:S04]  /*13870*/  STS.U8 [R154+0x2600], R250 ;  /* 0x002600fa9a007388 */ /* 0x0001e80000000000 */
[----:B------:R1:W-:Y:S04]  /*13880*/  STS.U8 [R154+0xa600], R248 ;  /* 0x00a600f89a007388 */ /* 0x0003e80000000000 */
[----:B------:R-:W-:Y:S04]  /*13890*/  STS.U8 [R154+0x2a00], R218 ;  /* 0x002a00da9a007388 */ /* 0x000fe80000000000 */
[----:B0-----:R-:W3:Y:S04]  /*138a0*/  LDL.LU R250, [R1+0x12c] ;  /* 0x00012c0001fa7983 */ /* 0x001ee80000300800 */
        /* <DEDUP_REMOVED lines=11> */
[----:B-1----:R-:W3:Y:S04]  /*13960*/  LDL.LU R248, [R1+0x110] ;  /* 0x0001100001f87983 */ /* 0x002ee80000300800 */
[----:B------:R0:W-:Y:S04]  /*13970*/  STS.U8 [R158+0x2280], R6 ;  /* 0x002280069e007388 */ /* 0x0001e80000000000 */
[----:B0-----:R-:W3:Y:S04]  /*13980*/  LDL.LU R6, [R1+0x1170] ;  /* 0x0011700001067983 */ /* 0x001ee80000300800 */
[----:B------:R-:W-:Y:S04]  /*13990*/  STS.U8 [R158+0xa280], R5 ;  /* 0x00a280059e007388 */ /* 0x000fe80000000000 */
[----:B----4-:R0:W-:Y:S04]  /*139a0*/  STS.U8 [R158+0x680], R220 ;  /* 0x000680dc9e007388 */ /* 0x0101e80000000000 */
[----:B--2---:R1:W-:Y:S04]  /*139b0*/  STS.U8 [R158+0x8680], R222 ;  /* 0x008680de9e007388 */ /* 0x0043e80000000000 */
[----:B---3--:R2:W-:Y:S04]  /*139c0*/  STS.U8 [R158+0xa80], R251 ;  /* 0x000a80fb9e007388 */ /* 0x0085e80000000000 */
[----:B0-----:R-:W3:Y:S04]  /*139d0*/  LDL.LU R220, [R1+0x254] ;  /* 0x0002540001dc7983 */ /* 0x001ee80000300800 */
        /* <DEDUP_REMOVED lines=24> */
[----:B------:R-:W2:Y:S01]  /*13b60*/  LDL.LU R5, [R1+0x116c] ;  /* 0x00116c0001057983 */ /* 0x000ea20000300800 */
[----:B------:R-:W-:-:S05]  /*13b70*/  LOP3.LUT R154, R191, 0x60, RZ, 0x3c, !PT ;  /* 0x00000060bf9a7812 */ /* 0x000fca00078e3cff */
        /* <DEDUP_REMOVED lines=19> */
[----:B--2---:R-:W-:Y:S04]  /*13cb0*/  STS.U8 [R154+0x700], R251 ;  /* 0x000700fb9a007388 */ /* 0x004fe80000000000 */
[----:B------:R-:W-:Y:S04]  /*13cc0*/  STS.U8 [R154+0x8700], R252 ;  /* 0x008700fc9a007388 */ /* 0x000fe80000000000 */
[----:B------:R0:W-:Y:S04]  /*13cd0*/  STS.U8 [R154+0xb00], R224 ;  /* 0x000b00e09a007388 */ /* 0x0001e80000000000 */
[----:B------:R1:W-:Y:S04]  /*13ce0*/  STS.U8 [R154+0x8b00], R226 ;  /* 0x008b00e29a007388 */ /* 0x0003e80000000000 */
[----:B0-----:R-:W2:Y:S04]  /*13cf0*/  LDL.LU R224, [R1+0x24c] ;  /* 0x00024c0001e07983 */ /* 0x001ea80000300800 */
[----:B------:R0:W-:Y:S04]  /*13d00*/  STS.U8 [R154+0xf00], R228 ;  /* 0x000f00e49a007388 */ /* 0x0001e80000000000 */
[----:B-1----:R-:W3:Y:S04]  /*13d10*/  LDL.LU R226, [R1+0x248] ;  /* 0x0002480001e27983 */ /* 0x002ee80000300800 */
        /* <DEDUP_REMOVED lines=22> */
[----:B-1----:R-:W4:Y:S01]  /*13e80*/  LDL.LU R8, [R1+0x115c] ;  /* 0x00115c0001087983 */ /* 0x002f220000300800 */
        /* <DEDUP_REMOVED lines=34> */
[----:B------:R0:W-:Y:S02]  /*140b0*/  STL [R1+0x1034], R0 ;  /* 0x0010340001007387 */ /* 0x0001e40000100800 */
[----:B0-----:R-:W-:-:S02]  /*140c0*/  MOV R0, 0x400 ;  /* 0x0000040000007802 */ /* 0x001fc40000000f00 */
[----:B--2---:R-:W-:Y:S04]  /*140d0*/  STS.U8 [R217+0x380], R224 ;  /* 0x000380e0d9007388 */ /* 0x004fe80000000000 */
[----:B---3--:R-:W-:Y:S04]  /*140e0*/  STS.U8 [R217+0x8380], R226 ;  /* 0x008380e2d9007388 */ /* 0x008fe80000000000 */
[----:B----4-:R-:W-:Y:S04]  /*140f0*/  STS.U8 [R217+0x780], R228 ;  /* 0x000780e4d9007388 */ /* 0x010fe80000000000 */
[----:B------:R-:W-:Y:S04]  /*14100*/  STS.U8 [R217+0x8780], R230 ;  /* 0x008780e6d9007388 */ /* 0x000fe80000000000 */
[----:B------:R-:W-:Y:S04]  /*14110*/  STS.U8 [R217+0xb80], R232 ;  /* 0x000b80e8d9007388 */ /* 0x000fe80000000000 */
[----:B------:R-:W-:Y:S04]  /*14120*/  STS.U8 [R217+0x8b80], R234 ;  /* 0x008b80ead9007388 */ /* 0x000fe80000000000 */
[----:B------:R-:W-:Y:S04]  /*14130*/  STS.U8 [R217+0xf80], R13 ;  /* 0x000f800dd9007388 */ /* 0x000fe80000000000 */
[----:B------:R-:W-:Y:S04]  /*14140*/  STS.U8 [R217+0x8f80], R10 ;  /* 0x008f800ad9007388 */ /* 0x000fe80000000000 */
[----:B------:R0:W-:Y:S04]  /*14150*/  STS.U8 [R217+0x1380], R9 ;  /* 0x00138009d9007388 */ /* 0x0001e80000000000 */
[----:B------:R-:W-:Y:S01]  /*14160*/  STS.U8 [R217+0x9380], R15 ;  /* 0x0093800fd9007388 */ /* 0x000fe20000000000 */
[----:B0-----:R-:W0:Y:S03]  /*14170*/  S2R R9, SR_CgaCtaId ;  /* 0x0000000000097919 */ /* 0x001e260000008800 */
[----:B------:R-:W-:Y:S04]  /*14180*/  STS.U8 [R217+0x9b80], R5 ;  /* 0x009b8005d9007388 */ /* 0x000fe80000000000 */
[----:B------:R-:W-:Y:S04]  /*14190*/  STS.U8 [R217+0x1b80], R6 ;  /* 0x001b8006d9007388 */ /* 0x000fe80000000000 */
[----:B------:R-:W-:Y:S04]  /*141a0*/  STS.U8 [R217+0x9780], R7 ;  /* 0x00978007d9007388 */ /* 0x000fe80000000000 */
[----:B------:R1:W-:Y:S01]  /*141b0*/  STS.U8 [R217+0x1780], R8 ;  /* 0x00178008d9007388 */ /* 0x0003e20000000000 */
[----:B------:R2:W-:Y:S06]  /*141c0*/  MEMBAR.ALL.CTA ;  /* 0x0000000000007992 */ /* 0x0005ec0000008000 */
[----:B--2---:R-:W2:Y:S01]  /*141d0*/  FENCE.VIEW.ASYNC.S ;  /* 0x00000000000073c6 */ /* 0x004ea20000000000 */
[----:B0-----:R-:W-:Y:S01]  /*141e0*/  LEA R0, R9, R0, 0x18 ;  /* 0x0000000009007211 */ /* 0x001fe200078ec0ff */
[----:B------:R-:W-:Y:S01]  /*141f0*/  UMOV UR59, 0x40000040 ;  /* 0x40000040003b7882 */ /* 0x000fe20000000000 */
[----:B------:R-:W-:Y:S01]  /*14200*/  MOV R14, UR5 ;  /* 0x00000005000e7c02 */ /* 0x000fe20008000f00 */
[----:B------:R-:W-:Y:S01]  /*14210*/  UIADD3.64 UR6, UR10, 0x2, URZ ;  /* 0x000000020a067897 */ /* 0x000fe2000fffe03f */
[----:B------:R-:W-:Y:S01]  /*14220*/  SHF.R.U32.HI R0, RZ, 0x4, R0 ;  /* 0x00000004ff007819 */ /* 0x000fe20000011600 */
[----:B------:R-:W-:Y:S01]  /*14230*/  UIADD3.64 UR48, UR8, 0x4, URZ ;  /* 0x0000000408307897 */ /* 0x000fe2000fffe03f */
[----:B------:R-:W-:Y:S01]  /*14240*/  MOV R16, UR4 ;  /* 0x0000000400107c02 */ /* 0x000fe20008000f00 */
[----:B------:R-:W-:Y:S01]  /*14250*/  UIADD3.64 UR50, UR10, 0x4, URZ ;  /* 0x000000040a327897 */ /* 0x000fe2000fffe03f */
[----:B------:R-:W-:Y:S01]  /*14260*/  SGXT.U32 R0, R0, 0xe ;  /* 0x0000000e0000781a */ /* 0x000fe20000000000 */
[----:B------:R-:W-:Y:S01]  /*14270*/  UIADD3.64 UR52, UR8, 0x1fe, URZ ;  /* 0x000001fe08347897 */ /* 0x000fe2000fffe03f */
[----:B-1----:R-:W3:Y:S01]  /*14280*/  LDL.LU R8, [R1+0x1158] ;  /* 0x0011580001087983 */ /* 0x002ee20000300800 */
[----:B------:R-:W-:Y:S01]  /*14290*/  UIADD3.64 UR54, UR10, 0x3fe, URZ ;  /* 0x000003fe0a367897 */ /* 0x000fe2000fffe03f */
[----:B--2---:R-:W-:Y:S01]  /*142a0*/  BAR.SYNC.DEFER_BLOCKING 0x0 ;  /* 0x0000000000007b1d */ /* 0x004fe20000010000 */
[----:B------:R-:W-:Y:S01]  /*142b0*/  R2UR UR58, R0 ;  /* 0x00000000003a72ca */ /* 0x000fe200000e0000 */
[----:B------:R-:W-:-:S06]  /*142c0*/  UIADD3.64 UR4, UR8, 0x2, URZ ;  /* 0x0000000208047897 */ /* 0x000fcc000fffe03f */
[----:B------:R-:W0:Y:S01]  /*142d0*/  LDC R9, c[0x0][0x238] ;  /* 0x00008e00ff097b82 */ /* 0x000e220000000800 */
[----:B------:R-:W2:Y:S04]  /*142e0*/  LDL.LU R7, [R1+0x1154] ;  /* 0x0011540001077983 */ /* 0x000ea80000300800 */
[----:B------:R-:W4:Y:S04]  /*142f0*/  LDL.LU R6, [R1+0x1150] ;  /* 0x0011500001067983 */ /* 0x000f280000300800 */
[----:B------:R-:W3:Y:S04]  /*14300*/  LDL.LU R5, [R1+0x114c] ;  /* 0x00114c0001057983 */ /* 0x000ee80000300800 */
[----:B------:R-:W2:Y:S01]  /*14310*/  LDL.LU R4, [R1+0x1148] ;  /* 0x0011480001047983 */ /* 0x000ea20000300800 */
[----:B------:R-:W-:-:S03]  /*14320*/  WARPGROUP.ARRIVE ;  /* 0x00000000000079c5 */ /* 0x000fc60000000000 */
[----:B------:R-:W4:Y:S04]  /*14330*/  LDL.LU R2, [R1+0x1144] ;  /* 0x0011440001027983 */ /* 0x000f280000300800 */
[----:B------:R-:W3:Y:S01]  /*14340*/  LDL.LU R11, [R1+0x274] ;  /* 0x00027400010b7983 */ /* 0x000ee20000300800 */
[----:B------:R-:W-:Y:S03]  /*14350*/  QGMMA.64x64x32.F32.E4M3.E4M3 R184, gdesc[UR56], RZ, !UPT ;  /* 0x00e0000038b879f3 */ /* 0x000fe6000c7008ff */
[----:B------:R-:W2:Y:S01]  /*14360*/  LDL.LU R12, [R1+0x270] ;  /* 0x00027000010c7983 */ /* 0x000ea20000300800 */
[----:B------:R-:W-:Y:S04]  /*14370*/  QGMMA.64x64x32.F32.E4M3.E4M3 R184, gdesc[UR8], R184 ;  /* 0x00e0000008b879f3 */ /* 0x000fe800087008b8 */
        /* <DEDUP_REMOVED lines=10> */
[----:B------:R-:W-:Y:S01]  /*14420*/  QGMMA.64x64x32.F32.E4M3.E4M3 R184, gdesc[UR40], R184 ;  /* 0x00e0000028b879f3 */ /* 0x000fe200087008b8 */
[----:B------:R-:W-:Y:S01]  /*14430*/  UMOV UR58, UR48 ;  /* 0x00000030003a7c82 */ /* 0x000fe20008000000 */
[----:B------:R-:W-:Y:S01]  /*14440*/  UMOV UR59, UR49 ;  /* 0x00000031003b7c82 */ /* 0x000fe20008000000 */
[----:B---3--:R-:W-:-:S02]  /*14450*/  R2UR UR51, R11 ;  /* 0x000000000b3372ca */ /* 0x008fc400000e0000 */
[----:B--2---:R-:W-:Y:S02]  /*14460*/  R2UR UR50, R12 ;  /* 0x000000000c3272ca */ /* 0x004fe400000e0000 */
[----:B----4-:R-:W-:Y:S02]  /*14470*/  R2UR UR49, R2 ;  /* 0x00000000023172ca */ /* 0x010fe400000e0000 */
[----:B------:R-:W-:Y:S01]  /*14480*/  R2UR UR48, R4 ;  /* 0x00000000043072ca */ /* 0x000fe200000e0000 */
[----:B------:R-:W-:Y:S01]  /*14490*/  UMOV UR6, UR4 ;  /* 0x0000000400067c82 */ /* 0x000fe20008000000 */
[----:B------:R-:W-:Y:S01]  /*144a0*/  QGMMA.64x64x32.F32.E4M3.E4M3 R184, gdesc[UR44], R184 ;  /* 0x00e000002cb879f3 */ /* 0x000fe200087008b8 */
[----:B------:R-:W-:Y:S01]  /*144b0*/  UMOV UR7, UR5 ;  /* 0x0000000500077c82 */ /* 0x000fe20008000000 */
[----:B------:R-:W-:Y:S01]  /*144c0*/  UMOV UR4, UR52 ;  /* 0x0000003400047c82 */ /* 0x000fe20008000000 */
[----:B------:R-:W-:Y:S01]  /*144d0*/  UMOV UR5, UR53 ;  /* 0x0000003500057c82 */ /* 0x000fe20008000000 */
[----:B------:R-:W-:Y:S01]  /*144e0*/  R2UR UR55, R5 ;  /* 0x00000000053772ca */ /* 0x000fe200000e0000 */
[----:B------:R-:W2:Y:S01]  /*144f0*/  LDL.LU R2, [R1+0x1140] ;  /* 0x0011400001027983 */ /* 0x000ea20000300800 */
[----:B------:R-:W-:-:S02]  /*14500*/  R2UR UR54, R6 ;  /* 0x00000000063672ca */ /* 0x000fc400000e0000 */
[----:B------:R-:W-:Y:S01]  /*14510*/  R2UR UR53, R7 ;  /* 0x00000000073572ca */ /* 0x000fe200000e0000 */
[----:B------:R-:W3:Y:S01]  /*14520*/  LDL.LU R4, [R1+0x113c] ;  /* 0x00113c0001047983 */ /* 0x000ee20000300800 */
[----:B------:R-:W-:Y:S02]  /*14530*/  R2UR UR52, R8 ;  /* 0x00000000083472ca */ /* 0x000fe400000e0000 */
[----:B------:R-:W-:Y:S01]  /*14540*/  MOV R17, UR51 ;  /* 0x0000003300117c02 */ /* 0x000fe20008000f00 */
[----:B------:R-:W4:Y:S01]  /*14550*/  LDL.LU R12, [R1+0x4c4] ;  /* 0x0004c400010c7983 */ /* 0x000f220000300800 */
[----:B------:R-:W-:Y:S03]  /*14560*/  QGMMA.64x64x32.F32.E4M3.E4M3 R184, gdesc[UR48], R184 ;  /* 0x00e0000030b879f3 */ /* 0x000fe600087008b8 */
[----:B------:R-:W-:Y:S02]  /*14570*/  MOV R21, UR55 ;  /* 0x0000003700157c02 */ /* 0x000fe40008000f00 */
[----:B------:R-:W-:-:S02]  /*14580*/  MOV R22, UR54 ;  /* 0x0000003600167c02 */ /* 0x000fc40008000f00 */
[----:B------:R-:W-:Y:S02]  /*14590*/  MOV R23, UR53 ;  /* 0x0000003500177c02 */ /* 0x000fe40008000f00 */
[----:B------:R-:W-:Y:S01]  /*145a0*/  MOV R216, UR52 ;  /* 0x0000003400d87c02 */ /* 0x000fe20008000f00 */
[----:B------:R-:W-:Y:S01]  /*145b0*/  QGMMA.64x64x32.F32.E4M3.E4M3 R184, gdesc[UR52], R184 ;  /* 0x00e0000034b879f3 */ /* 0x000fe200087008b8 */
[----:B------:R-:W-:Y:S01]  /*145c0*/  UIADD3.64 UR54, UR10, 0x1fe, URZ ;  /* 0x000001fe0a367897 */ /* 0x000fe2000fffe03f */
[----:B------:R-:W-:Y:S01]  /*145d0*/  UMOV UR52, UR56 ;  /* 0x0000003800347c82 */ /* 0x000fe20008000000 */
[----:B------:R-:W-:-:S07]  /*145e0*/  UMOV UR53, UR57 ;  /* 0x0000003900357c82 */ /* 0x000fce0008000000 */
[----:B------:R-:W-:Y:S01]  /*145f0*/  QGMMA.64x64x32.F32.E4M3.E4M3 R152, gdesc[UR52], RZ, !UPT ;  /* 0x00e00000349879f3 */ /* 0x000fe2000c7008ff */
[----:B------:R-:W-:Y:S01]  /*14600*/  MOV R18, UR50 ;  /* 0x0000003200127c02 */ /* 0x000fe20008000f00 */
[----:B------:R-:W-:Y:S01]  /*14610*/  UIADD3.64 UR50, UR10, 0x200, URZ ;  /* 0x000002000a327897 */ /* 0x000fe2000fffe03f */
[----:B------:R-:W-:Y:S01]  /*14620*/  MOV R19, UR49 ;  /* 0x0000003100137c02 */ /* 0x000fe20008000f00 */
[----:B------:R-:W-:Y:S01]  /*14630*/  UMOV UR49, UR9 ;  /* 0x0000000900317c82 */ /* 0x000fe20008000000 */
[----:B------:R-:W-:Y:S01]  /*14640*/  MOV R20, UR48 ;  /* 0x0000003000147c02 */ /* 0x000fe20008000f00 */
[----:B------:R-:W-:Y:S01]  /*14650*/  UMOV UR48, UR8 ;  /* 0x0000000800307c82 */ /* 0x000fe20008000000 */
[----:B------:R-:W-:-:S04]  /*14660*/  UIADD3.64 UR54, UR10, 0x202, URZ ;  /* 0x000002020a367897 */ /* 0x000fc8000fffe03f */
[----:B------:R-:W-:Y:S01]  /*14670*/  QGMMA.64x64x32.F32.E4M3.E4M3 R152, gdesc[UR48], R152 ;  /* 0x00e00000309879f3 */ /* 0x000fe20008700898 */
[----:B------:R-:W-:Y:S01]  /*14680*/  UMOV UR52, UR6 ;  /* 0x0000000600347c82 */ /* 0x000fe20008000000 */
[----:B------:R-:W-:Y:S01]  /*14690*/  UMOV UR53, UR7 ;  /* 0x0000000700357c82 */ /* 0x000fe20008000000 */
[----:B------:R-:W-:Y:S02]  /*146a0*/  UIADD3.64 UR50, UR10, 0x204, URZ ;  /* 0x000002040a327897 */ /* 0x000fe4000fffe03f */
[----:B------:R-:W-:Y:S01]  /*146b0*/  QGMMA.64x64x32.F32.E4M3.E4M3 R152, gdesc[UR52], R152 ;  /* 0x00e00000349879f3 */ /* 0x000fe20008700898 */
[----:B------:R-:W-:Y:S01]  /*146c0*/  UMOV UR48, UR58 ;  /* 0x0000003a00307c82 */ /* 0x000fe20008000000 */
[----:B------:R-:W-:Y:S01]  /*146d0*/  UMOV UR49, UR59 ;  /* 0x0000003b00317c82 */ /* 0x000fe20008000000 */
[----:B------:R-:W-:-:S04]  /*146e0*/  UIADD3.64 UR6, UR10, 0x5fe, URZ ;  /* 0x000005fe0a067897 */ /* 0x000fc8000fffe03f */
[----:B------:R-:W-:Y:S01]  /*146f0*/  QGMMA.64x64x32.F32.E4M3.E4M3 R152, gdesc[UR48], R152 ;  /* 0x00e00000309879f3 */ /* 0x000fe20008700898 */
        /* <DEDUP_REMOVED lines=38> */
[----:B------:R-:W-:Y:S02]  /*14960*/  R2UR UR49, R19 ;  /* 0x00000000133172ca */ /* 0x000fe400000e0000 */
[----:B------:R-:W-:-:S11]  /*14970*/  R2UR UR48, R20 ;  /* 0x00000000143072ca */ /* 0x000fd600000e0000 */
[----:B------:R-:W-:Y:S02]  /*14980*/  UMOV UR53, UR49 ;  /* 0x0000003100357c82 */ /* 0x000fe40008000000 */
[----:B------:R-:W-:Y:S02]  /*14990*/  UMOV UR52, UR48 ;  /* 0x0000003000347c82 */ /* 0x000fe40008000000 */
[----:B------:R-:W-:Y:S01]  /*149a0*/  QGMMA.64x64x32.F32.E4M3.E4M3 R152, gdesc[UR52], R152 ;  /* 0x00e00000349879f3 */ /* 0x000fe20008700898 */
[----:B------:R-:W-:Y:S02]  /*149b0*/  R2UR UR53, R23 ;  /* 0x00000000173572ca */ /* 0x000fe400000e0000 */
[----:B------:R-:W-:Y:S01]  /*149c0*/  R2UR UR52, R216 ;  /* 0x00000000d83472ca */ /* 0x000fe200000e0000 */
[----:B------:R-:W-:-:S10]  /*149d0*/  UIADD3.64 UR6, UR10, 0xe04, URZ ;  /* 0x00000e040a067897 */ /* 0x000fd4000fffe03f */
[----:B------:R-:W-:Y:S02]  /*149e0*/  UMOV UR5, UR53 ;  /* 0x0000003500057c82 */ /* 0x000fe40008000000 */
[----:B------:R-:W-:Y:S01]  /*149f0*/  UMOV UR4, UR52 ;  /* 0x0000003400047c82 */ /* 0x000fe20008000000 */
[----:B------:R-:W-:Y:S02]  /*14a00*/  R2UR UR51, R17 ;  /* 0x00000000113372ca */ /* 0x000fe400000e0000 */
[----:B------:R-:W-:Y:S01]  /*14a10*/  R2UR UR50, R18 ;  /* 0x00000000123272ca */ /* 0x000fe200000e0000 */
[----:B------:R-:W-:Y:S01]  /*14a20*/  QGMMA.64x64x32.F32.E4M3.E4M3 R152, gdesc[UR4], R152, gsb0 ;  /* 0x00e00000049879f3 */ /* 0x000fe20008000898 */
[----:B------:R-:W-:Y:S02]  /*14a30*/  R2UR UR4, R16 ;  /* 0x00000000100472ca */ /* 0x000fe400000e0000 */
[----:B------:R-:W-:-:S05]  /*14a40*/  LOP3.LUT R16, R3, 0x3, RZ, 0xc0, !PT ;  /* 0x0000000303107812 */ /* 0x000fca00078ec0ff */
[----:B----4-:R-:W-:Y:S01]  /*14a50*/  IMAD R16, R16, 0x2, R12 ;  /* 0x0000000210107824 */ /* 0x010fe200078e020c */
[----:B------:R-:W-:Y:S02]  /*14a60*/  R2UR UR5, R14 ;  /* 0x000000000e0572ca */ /* 0x000fe400000e0000 */
[----:B--2---:R-:W-:Y:S02]  /*14a70*/  LOP3.LUT R14, R2, 0x8, RZ, 0xfc, !PT ;  /* 0x00000008020e7812 */ /* 0x004fe400078efcff */
[C---:B------:R-:W-:Y:S02]  /*14a80*/  LOP3.LUT R17, R16.reuse, 0x70, RZ, 0xfc, !PT ;  /* 0x0000007010117812 */ /* 0x040fe400078efcff */
[----:B------:R-:W-:Y:S02]  /*14a90*/  LOP3.LUT R18, R16, 0x71, RZ, 0xfc, !PT ;  /* 0x0000007110127812 */ /* 0x000fe400078efcff */
[-C--:B------:R-:W-:Y:S02]  /*14aa0*/  ISETP.GE.AND P4, PT, R2, R17.reuse, PT ;  /* 0x000000110200720c */ /* 0x080fe40003f86270 */
[----:B------:R-:W-:-:S02]  /*14ab0*/  ISETP.GE.AND P2, PT, R14, R17, PT ;  /* 0x000000110e00720c */ /* 0x000fc40003f46270 */
[----:B------:R-:W-:Y:S02]  /*14ac0*/  LOP3.LUT R17, R16, 0x79, RZ, 0xfc, !PT ;  /* 0x0000007910117812 */ /* 0x000fe400078efcff */
[-C--:B------:R-:W-:Y:S02]  /*14ad0*/  ISETP.GE.AND P5, PT, R2, R18.reuse, PT ;  /* 0x000000120200720c */ /* 0x080fe40003fa6270 */
[----:B------:R-:W-:Y:S02]  /*14ae0*/  ISETP.GE.AND P6, PT, R14, R18, PT ;  /* 0x000000120e00720c */ /* 0x000fe40003fc6270 */
[----:B------:R-:W-:Y:S02]  /*14af0*/  LOP3.LUT R18, R16, 0x78, RZ, 0xfc, !PT ;  /* 0x0000007810127812 */ /* 0x000fe400078efcff */
[-C--:B------:R-:W-:Y:S02]  /*14b00*/  ISETP.GE.AND P1, PT, R2, R17.reuse, PT ;  /* 0x000000110200720c */ /* 0x080fe40003f26270 */
[----:B------:R-:W-:-:S02]  /*14b10*/  ISETP.GE.AND P3, PT, R14, R17, PT ;  /* 0x000000110e00720c */ /* 0x000fc40003f66270 */
[----:B------:R-:W-:Y:S02]  /*14b20*/  LOP3.LUT R17, R16, 0x60, RZ, 0xfc, !PT ;  /* 0x0000006010117812 */ /* 0x000fe400078efcff */
[----:B------:R-:W-:Y:S02]  /*14b30*/  SEL R23, RZ, 0x7fff8, P4 ;  /* 0x0007fff8ff177807 */ /* 0x000fe40002000000 */
[----:B------:R-:W-:Y:S02]  /*14b40*/  SEL R19, RZ, 0x1fffe, P2 ;  /* 0x0001fffeff137807 */ /* 0x000fe40001000000 */
[-C--:B------:R-:W-:Y:S02]  /*14b50*/  ISETP.GE.AND P4, PT, R2, R18.reuse, PT ;  /* 0x000000120200720c */ /* 0x080fe40003f86270 */
[----:B------:R-:W-:Y:S02]  /*14b60*/  ISETP.GE.AND P2, PT, R14, R18, PT ;  /* 0x000000120e00720c */ /* 0x000fe40003f46270 */
[----:B------:R-:W-:-:S02]  /*14b70*/  SEL R18, RZ, 0x4, P5 ;  /* 0x00000004ff127807 */ /* 0x000fc40002800000 */
[----:B------:R-:W-:Y:S02]  /*14b80*/  SEL R220, RZ, 0x1, P6 ;  /* 0x00000001ffdc7807 */ /* 0x000fe40003000000 */
[----:B------:R-:W-:Y:S02]  /*14b90*/  LOP3.LUT R20, R16, 0x61, RZ, 0xfc, !PT ;  /* 0x0000006110147812 */ /* 0x000fe400078efcff */
[-C--:B------:R-:W-:Y:S02]  /*14ba0*/  ISETP.GE.AND P5, PT, R2, R17.reuse, PT ;  /* 0x000000110200720c */ /* 0x080fe40003fa6270 */
[----:B------:R-:W-:Y:S02]  /*14bb0*/  ISETP.GE.AND P6, PT, R14, R17, PT ;  /* 0x000000110e00720c */ /* 0x000fe40003fc6270 */
[----:B------:R-:W-:Y:S02]  /*14bc0*/  R2UR UR54, R22 ;  /* 0x00000000163672ca */ /* 0x000fe400000e0000 */
[----:B------:R-:W-:-:S02]  /*14bd0*/  LOP3.LUT R17, R16, 0x69, RZ, 0xfc, !PT ;  /* 0x0000006910117812 */ /* 0x000fc400078efcff */
[----:B------:R-:W-:Y:S02]  /*14be0*/  SEL R22, RZ, 0x4, P1 ;  /* 0x00000004ff167807 */ /* 0x000fe40000800000 */
[----:B------:R-:W-:Y:S02]  /*14bf0*/  SEL R218, RZ, 0x7fff8, P4 ;  /* 0x0007fff8ffda7807 */ /* 0x000fe40002000000 */
[-C--:B------:R-:W-:Y:S02]  /*14c00*/  ISETP.GE.AND P1, PT, R2, R20.reuse, PT ;  /* 0x000000140200720c */ /* 0x080fe40003f26270 */
[----:B------:R-:W-:Y:S01]  /*14c10*/  ISETP.GE.AND P4, PT, R14, R20, PT ;  /* 0x000000140e00720c */ /* 0x000fe20003f86270 */
[C---:B------:R-:W-:Y:S01]  /*14c20*/  VIADD R221, R16.reuse, 0x9 ;  /* 0x0000000910dd7836 */ /* 0x040fe20000000000 */
[----:B------:R-:W-:Y:S02]  /*14c30*/  R2UR UR55, R21 ;  /* 0x00000000153772ca */ /* 0x000fe400000e0000 */
[----:B------:R-:W-:-:S02]  /*14c40*/  LOP3.LUT R20, R16, 0x68, RZ, 0xfc, !PT ;  /* 0x0000006810147812 */ /* 0x000fc400078efcff */
[----:B------:R-:W-:Y:S02]  /*14c50*/  SEL R222, RZ, 0x1fffe, P2 ;  /* 0x0001fffeffde7807 */ /* 0x000fe40001000000 */
[-C--:B------:R-:W-:Y:S02]  /*14c60*/  ISETP.GE.AND P2, PT, R2, R17.reuse, PT ;  /* 0x000000110200720c */ /* 0x080fe40003f46270 */
[----:B------:R-:W-:Y:S01]  /*14c70*/  SEL R21, RZ, 0x7fff8, P5 ;  /* 0x0007fff8ff157807 */ /* 0x000fe20002800000 */
[----:B------:R-:W-:Y:S01]  /*14c80*/  VIADD R216, R16, 0x8 ;  /* 0x0000000810d87836 */ /* 0x000fe20000000000 */
[----:B------:R-:W-:Y:S02]  /*14c90*/  ISETP.GE.AND P5, PT, R14, R17, PT ;  /* 0x000000110e00720c */ /* 0x000fe40003fa6270 */
[----:B------:R-:W-:Y:S02]  /*14ca0*/  SEL R217, RZ, 0x1fffe, P6 ;  /* 0x0001fffeffd97807 */ /* 0x000fe40003000000 */
[----:B------:R-:W-:-:S02]  /*14cb0*/  SEL R17, RZ, 0x4, P1 ;  /* 0x00000004ff117807 */ /* 0x000fc40000800000 */
[-C--:B------:R-:W-:Y:S02]  /*14cc0*/  ISETP.GE.AND P6, PT, R2, R20.reuse, PT ;  /* 0x000000140200720c */ /* 0x080fe40003fc6270 */
[----:B------:R-:W-:Y:S02]  /*14cd0*/  ISETP.GE.AND P1, PT, R14, R20, PT ;  /* 0x000000140e00720c */ /* 0x000fe40003f26270 */
[----:B------:R-:W-:Y:S02]  /*14ce0*/  SEL R219, RZ, 0x1, P4 ;  /* 0x00000001ffdb7807 */ /* 0x000fe40002000000 */
[----:B------:R-:W-:Y:S02]  /*14cf0*/  SEL R20, RZ, 0x4, P2 ;  /* 0x00000004ff147807 */ /* 0x000fe40001000000 */
[-C--:B------:R-:W-:Y:S02]  /*14d00*/  ISETP.GE.AND P4, PT, R2, R221.reuse, PT ;  /* 0x000000dd0200720c */ /* 0x080fe40003f86270 */
[----:B------:R-:W-:-:S02]  /*14d10*/  ISETP.GE.AND P2, PT, R14, R221, PT ;  /* 0x000000dd0e00720c */ /* 0x000fc40003f46270 */
[----:B------:R-:W-:Y:S01]  /*14d20*/  SEL R221, RZ, 0x1, P5 ;  /* 0x00000001ffdd7807 */ /* 0x000fe20002800000 */
[----:B------:R-:W-:Y:S02]  /*14d30*/  WARPGROUP.DEPBAR.LE gsb0, 0x0 ;  /* 0x00008000000079c5 */ /* 0x000fe40000010000 */
[C---:B------:R-:W-:Y:S01]  /*14d40*/  ISETP.GE.AND P5, PT, R2.reuse, R216, PT ;  /* 0x000000d80200720c */ /* 0x040fe20003fa6270 */
[-C--:B0-----:R-:W-:Y:S01]  /*14d50*/  FMUL R223, R185, R9.reuse ;  /* 0x00000009b9df7220 */ /* 0x081fe20000400000 */
[----:B------:R-:W-:Y:S02]  /*14d60*/  SEL R216, RZ, 0x7fff8, P6 ;  /* 0x0007fff8ffd87807 */ /* 0x000fe40003000000 */
[----:B------:R-:W-:Y:S01]  /*14d70*/  ISETP.GT.AND P6, PT, R2, R16, PT ;  /* 0x000000100200720c */ /* 0x000fe20003fc4270 */
[----:B------:R-:W-:Y:S01]  /*14d80*/  FMUL R186, R186, R9 ;  /* 0x00000009baba7220 */ /* 0x000fe20000400000 */
[----:B------:R-:W-:Y:S02]  /*14d90*/  SEL R185, RZ, 0x1fffe, P1 ;  /* 0x0001fffeffb97807 */ /* 0x000fe40000800000 */
[----:B------:R-:W-:-:S02]  /*14da0*/  FSEL R0, R223, -INF , P6 ;  /* 0xff800000df007808 */ /* 0x000fc40003000000 */
[----:B------:R-:W-:Y:S01]  /*14db0*/  ISETP.GE.AND P1, PT, R14, R16, PT ;  /* 0x000000100e00720c */ /* 0x000fe20003f26270 */
[----:B------:R-:W-:Y:S01]  /*14dc0*/  STL [R1+0x10f8], R12 ;  /* 0x0010f80c01007387 */ /* 0x000fe20000100800 */
[----:B------:R-:W-:-:S03]  /*14dd0*/  FMUL R223, R187, R9 ;  /* 0x00000009bbdf7220 */ /* 0x000fc60000400000 */
[----:B------:R0:W-:Y:S01]  /*14de0*/  STL [R1+0x3cc], R0 ;  /* 0x0003cc0001007387 */ /* 0x0001e20000100800 */
[-C--:B------:R-:W-:Y:S01]  /*14df0*/  FMUL R188, R188, R9.reuse ;  /* 0x00000009bcbc7220 */ /* 0x080fe20000400000 */
[----:B------:R-:W-:Y:S01]  /*14e00*/  FMUL R189, R189, R9 ;  /* 0x00000009bdbd7220 */ /* 0x000fe20000400000 */
[----:B0-----:R-:W-:Y:S02]  /*14e10*/  FSEL R0, R186, -INF , P1 ;  /* 0xff800000ba007808 */ /* 0x001fe40000800000 */
[----:B------:R-:W-:-:S03]  /*14e20*/  ISETP.GT.AND P1, PT, R14, R16, PT ;  /* 0x000000100e00720c */ /* 0x000fc60003f24270 */
[----:B------:R0:W-:Y:S01]  /*14e30*/  STL [R1+0x3b4], R0 ;  /* 0x0003b40001007387 */ /* 0x0001e20000100800 */
[----:B------:R-:W-:Y:S01]  /*14e40*/  FSEL R3, R188, -INF , P5 ;  /* 0xff800000bc037808 */ /* 0x000fe20002800000 */
[-C--:B------:R-:W-:Y:S01]  /*14e50*/  FMUL R184, R184, R9.reuse ;  /* 0x00000009b8b87220 */ /* 0x080fe20000400000 */
[----:B------:R-:W-:Y:S02]  /*14e60*/  ISETP.GE.AND P6, PT, R2, R16, PT ;  /* 0x000000100200720c */ /* 0x000fe40003fc6270 */
[----:B0-----:R-:W-:Y:S01]  /*14e70*/  FSEL R0, R223, -INF , P1 ;  /* 0xff800000df007808 */ /* 0x001fe20000800000 */
[----:B------:R-:W-:-:S04]  /*14e80*/  FMUL R190, R190, R9 ;  /* 0x00000009bebe7220 */ /* 0x000fc80000400000 */
[----:B------:R0:W-:Y:S01]  /*14e90*/  STL [R1+0x3b0], R0 ;  /* 0x0003b00001007387 */ /* 0x0001e20000100800 */
[----:B------:R-:W-:-:S03]  /*14ea0*/  FMUL R191, R191, R9 ;  /* 0x00000009bfbf7220 */ /* 0x000fc60000400000 */
[----:B------:R1:W-:Y:S01]  /*14eb0*/  STL [R1+0x3bc], R3 ;  /* 0x0003bc0301007387 */ /* 0x0003e20000100800 */
[----:B0-----:R-:W-:Y:S02]  /*14ec0*/  FSEL R0, R189, -INF , P4 ;  /* 0xff800000bd007808 */ /* 0x001fe40002000000 */
[----:B-1----:R-:W-:-:S03]  /*14ed0*/  FSEL R3, R184, -INF , P6 ;  /* 0xff800000b8037808 */ /* 0x002fc60003000000 */
[----:B------:R0:W-:Y:S01]  /*14ee0*/  STL [R1+0x3c8], R0 ;  /* 0x0003c80001007387 */ /* 0x0001e20000100800 */
[----:B------:R-:W-:-:S03]  /*14ef0*/  VIADD R187, R16, 0x10 ;  /* 0x0000001010bb7836 */ /* 0x000fc60000000000 */
[----:B------:R-:W-:Y:S01]  /*14f00*/  STL [R1+0x3b8], R3 ;  /* 0x0003b80301007387 */ /* 0x000fe20000100800 */
[----:B0-----:R-:W-:Y:S01]  /*14f10*/  FSEL R0, R190, -INF , P6 ;  /* 0xff800000be007808 */ /* 0x001fe20003000000 */
[----:B------:R-:W-:Y:S01]  /*14f20*/  FMUL R192, R192, R9 ;  /* 0x00000009c0c07220 */ /* 0x000fe20000400000 */
[----:B------:R-:W-:-:S03]  /*14f30*/  VIADD R186, R16, 0x11 ;  /* 0x0000001110ba7836 */ /* 0x000fc60000000000 */
[----:B------:R0:W-:Y:S01]  /*14f40*/  STL [R1+0x3ac], R0 ;  /* 0x0003ac0001007387 */ /* 0x0001e20000100800 */
[C---:B------:R-:W-:Y:S01]  /*14f50*/  ISETP.GE.AND P1, PT, R2.reuse, R187, PT ;  /* 0x000000bb0200720c */ /* 0x040fe20003f26270 */
[-C--:B------:R-:W-:Y:S01]  /*14f60*/  FMUL R193, R193, R9.reuse ;  /* 0x00000009c1c17220 */ /* 0x080fe20000400000 */
[----:B------:R-:W-:Y:S02]  /*14f70*/  ISETP.GE.AND P4, PT, R2, R186, PT ;  /* 0x000000ba0200720c */ /* 0x000fe40003f86270 */
[----:B0-----:R-:W-:Y:S01]  /*14f80*/  FSEL R0, R191, -INF , P2 ;  /* 0xff800000bf007808 */ /* 0x001fe20001000000 */
[----:B------:R-:W-:Y:S01]  /*14f90*/  FMUL R194, R194, R9 ;  /* 0x00000009c2c27220 */ /* 0x000fe20000400000 */
[----:B------:R-:W-:-:S03]  /*14fa0*/  ISETP.GE.AND P5, PT, R14, R187, PT ;  /* 0x000000bb0e00720c */ /* 0x000fc60003fa6270 */
[----:B------:R0:W-:Y:S01]  /*14fb0*/  STL [R1+0x39c], R0 ;  /* 0x00039c0001007387 */ /* 0x0001e20000100800 */
[----:B------:R-:W-:Y:S01]  /*14fc0*/  FSEL R3, R193, -INF , P4 ;  /* 0xff800000c1037808 */ /* 0x000fe20002000000 */
[----:B------:R-:W-:Y:S01]  /*14fd0*/  FMUL R195, R195, R9 ;  /* 0x00000009c3c37220 */ /* 0x000fe20000400000 */
[----:B0-----:R-:W-:Y:S02]  /*14fe0*/  FSEL R0, R192, -INF , P1 ;  /* 0xff800000c0007808 */ /* 0x001fe40000800000 */
[----:B------:R-:W-:-:S03]  /*14ff0*/  ISETP.GE.AND P6, PT, R14, R186, PT ;  /* 0x000000ba0e00720c */ /* 0x000fc60003fc6270 */
        /* <DEDUP_REMOVED lines=16> */
[----:B0-----:R-:W-:Y:S01]  /*15100*/  FSEL R0, R196, -INF , P2 ;  /* 0xff800000c4007808 */ /* 0x001fe20001000000 */
[----:B------:R-:W-:Y:S01]  /*15110*/  VIADD R186, R16, 0x20 ;  /* 0x0000002010ba7836 */ /* 0x000fe20000000000 */
[----:B------:R-:W-:-:S03]  /*15120*/  ISETP.GE.AND P5, PT, R14, R184, PT ;  /* 0x000000b80e00720c */ /* 0x000fc60003fa6270 */
[----:B------:R0:W-:Y:S01]  /*15130*/  STL [R1+0x3c4], R0 ;  /* 0x0003c40001007387 */ /* 0x0001e20000100800 */
[----:B------:R-:W-:-:S03]  /*15140*/  FMUL R200, R200, R9 ;  /* 0x00000009c8c87220 */ /* 0x000fc60000400000 */
[----:B------:R-:W-:Y:S01]  /*15150*/  STL [R1+0x3dc], R3 ;  /* 0x0003dc0301007387 */ /* 0x000fe20000100800 */
[----:B0-----:R-:W-:Y:S01]  /*15160*/  FSEL R0, R198, -INF , P1 ;  /* 0xff800000c6007808 */ /* 0x001fe20000800000 */
[----:B------:R-:W-:Y:S01]  /*15170*/  VIADD R184, R16, 0x21 ;  /* 0x0000002110b87836 */ /* 0x000fe20000000000 */
[----:B------:R-:W-:-:S03]  /*15180*/  ISETP.GE.AND P6, PT, R2, R186, PT ;  /* 0x000000ba0200720c */ /* 0x000fc60003fc6270 */
[----:B------:R0:W-:Y:S01]  /*15190*/  STL [R1+0x3a4], R0 ;  /* 0x0003a40001007387 */ /* 0x0001e20000100800 */
[-C--:B------:R-:W-:Y:S01]  /*151a0*/  FMUL R201, R201, R9.reuse ;  /* 0x00000009c9c97220 */ /* 0x080fe20000400000 */
[----:B------:R-:W-:Y:S01]  /*151b0*/  ISETP.GE.AND P4, PT, R2, R184, PT ;  /* 0x000000b80200720c */ /* 0x000fe20003f86270 */
[----:B------:R-:W-:Y:S01]  /*151c0*/  FMUL R202, R202, R9 ;  /* 0x00000009caca7220 */ /* 0x000fe20000400000 */
[----:B0-----:R-:W-:Y:S02]  /*151d0*/  FSEL R0, R199, -INF , P5 ;  /* 0xff800000c7007808 */ /* 0x001fe40002800000 */
        /* <DEDUP_REMOVED lines=56> */
[----:B------:R-:W-:Y:S02]  /*15560*/  ISETP.GE.AND P5, PT, R14, R184, PT ;  /* 0x000000b80e00720c */ /* 0x000fe40003fa6270 */
[----:B------:R-:W-:Y:S02]  /*15570*/  LOP3.LUT R184, R16, 0x40, RZ, 0xfc, !PT ;  /* 0x0000004010b87812 */ /* 0x000fe400078efcff */
[----:B------:R-:W-:Y:S02]  /*15580*/  FSEL R8, R213, -INF , P4 ;  /* 0xff800000d5087808 */ /* 0x000fe40002000000 */
[----:B0-----:R-:W-:Y:S01]  /*15590*/  FSEL R0, R212, -INF , P2 ;  /* 0xff800000d4007808 */ /* 0x001fe20001000000 */
[----:B------:R-:W-:-:S04]  /*155a0*/  FMUL R215, R215, R9 ;  /* 0x00000009d7d77220 */ /* 0x000fc80000400000 */
[----:B------:R0:W-:Y:S01]  /*155b0*/  STL [R1+0x3f0], R0 ;  /* 0x0003f00001007387 */ /* 0x0001e20000100800 */
[-C--:B------:R-:W-:Y:S01]  /*155c0*/  ISETP.GE.AND P4, PT, R14, R184.reuse, PT ;  /* 0x000000b80e00720c */ /* 0x080fe20003f86270 */
[-C--:B------:R-:W-:Y:S02]  /*155d0*/  FMUL R152, R152, R9.reuse ;  /* 0x0000000998987220 */ /* 0x080fe40000400000 */
[----:B------:R-:W-:Y:S01]  /*155e0*/  STL [R1+0x10e0], R8 ;  /* 0x0010e00801007387 */ /* 0x000fe20000100800 */
[----:B0-----:R-:W-:Y:S02]  /*155f0*/  FSEL R0, R214, -INF , P1 ;  /* 0xff800000d6007808 */ /* 0x001fe40000800000 */
[----:B------:R-:W-:Y:S02]  /*15600*/  ISETP.GE.AND P1, PT, R2, R184, PT ;  /* 0x000000b80200720c */ /* 0x000fe40003f26270 */
[----:B------:R-:W-:Y:S01]  /*15610*/  LOP3.LUT R184, R16, 0x41, RZ, 0xfc, !PT ;  /* 0x0000004110b87812 */ /* 0x000fe200078efcff */
[----:B------:R0:W-:Y:S01]  /*15620*/  STL [R1+0x368], R0 ;  /* 0x0003680001007387 */ /* 0x0001e20000100800 */
[-C--:B------:R-:W-:Y:S01]  /*15630*/  FMUL R153, R153, R9.reuse ;  /* 0x0000000999997220 */ /* 0x080fe20000400000 */
[----:B------:R-:W-:Y:S01]  /*15640*/  FSEL R3, R152, -INF , P1 ;  /* 0xff80000098037808 */ /* 0x000fe20000800000 */
[----:B------:R-:W-:Y:S01]  /*15650*/  FMUL R154, R154, R9 ;  /* 0x000000099a9a7220 */ /* 0x000fe20000400000 */
[----:B0-----:R-:W-:-:S02]  /*15660*/  FSEL R0, R215, -INF , P5 ;  /* 0xff800000d7007808 */ /* 0x001fc40002800000 */
[----:B------:R-:W-:-:S03]  /*15670*/  ISETP.GE.AND P5, PT, R2, R184, PT ;  /* 0x000000b80200720c */ /* 0x000fc60003fa6270 */
[----:B------:R0:W-:Y:S01]  /*15680*/  STL [R1+0x360], R0 ;  /* 0x0003600001007387 */ /* 0x0001e20000100800 */
[----:B------:R-:W-:-:S03]  /*15690*/  LOP3.LUT R186, R16, 0x59, RZ, 0xfc, !PT ;  /* 0x0000005910ba7812 */ /* 0x000fc600078efcff */
[----:B------:R-:W-:Y:S01]  /*156a0*/  STL [R1+0x404], R3 ;  /* 0x0004040301007387 */ /* 0x000fe20000100800 */
[----:B0-----:R-:W-:-:S05]  /*156b0*/  FSEL R0, R153, -INF , P5 ;  /* 0xff80000099007808 */ /* 0x001fca0002800000 */
[----:B------:R0:W-:Y:S01]  /*156c0*/  STL [R1+0x410], R0 ;  /* 0x0004100001007387 */ /* 0x0001e20000100800 */
[----:B------:R-:W-:Y:S01]  /*156d0*/  FMUL R155, R155, R9 ;  /* 0x000000099b9b7220 */ /* 0x000fe20000400000 */
[-C--:B------:R-:W-:Y:S02]  /*156e0*/  ISETP.GE.AND P6, PT, R14, R186.reuse, PT ;  /* 0x000000ba0e00720c */ /* 0x080fe40003fc6270 */
[----:B------:R-:W-:Y:S02]  /*156f0*/  ISETP.GE.AND P2, PT, R2, R186, PT ;  /* 0x000000ba0200720c */ /* 0x000fe40003f46270 */
[----:B0-----:R-:W-:Y:S02]  /*15700*/  FSEL R0, R154, -INF , P4 ;  /* 0xff8000009a007808 */ /* 0x001fe40002000000 */
[----:B------:R-:W-:Y:S02]  /*15710*/  SEL R154, RZ, 0x1, P3 ;  /* 0x00000001ff9a7807 */ /* 0x000fe40001800000 */
[----:B------:R-:W-:-:S02]  /*15720*/  ISETP.GE.AND P4, PT, R14, R184, PT ;  /* 0x000000b80e00720c */ /* 0x000fc40003f86270 */
[----:B------:R-:W-:Y:S01]  /*15730*/  LOP3.LUT R186, R16, 0x48, RZ, 0xfc, !PT ;  /* 0x0000004810ba7812 */ /* 0x000fe200078efcff */
[----:B------:R-:W-:Y:S01]  /*15740*/  IMAD.IADD R154, R154, 0x1, R222 ;  /* 0x000000019a9a7824 */ /* 0x000fe200078e02de */
[----:B------:R-:W-:Y:S01]  /*15750*/  LOP3.LUT R152, R16, 0x49, RZ, 0xfc, !PT ;  /* 0x0000004910987812 */ /* 0x000fe200078efcff */
[----:B------:R0:W-:Y:S01]  /*15760*/  STL [R1+0x358], R0 ;  /* 0x0003580001007387 */ /* 0x0001e20000100800 */
[-C--:B------:R-:W-:Y:S01]  /*15770*/  FMUL R156, R156, R9.reuse ;  /* 0x000000099c9c7220 */ /* 0x080fe20000400000 */
[----:B------:R-:W-:Y:S01]  /*15780*/  ISETP.GE.AND P5, PT, R2, R186, PT ;  /* 0x000000ba0200720c */ /* 0x000fe20003fa6270 */
[----:B------:R-:W-:Y:S01]  /*15790*/  FMUL R157, R157, R9 ;  /* 0x000000099d9d7220 */ /* 0x000fe20000400000 */
[----:B------:R-:W-:Y:S01]  /*157a0*/  IMAD.IADD R19, R220, 0x1, R19 ;  /* 0x00000001dc137824 */ /* 0x000fe200078e0213 */
[----:B------:R-:W-:Y:S02]  /*157b0*/  LOP3.LUT R154, R154, 0x3, RZ, 0xc0, !PT ;  /* 0x000000039a9a7812 */ /* 0x000fe400078ec0ff */
[----:B0-----:R-:W-:-:S02]  /*157c0*/  FSEL R0, R155, -INF , P4 ;  /* 0xff8000009b007808 */ /* 0x001fc40002000000 */
[----:B------:R-:W-:Y:S02]  /*157d0*/  ISETP.GE.AND P4, PT, R2, R152, PT ;  /* 0x000000980200720c */ /* 0x000fe40003f86270 */
[----:B------:R-:W-:Y:S01]  /*157e0*/  FSEL R3, R156, -INF , P5 ;  /* 0xff8000009c037808 */ /* 0x000fe20002800000 */
[----:B------:R0:W-:Y:S01]  /*157f0*/  STL [R1+0x354], R0 ;  /* 0x0003540001007387 */ /* 0x0001e20000100800 */
[----:B------:R-:W-:Y:S01]  /*15800*/  LOP3.LUT R19, R19, 0x3, RZ, 0xc0, !PT ;  /* 0x0000000313137812 */ /* 0x000fe200078ec0ff */
[----:B------:R-:W-:Y:S01]  /*15810*/  FMUL R158, R158, R9 ;  /* 0x000000099e9e7220 */ /* 0x000fe20000400000 */
[----:B------:R-:W-:Y:S02]  /*15820*/  IADD3 R22, R154, R218, R22 ;  /* 0x000000da9a167210 */ /* 0x000fe40007ffe016 */
[----:B------:R-:W-:Y:S01]  /*15830*/  ISETP.GE.AND P1, PT, R14, R186, PT ;  /* 0x000000ba0e00720c */ /* 0x000fe20003f26270 */
[----:B------:R-:W-:Y:S01]  /*15840*/  STL [R1+0x40c], R3 ;  /* 0x00040c0301007387 */ /* 0x000fe20000100800 */
[----:B0-----:R-:W-:-:S02]  /*15850*/  FSEL R0, R157, -INF , P4 ;  /* 0xff8000009d007808 */ /* 0x001fc40002000000 */
[----:B------:R-:W-:Y:S02]  /*15860*/  IADD3 R18, R19, R23, R18 ;  /* 0x0000001713127210 */ /* 0x000fe40007ffe012 */
[----:B------:R-:W-:Y:S01]  /*15870*/  LOP3.LUT R22, R22, 0xf, RZ, 0xc0, !PT ;  /* 0x0000000f16167812 */ /* 0x000fe200078ec0ff */
[----:B------:R0:W-:Y:S01]  /*15880*/  STL [R1+0x41c], R0 ;  /* 0x00041c0001007387 */ /* 0x0001e20000100800 */
[----:B------:R-:W-:-:S03]  /*15890*/  FMUL R159, R159, R9 ;  /* 0x000000099f9f7220 */ /* 0x000fc60000400000 */
[----:B------:R-:W-:Y:S01]  /*158a0*/  IMAD R22, R18, 0x10, R22 ;  /* 0x0000001012167824 */ /* 0x000fe200078e0216 */
[----:B------:R-:W-:Y:S02]  /*158b0*/  LOP3.LUT R18, R16, 0x50, RZ, 0xfc, !PT ;  /* 0x0000005010127812 */ /* 0x000fe400078efcff */
[----:B0-----:R-:W-:Y:S02]  /*158c0*/  FSEL R0, R158, -INF , P1 ;  /* 0xff8000009e007808 */ /* 0x001fe40000800000 */
[----:B------:R-:W-:Y:S01]  /*158d0*/  ISETP.GE.AND P1, PT, R14, R152, PT ;  /* 0x000000980e00720c */ /* 0x000fe20003f26270 */
[-C--:B------:R-:W-:Y:S02]  /*158e0*/  FMUL R160, R160, R9.reuse ;  /* 0x00000009a0a07220 */ /* 0x080fe40000400000 */
[----:B------:R0:W-:Y:S01]  /*158f0*/  STL [R1+0x348], R0 ;  /* 0x0003480001007387 */ /* 0x0001e20000100800 */
[----:B------:R-:W-:Y:S01]  /*15900*/  IMAD.IADD R185, R221, 0x1, R185 ;  /* 0x00000001ddb97824 */ /* 0x000fe200078e02b9 */
[----:B------:R-:W-:Y:S01]  /*15910*/  LOP3.LUT R153, R16, 0x51, RZ, 0xfc, !PT ;  /* 0x0000005110997812 */ /* 0x000fe200078efcff */
[----:B------:R-:W-:Y:S01]  /*15920*/  FMUL R161, R161, R9 ;  /* 0x00000009a1a17220 */ /* 0x000fe20000400000 */
[----:B0-----:R-:W-:-:S02]  /*15930*/  FSEL R0, R159, -INF , P1 ;  /* 0xff8000009f007808 */ /* 0x001fc40000800000 */
[----:B------:R-:W-:-:S03]  /*15940*/  ISETP.GE.AND P1, PT, R2, R18, PT ;  /* 0x000000120200720c */ /* 0x000fc60003f26270 */
[----:B------:R0:W-:Y:S01]  /*15950*/  STL [R1+0x33c], R0 ;  /* 0x00033c0001007387 */ /* 0x0001e20000100800 */
[----:B------:R-:W-:Y:S02]  /*15960*/  ISETP.GE.AND P4, PT, R2, R153, PT ;  /* 0x000000990200720c */ /* 0x000fe40003f86270 */
[----:B------:R-:W-:Y:S02]  /*15970*/  LOP3.LUT R185, R185, 0x3, RZ, 0xc0, !PT ;  /* 0x00000003b9b97812 */ /* 0x000fe400078ec0ff */
[----:B0-----:R-:W-:Y:S01]  /*15980*/  FSEL R0, R160, -INF , P1 ;  /* 0xff800000a0007808 */ /* 0x001fe20000800000 */
[----:B------:R-:W-:Y:S01]  /*15990*/  IMAD.IADD R217, R219, 0x1, R217 ;  /* 0x00000001dbd97824 */ /* 0x000fe200078e02d9 */
[----:B------:R-:W-:Y:S01]  /*159a0*/  IADD3 R20, R185, R216, R20 ;  /* 0x000000d8b9147210 */ /* 0x000fe20007ffe014 */
[----:B------:R-:W-:Y:S02]  /*159b0*/  FMUL R162, R162, R9 ;  /* 0x00000009a2a27220 */ /* 0x000fe40000400000 */
[----:B------:R0:W-:Y:S01]  /*159c0*/  STL [R1+0x3fc], R0 ;  /* 0x0003fc0001007387 */ /* 0x0001e20000100800 */
[----:B------:R-:W-:Y:S01]  /*159d0*/  ISETP.GE.AND P1, PT, R14, R18, PT ;  /* 0x000000120e00720c */ /* 0x000fe20003f26270 */
[----:B------:R-:W-:Y:S01]  /*159e0*/  IMAD.SHL.U32 R20, R20, 0x100, RZ ;  /* 0x0000010014147824 */ /* 0x000fe200078e00ff */
[----:B------:R-:W-:-:S02]  /*159f0*/  LOP3.LUT R217, R217, 0x3, RZ, 0xc0, !PT ;  /* 0x00000003d9d97812 */ /* 0x000fc400078ec0ff */
[----:B0-----:R-:W-:Y:S01]  /*15a00*/  FSEL R0, R161, -INF , P4 ;  /* 0xff800000a1007808 */ /* 0x001fe20002000000 */
[----:B------:R-:W-:Y:S01]  /*15a10*/  FMUL R163, R163, R9 ;  /* 0x00000009a3a37220 */ /* 0x000fe20000400000 */
[----:B------:R-:W-:-:S03]  /*15a20*/  ISETP.GE.AND P5, PT, R14, R153, PT ;  /* 0x000000990e00720c */ /* 0x000fc60003fa6270 */
[----:B------:R0:W-:Y:S01]  /*15a30*/  STL [R1+0x400], R0 ;  /* 0x0004000001007387 */ /* 0x0001e20000100800 */
[----:B------:R-:W-:Y:S02]  /*15a40*/  IADD3 R17, R217, R21, R17 ;  /* 0x00000015d9117210 */ /* 0x000fe40007ffe011 */
[----:B------:R-:W-:Y:S01]  /*15a50*/  LOP3.LUT R20, R20, 0xf00, RZ, 0xe2, !PT ;  /* 0x00000f0014147812 */ /* 0x000fe200078ee2ff */
[----:B------:R-:W-:Y:S01]  /*15a60*/  STL [R1+0x1038], R2 ;  /* 0x0010380201007387 */ /* 0x000fe20000100800 */
[----:B------:R-:W-:Y:S02]  /*15a70*/  LOP3.LUT R16, R16, 0x58, RZ, 0xfc, !PT ;  /* 0x0000005810107812 */ /* 0x000fe400078efcff */
[----:B0-----:R-:W-:Y:S01]  /*15a80*/  FSEL R0, R162, -INF , P1 ;  /* 0xff800000a2007808 */ /* 0x001fe20000800000 */
[----:B------:R-:W-:Y:S01]  /*15a90*/  FMUL R164, R164, R9 ;  /* 0x00000009a4a47220 */ /* 0x000fe20000400000 */
[----:B------:R-:W-:-:S03]  /*15aa0*/  LOP3.LUT R22, R22, 0xff, RZ, 0xc0, !PT ;  /* 0x000000ff16167812 */ /* 0x000fc600078ec0ff */
[----:B------:R0:W-:Y:S01]  /*15ab0*/  STL [R1+0x338], R0 ;  /* 0x0003380001007387 */ /* 0x0001e20000100800 */
[----:B------:R-:W-:Y:S01]  /*15ac0*/  ISETP.GE.AND P1, PT, R2, R16, PT ;  /* 0x000000100200720c */ /* 0x000fe20003f26270 */
[----:B------:R-:W-:Y:S02]  /*15ad0*/  IMAD R17, R17, 0x1000, R20 ;  /* 0x0000100011117824 */ /* 0x000fe400078e0214 */
[----:B------:R-:W-:Y:S01]  /*15ae0*/  FMUL R165, R165, R9 ;  /* 0x00000009a5a57220 */ /* 0x000fe20000400000 */
[----:B0-----:R-:W-:Y:S01]  /*15af0*/  FSEL R0, R163, -INF , P5 ;  /* 0xff800000a3007808 */ /* 0x001fe20002800000 */
[----:B------:R-:W-:-:S04]  /*15b00*/  IMAD.IADD R17, R17, 0x1, R22 ;  /* 0x0000000111117824 */ /* 0x000fc800078e0216 */
[----:B------:R0:W-:Y:S01]  /*15b10*/  STL [R1+0x344], R0 ;  /* 0x0003440001007387 */ /* 0x0001e20000100800 */
[----:B------:R-:W-:Y:S01]  /*15b20*/  LOP3.LUT R236, R17, 0xffff, RZ, 0xc0, !PT ;  /* 0x0000ffff11ec7812 */ /* 0x000fe200078ec0ff */
[----:B------:R-:W-:Y:S01]  /*15b30*/  FMUL R166, R166, R9 ;  /* 0x00000009a6a67220 */ /* 0x000fe20000400000 */
[----:B------:R-:W-:Y:S02]  /*15b40*/  ISETP.GE.AND P4, PT, R14, R16, PT ;  /* 0x000000100e00720c */ /* 0x000fe40003f86270 */
[----:B0-----:R-:W-:-:S05]  /*15b50*/  FSEL R0, R164, -INF , P1 ;  /* 0xff800000a4007808 */ /* 0x001fca0000800000 */
[----:B------:R0:W-:Y:S01]  /*15b60*/  STL [R1+0x3f8], R0 ;  /* 0x0003f80001007387 */ /* 0x0001e20000100800 */
[----:B------:R-:W-:Y:S01]  /*15b70*/  SHF.R.U32.HI R16, RZ, 0xf, R236 ;  /* 0x0000000fff107819 */ /* 0x000fe200000116ec */
[-C--:B------:R-:W-:Y:S01]  /*15b80*/  FMUL R167, R167, R9.reuse ;  /* 0x00000009a7a77220 */ /* 0x080fe20000400000 */
[----:B------:R-:W-:Y:S02]  /*15b90*/  FSEL R2, R166, -INF , P4 ;  /* 0xff800000a6027808 */ /* 0x000fe40002000000 */
[----:B0-----:R-:W-:Y:S01]  /*15ba0*/  FSEL R0, R165, -INF , P2 ;  /* 0xff800000a5007808 */ /* 0x001fe20001000000 */
[----:B------:R-:W-:Y:S01]  /*15bb0*/  FMUL R168, R168, R9 ;  /* 0x00000009a8a87220 */ /* 0x000fe20000400000 */
[----:B------:R-:W-:-:S03]  /*15bc0*/  LOP3.LUT P5, RZ, R16, 0x1, RZ, 0xc0, !PT ;  /* 0x0000000110ff7812 */ /* 0x000fc600078ac0ff */
[----:B------:R0:W-:Y:S01]  /*15bd0*/  STL [R1+0x408], R0 ;  /* 0x0004080001007387 */ /* 0x0001e20000100800 */
[----:B------:R-:W-:-:S03]  /*15be0*/  SHF.R.U32.HI R14, RZ, 0xe, R236 ;  /* 0x0000000eff0e7819 */ /* 0x000fc600000116ec */
[----:B------:R1:W-:Y:S01]  /*15bf0*/  STL [R1+0x340], R2 ;  /* 0x0003400201007387 */ /* 0x0003e20000100800 */
[----:B0-----:R-:W-:Y:S01]  /*15c00*/  SHF.R.U32.HI R0, RZ, 0xb, R236 ;  /* 0x0000000bff007819 */ /* 0x001fe200000116ec */
[----:B------:R-:W-:Y:S01]  /*15c10*/  FMUL R169, R169, R9 ;  /* 0x00000009a9a97220 */ /* 0x000fe20000400000 */
[----:B-1----:R-:W-:-:S03]  /*15c20*/  FSEL R2, R167, -INF , P6 ;  /* 0xff800000a7027808 */ /* 0x002fc60003000000 */
[----:B------:R0:W-:Y:S01]  /*15c30*/  STL [R1+0x424], R0 ;  /* 0x0004240001007387 */ /* 0x0001e20000100800 */
[----:B------:R-:W-:-:S03]  /*15c40*/  LOP3.LUT P1, RZ, R14, 0x1, RZ, 0xc0, !PT ;  /* 0x000000010eff7812 */ /* 0x000fc6000782c0ff */
[----:B------:R-:W-:Y:S01]  /*15c50*/  STL [R1+0x350], R2 ;  /* 0x0003500201007387 */ /* 0x000fe20000100800 */
[----:B0-----:R-:W-:-:S05]  /*15c60*/  FSEL R0, R168, -INF , !P5 ;  /* 0xff800000a8007808 */ /* 0x001fca0006800000 */
[----:B------:R0:W-:Y:S02]  /*15c70*/  STL [R1+0x414], R0 ;  /* 0x0004140001007387 */ /* 0x0001e40000100800 */
[----:B0-----:R-:W-:-:S05]  /*15c80*/  FSEL R0, R169, -INF , !P1 ;  /* 0xff800000a9007808 */ /* 0x001fca0004800000 */
[----:B------:R0:W-:Y:S04]  /*15c90*/  STL [R1+0x418], R0 ;  /* 0x0004180001007387 */ /* 0x0001e80000100800 */
[----:B------:R-:W3:Y:S04]  /*15ca0*/  LDL R6, [R1+0xbc8] ;  /* 0x000bc80001067983 */ /* 0x000ee80000100800 */
[----:B------:R-:W2:Y:S01]  /*15cb0*/  LDL R3, [R1+0x810] ;  /* 0x0008100001037983 */ /* 0x000ea20000100800 */
[----:B------:R-:W-:Y:S01]  /*15cc0*/  SHF.R.U32.HI R16, RZ, 0xd, R236 ;  /* 0x0000000dff107819 */ /* 0x000fe200000116ec */
[----:B------:R-:W-:-:S03]  /*15cd0*/  FMUL R170, R170, R9 ;  /* 0x00000009aaaa7220 */ /* 0x000fc60000400000 */
[----:B------:R-:W-:-:S04]  /*15ce0*/  LOP3.LUT P2, RZ, R16, 0x1, RZ, 0xc0, !PT ;  /* 0x0000000110ff7812 */ /* 0x000fc8000784c0ff */
[----:B0-----:R-:W-:-:S05]  /*15cf0*/  FSEL R0, R170, -INF , !P2 ;  /* 0xff800000aa007808 */ /* 0x001fca0005000000 */
[----:B------:R0:W-:Y:S04]  /*15d00*/  STL [R1+0x34c], R0 ;  /* 0x00034c0001007387 */ /* 0x0001e80000100800 */
[----:B0-----:R-:W4:Y:S01]  /*15d10*/  LDL R0, [R1+0x818] ;  /* 0x0008180001007983 */ /* 0x001f220000100800 */
[----:B------:R-:W-:Y:S01]  /*15d20*/  SHF.R.U32.HI R14, RZ, 0xc, R236 ;  /* 0x0000000cff0e7819 */ /* 0x000fe200000116ec */
[----:B------:R-:W-:-:S03]  /*15d30*/  FMUL R171, R171, R9 ;  /* 0x00000009abab7220 */ /* 0x000fc60000400000 */
[----:B------:R-:W-:-:S04]  /*15d40*/  LOP3.LUT P4, RZ, R14, 0x1, RZ, 0xc0, !PT ;  /* 0x000000010eff7812 */ /* 0x000fc8000788c0ff */
[----:B------:R-:W-:-:S05]  /*15d50*/  FSEL R2, R171, -INF , !P4 ;  /* 0xff800000ab027808 */ /* 0x000fca0006000000 */
[----:B------:R0:W-:Y:S04]  /*15d60*/  STL [R1+0x35c], R2 ;  /* 0x00035c0201007387 */ /* 0x0001e80000100800 */
[----:B------:R-:W4:Y:S01]  /*15d70*/  LDL R7, [R1+0xbc4] ;  /* 0x000bc40001077983 */ /* 0x000f220000100800 */
[--C-:B------:R-:W-:Y:S01]  /*15d80*/  SHF.R.U32.HI R16, RZ, 0x9, R236.reuse ;  /* 0x00000009ff107819 */ /* 0x100fe200000116ec */
[----:B------:R-:W-:Y:S01]  /*15d90*/  FMUL R174, R174, R9 ;  /* 0x00000009aeae7220 */ /* 0x000fe20000400000 */
[----:B------:R-:W-:Y:S01]  /*15da0*/  SHF.R.U32.HI R14, RZ, 0xa, R236 ;  /* 0x0000000aff0e7819 */ /* 0x000fe200000116ec */
[----:B------:R-:W4:Y:S01]  /*15db0*/  LDL R12, [R1+0x820] ;  /* 0x00082000010c7983 */ /* 0x000f220000100800 */
[----:B------:R-:W-:-:S04]  /*15dc0*/  LOP3.LUT P1, RZ, R16, 0x1, RZ, 0xc0, !PT ;  /* 0x0000000110ff7812 */ /* 0x000fc8000782c0ff */
[----:B0-----:R-:W-:Y:S02]  /*15dd0*/  FSEL R2, R174, -INF , !P1 ;  /* 0xff800000ae027808 */ /* 0x001fe40004800000 */
[----:B------:R-:W-:-:S03]  /*15de0*/  LOP3.LUT P5, RZ, R14, 0x1, RZ, 0xc0, !PT ;  /* 0x000000010eff7812 */ /* 0x000fc600078ac0ff */
[----:B------:R0:W-:Y:S01]  /*15df0*/  STL [R1+0x364], R2 ;  /* 0x0003640201007387 */ /* 0x0001e20000100800 */
[----:B------:R-:W-:-:S03]  /*15e00*/  SHF.R.U32.HI R14, RZ, 0x8, R236 ;  /* 0x00000008ff0e7819 */ /* 0x000fc600000116ec */
[----:B------:R-:W4:Y:S01]  /*15e10*/  LDL R5, [R1+0x80c] ;  /* 0x00080c0001057983 */ /* 0x000f220000100800 */
[--C-:B------:R-:W-:Y:S01]  /*15e20*/  SHF.R.U32.HI R16, RZ, 0x7, R236.reuse ;  /* 0x00000007ff107819 */ /* 0x100fe200000116ec */
[-C--:B------:R-:W-:Y:S01]  /*15e30*/  FMUL R175, R175, R9.reuse ;  /* 0x00000009afaf7220 */ /* 0x080fe20000400000 */
[----:B------:R-:W-:Y:S02]  /*15e40*/  LOP3.LUT P2, RZ, R14, 0x1, RZ, 0xc0, !PT ;  /* 0x000000010eff7812 */ /* 0x000fe4000784c0ff */
[--C-:B------:R-:W-:Y:S02]  /*15e50*/  SHF.R.U32.HI R14, RZ, 0x5, R236.reuse ;  /* 0x00000005ff0e7819 */ /* 0x100fe400000116ec */
[----:B------:R-:W-:Y:S01]  /*15e60*/  LOP3.LUT P4, RZ, R16, 0x1, RZ, 0xc0, !PT ;  /* 0x0000000110ff7812 */ /* 0x000fe2000788c0ff */
[-C--:B------:R-:W-:Y:S01]  /*15e70*/  FMUL R178, R178, R9.reuse ;  /* 0x00000009b2b27220 */ /* 0x080fe20000400000 */
[----:B------:R-:W-:Y:S01]  /*15e80*/  SHF.R.U32.HI R16, RZ, 0x4, R236 ;  /* 0x00000004ff107819 */ /* 0x000fe200000116ec */
[----:B------:R-:W-:Y:S01]  /*15e90*/  STL [R1+0x1138], R236 ;  /* 0x001138ec01007387 */ /* 0x000fe20000100800 */
[----:B------:R-:W-:Y:S01]  /*15ea0*/  LOP3.LUT P1, RZ, R14, 0x1, RZ, 0xc0, !PT ;  /* 0x000000010eff7812 */ /* 0x000fe2000782c0ff */
[----:B------:R-:W-:Y:S01]  /*15eb0*/  FMUL R179, R179, R9 ;  /* 0x00000009b3b37220 */ /* 0x000fe20000400000 */
[----:B------:R-:W-:Y:S01]  /*15ec0*/  FSEL R8, R175, -INF , !P2 ;  /* 0xff800000af087808 */ /* 0x000fe20005000000 */
[----:B0-----:R-:W4:Y:S01]  /*15ed0*/  LDL R2, [R1+0x814] ;  /* 0x0008140001027983 */ /* 0x001f220000100800 */
[----:B------:R-:W-:-:S02]  /*15ee0*/  LOP3.LUT P2, RZ, R16, 0x1, RZ, 0xc0, !PT ;  /* 0x0000000110ff7812 */ /* 0x000fc4000784c0ff */
[----:B------:R-:W-:Y:S01]  /*15ef0*/  SHF.R.U32.HI R14, RZ, 0x1, R236 ;  /* 0x00000001ff0e7819 */ /* 0x000fe200000116ec */
[----:B------:R-:W4:Y:S01]  /*15f00*/  LDL R10, [R1+0x828] ;  /* 0x00082800010a7983 */ /* 0x000f220000100800 */
[----:B------:R-:W-:Y:S01]  /*15f10*/  FSEL R11, R178, -INF , !P1 ;  /* 0xff800000b20b7808 */ /* 0x000fe20004800000 */
[----:B------:R-:W-:Y:S02]  /*15f20*/  FMUL R182, R182, R9 ;  /* 0x00000009b6b67220 */ /* 0x000fe40000400000 */
[----:B------:R0:W-:Y:S01]  /*15f30*/  STL [R1+0x370], R8 ;  /* 0x0003700801007387 */ /* 0x0001e20000100800 */
[----:B------:R-:W-:-:S03]  /*15f40*/  LOP3.LUT P1, RZ, R14, 0x1, RZ, 0xc0, !PT ;  /* 0x000000010eff7812 */ /* 0x000fc6000782c0ff */
[----:B------:R-:W-:Y:S01]  /*15f50*/  STL [R1+0x10e4], R11 ;  /* 0x0010e40b01007387 */ /* 0x000fe20000100800 */
[----:B0-----:R-:W-:Y:S01]  /*15f60*/  FSEL R8, R179, -INF , !P2 ;  /* 0xff800000b3087808 */ /* 0x001fe20005000000 */
[----:B------:R-:W-:Y:S01]  /*15f70*/  FMUL R183, R183, R9 ;  /* 0x00000009b7b77220 */ /* 0x000fe20000400000 */
[----:B---3--:R-:W-:Y:S02]  /*15f80*/  IADD3 R16, P2, R4, R6, RZ ;  /* 0x0000000604107210 */ /* 0x008fe40007f5e0ff */
[----:B------:R-:W3:Y:S04]  /*15f90*/  LDL R6, [R1+0x830] ;  /* 0x0008300001067983 */ /* 0x000ee80000100800 */
[----:B------:R0:W-:Y:S04]  /*15fa0*/  STL [R1+0x37c], R8 ;  /* 0x00037c0801007387 */ /* 0x0001e80000100800 */
[----:B------:R-:W3:Y:S01]  /*15fb0*/  LDL R18, [R1+0x81c] ;  /* 0x00081c0001127983 */ /* 0x000ee20000100800 */
[----:B0-----:R-:W-:-:S02]  /*15fc0*/  FSEL R8, R182, -INF , !P1 ;  /* 0xff800000b6087808 */ /* 0x001fc40004800000 */
[----:B--2---:R-:W-:-:S03]  /*15fd0*/  IADD3 R246, P1, R4, R3, RZ ;  /* 0x0000000304f67210 */ /* 0x004fc60007f3e0ff */
[----:B------:R0:W-:Y:S04]  /*15fe0*/  STL [R1+0x38c], R8 ;  /* 0x00038c0801007387 */ /* 0x0001e80000100800 */
[----:B------:R-:W2:Y:S04]  /*15ff0*/  LDL R3, [R1+0x838] ;  /* 0x0008380001037983 */ /* 0x000ea80000100800 */
[----:B------:R-:W2:Y:S01]  /*16000*/  LDL R9, [R1+0x824] ;  /* 0x0008240001097983 */ /* 0x000ea20000100800 */
[----:B0-----:R-:W-:Y:S02]  /*16010*/  FSEL R8, R183, -INF , P3 ;  /* 0xff800000b7087808 */ /* 0x001fe40001800000 */
[----:B----4-:R-:W-:-:S03]  /*16020*/  IADD3 R244, P3, R4, R0, RZ ;  /* 0x0000000004f47210 */ /* 0x010fc60007f7e0ff */
[----:B------:R0:W-:Y:S04]  /*16030*/  STL [R1+0x3a0], R8 ;  /* 0x0003a00801007387 */ /* 0x0001e80000100800 */
[----:B------:R-:W4:Y:S01]  /*16040*/  LDL R0, [R1+0x848] ;  /* 0x0008480001007983 */ /* 0x000f220000100800 */
[----:B------:R-:W-:-:S03]  /*16050*/  SHF.R.S32.HI R14, RZ, 0x1f, R4 ;  /* 0x0000001fff0e7819 */ /* 0x000fc60000011404 */
[----:B------:R-:W4:Y:S04]  /*16060*/  LDL R20, [R1+0x840] ;  /* 0x0008400001147983 */ /* 0x000f280000100800 */
[----:B0-----:R-:W4:Y:S01]  /*16070*/  LDL R8, [R1+0x82c] ;  /* 0x00082c0001087983 */ /* 0x001f220000100800 */
[----:B------:R-:W-:-:S03]  /*16080*/  IMAD.X R17, R14, 0x1, R7, P2 ;  /* 0x000000010e117824 */ /* 0x000fc600010e0607 */
[----:B------:R-:W4:Y:S04]  /*16090*/  LDL R218, [R1+0x834] ;  /* 0x0008340001da7983 */ /* 0x000f280000100800 */
[----:B------:R-:W4:Y:S04]  /*160a0*/  LDL R15, [R1+0x850] ;  /* 0x00085000010f7983 */ /* 0x000f280000100800 */
[----:B------:R-:W4:Y:S01]  /*160b0*/  LDL R7, [R1+0x83c] ;  /* 0x00083c0001077983 */ /* 0x000f220000100800 */
[----:B------:R-:W-:-:S03]  /*160c0*/  IMAD.X R247, R14, 0x1, R5, P1 ;  /* 0x000000010ef77824 */ /* 0x000fc600008e0605 */
[----:B------:R0:W-:Y:S04]  /*160d0*/  STL.64 [R1+0x1120], R16 ;  /* 0x0011201001007387 */ /* 0x0001e80000100a00 */
[----:B------:R-:W4:Y:S04]  /*160e0*/  LDL R13, [R1+0x858] ;  /* 0x00085800010d7983 */ /* 0x000f280000100800 */
[----:B------:R-:W4:Y:S04]  /*160f0*/  LDL R5, [R1+0x844] ;  /* 0x0008440001057983 */ /* 0x000f280000100800 */
[----:B------:R-:W-:Y:S04]  /*16100*/  STL.64 [R1+0x1128], R246 ;  /* 0x001128f601007387 */ /* 0x000fe80000100a00 */
[----:B------:R-:W4:Y:S01]  /*16110*/  LDL R217, [R1+0x860] ;  /* 0x0008600001d97983 */ /* 0x000f220000100800 */
[----:B------:R-:W-:-:S03]  /*16120*/  IMAD.X R245, R14, 0x1, R2, P3 ;  /* 0x000000010ef57824 */ /* 0x000fc600018e0602 */
[----:B0-----:R-:W4:Y:S04]  /*16130*/  LDL R16, [R1+0x85c] ;  /* 0x00085c0001107983 */ /* 0x001f280000100800 */
[----:B------:R-:W4:Y:S01]  /*16140*/  LDL R2, [R1+0x878] ;  /* 0x0008780001027983 */ /* 0x000f220000100800 */
[----:B------:R-:W-:-:S03]  /*16150*/  IADD3 R242, P2, R4, R12, RZ ;  /* 0x0000000c04f27210 */ /* 0x000fc60007f5e0ff */
[----:B------:R-:W4:Y:S04]  /*16160*/  LDL R216, [R1+0x84c] ;  /* 0x00084c0001d87983 */ /* 0x000f280000100800 */
[----:B------:R-:W4:Y:S01]  /*16170*/  LDL R17, [R1+0x868] ;  /* 0x0008680001117983 */ /* 0x000f220000100800 */
[----:B------:R-:W-:-:S03]  /*16180*/  IADD3 R240, P1, R4, R10, RZ ;  /* 0x0000000a04f07210 */ /* 0x000fc60007f3e0ff */
[----:B------:R-:W4:Y:S04]  /*16190*/  LDL R12, [R1+0x854] ;  /* 0x00085400010c7983 */ /* 0x000f280000100800 */
[----:B------:R-:W4:Y:S04]  /*161a0*/  LDL R11, [R1+0x870] ;  /* 0x00087000010b7983 */ /* 0x000f280000100800 */
[----:B------:R-:W-:Y:S04]  /*161b0*/  STL.64 [R1+0x1130], R244 ;  /* 0x001130f401007387 */ /* 0x000fe80000100a00 */
[----:B------:R-:W4:Y:S04]  /*161c0*/  LDL R10, [R1+0x864] ;  /* 0x00086400010a7983 */ /* 0x000f280000100800 */
[----:B------:R-:W4:Y:S04]  /*161d0*/  LDL R220, [R1+0x8b0] ;  /* 0x0008b00001dc7983 */ /* 0x000f280000100800 */
[----:B------:R-:W4:Y:S04]  /*161e0*/  LDL R219, [R1+0x8a4] ;  /* 0x0008a40001db7983 */ /* 0x000f280000100800 */
[----:B------:R-:W4:Y:S04]  /*161f0*/  LDL R224, [R1+0x958] ;  /* 0x0009580001e07983 */ /* 0x000f280000100800 */
[----:B------:R-:W4:Y:S01]  /*16200*/  LDL R226, [R1+0x944] ;  /* 0x0009440001e27983 */ /* 0x000f220000100800 */
[----:B---3--:R-:W-:-:S03]  /*16210*/  IADD3 R238, P3, R4, R6, RZ ;  /* 0x0000000604ee7210 */ /* 0x008fc60007f7e0ff */
[----:B------:R-:W3:Y:S01]  /*16220*/  LDL R6, [R1+0x880] ;  /* 0x0008800001067983 */ /* 0x000ee20000100800 */
[----:B------:R-:W-:-:S05]  /*16230*/  IMAD.X R243, R14, 0x1, R18, P2 ;  /* 0x000000010ef37824 */ /* 0x000fca00010e0612 */
[----:B------:R-:W3:Y:S01]  /*16240*/  LDG.E.U8 R242, desc[UR4][R242.64] ;  /* 0x00000004f2f27981 */ /* 0x000ee2000c1e1100 */
[----:B--2---:R-:W-:-:S03]  /*16250*/  IADD3 R18, P2, R4, R3, RZ ;  /* 0x0000000304127210 */ /* 0x004fc60007f5e0ff */
[----:B------:R-:W2:Y:S01]  /*16260*/  LDL R3, [R1+0x86c] ;  /* 0x00086c0001037983 */ /* 0x000ea20000100800 */
[----:B------:R-:W-:-:S03]  /*16270*/  IMAD.X R241, R14, 0x1, R9, P1 ;  /* 0x000000010ef17824 */ /* 0x000fc600008e0609 */
[----:B------:R-:W2:Y:S04]  /*16280*/  LDL R9, [R1+0x888] ;  /* 0x0008880001097983 */ /* 0x000ea80000100800 */
[----:B------:R-:W2:Y:S01]  /*16290*/  LDG.E.U8 R240, desc[UR4][R240.64] ;  /* 0x00000004f0f07981 */ /* 0x000ea2000c1e1100 */
[----:B----4-:R-:W-:Y:S01]  /*162a0*/  IMAD.X R239, R14, 0x1, R8, P3 ;  /* 0x000000010eef7824 */ /* 0x010fe200018e0608 */
[C---:B------:R-:W-:Y:S02]  /*162b0*/  IADD3 R22, P3, R4.reuse, R0, RZ ;  /* 0x0000000004167210 */ /* 0x040fe40007f7e0ff */
[----:B------:R-:W4:Y:S04]  /*162c0*/  LDL R8, [R1+0x874] ;  /* 0x0008740001087983 */ /* 0x000f280000100800 */
[----:B------:R-:W4:Y:S01]  /*162d0*/  LDL R0, [R1+0x890] ;  /* 0x0008900001007983 */ /* 0x000f220000100800 */
[----:B------:R-:W-:Y:S01]  /*162e0*/  IADD3 R20, P1, R4, R20, RZ ;  /* 0x0000001404147210 */ /* 0x000fe20007f3e0ff */
[----:B------:R-:W-:Y:S01]  /*162f0*/  IMAD.X R19, R14, 0x1, R218, P2 ;  /* 0x000000010e137824 */ /* 0x000fe200010e06da */
[----:B------:R-:W-:Y:S01]  /*16300*/  IADD3 R152, P2, R4, R15, RZ ;  /* 0x0000000f04987210 */ /* 0x000fe20007f5e0ff */
[----:B------:R-:W4:Y:S02]  /*16310*/  LDL R218, [R1+0x8c8] ;  /* 0x0008c80001da7983 */ /* 0x000f240000100800 */
[----:B------:R-:W-:-:S02]  /*16320*/  IMAD.X R21, R14, 0x1, R7, P1 ;  /* 0x000000010e157824 */ /* 0x000fc400008e0607 */
[----:B------:R-:W4:Y:S04]  /*16330*/  LDL R15, [R1+0x87c] ;  /* 0x00087c00010f7983 */ /* 0x000f280000100800 */
[----:B------:R-:W4:Y:S01]  /*16340*/  LDL R7, [R1+0x898] ;  /* 0x0008980001077983 */ /* 0x000f220000100800 */
[----:B------:R-:W-:-:S03]  /*16350*/  IADD3 R154, P1, R4, R13, RZ ;  /* 0x0000000d049a7210 */ /* 0x000fc60007f3e0ff */
[----:B------:R-:W4:Y:S01]  /*16360*/  LDG.E.U8 R21, desc[UR4][R20.64] ;  /* 0x0000000414157981 */ /* 0x000f22000c1e1100 */
[----:B------:R-:W-:-:S03]  /*16370*/  IMAD.X R23, R14, 0x1, R5, P3 ;  /* 0x000000010e177824 */ /* 0x000fc600018e0605 */
[----:B------:R-:W4:Y:S04]  /*16380*/  LDL R13, [R1+0x884] ;  /* 0x00088400010d7983 */ /* 0x000f280000100800 */
[----:B------:R-:W4:Y:S01]  /*16390*/  LDL R5, [R1+0x8a0] ;  /* 0x0008a00001057983 */ /* 0x000f220000100800 */
[----:B------:R-:W-:-:S03]  /*163a0*/  IADD3 R156, P3, R4, R217, RZ ;  /* 0x000000d9049c7210 */ /* 0x000fc60007f7e0ff */
[----:B------:R-:W4:Y:S02]  /*163b0*/  LDG.E.U8 R22, desc[UR4][R22.64] ;  /* 0x0000000416167981 */ /* 0x000f24000c1e1100 */
[----:B------:R-:W-:Y:S02]  /*163c0*/  IMAD.X R157, R14, 0x1, R16, P3 ;  /* 0x000000010e9d7824 */ /* 0x000fe400018e0610 */
[----:B------:R-:W4:Y:S01]  /*163d0*/  LDL R217, [R1+0x8c4] ;  /* 0x0008c40001d97983 */ /* 0x000f220000100800 */
[----:B------:R-:W-:-:S03]  /*163e0*/  IADD3 R162, P3, R4, R2, RZ ;  /* 0x0000000204a27210 */ /* 0x000fc60007f7e0ff */
[----:B------:R-:W4:Y:S01]  /*163f0*/  LDL R2, [R1+0x894] ;  /* 0x0008940001027983 */ /* 0x000f220000100800 */
[----:B------:R-:W-:-:S03]  /*16400*/  IMAD.X R153, R14, 0x1, R216, P2 ;  /* 0x000000010e997824 */ /* 0x000fc600010e06d8 */
[----:B------:R-:W4:Y:S01]  /*16410*/  LDL R216, [R1+0x8e0] ;  /* 0x0008e00001d87983 */ /* 0x000f220000100800 */
[----:B------:R-:W-:-:S03]  /*16420*/  IADD3 R158, P2, R4, R17, RZ ;  /* 0x00000011049e7210 */ /* 0x000fc60007f5e0ff */
[----:B------:R-:W4:Y:S01]  /*16430*/  LDL R17, [R1+0x8cc] ;  /* 0x0008cc0001117983 */ /* 0x000f220000100800 */
[----:B------:R-:W-:-:S03]  /*16440*/  IMAD.X R155, R14, 0x1, R12, P1 ;  /* 0x000000010e9b7824 */ /* 0x000fc600008e060c */
[----:B------:R-:W4:Y:S01]  /*16450*/  LDL R12, [R1+0x88c] ;  /* 0x00088c00010c7983 */ /* 0x000f220000100800 */
[----:B------:R-:W-:-:S03]  /*16460*/  IADD3 R160, P1, R4, R11, RZ ;  /* 0x0000000b04a07210 */ /* 0x000fc60007f3e0ff */
[----:B------:R-:W4:Y:S04]  /*16470*/  LDL R11, [R1+0x8a8] ;  /* 0x0008a800010b7983 */ /* 0x000f280000100800 */
[----:B------:R-:W4:Y:S01]  /*16480*/  LDL R16, [R1+0x8f0] ;  /* 0x0008f00001107983 */ /* 0x000f220000100800 */
[----:B------:R-:W-:-:S03]  /*16490*/  IMAD.X R159, R14, 0x1, R10, P2 ;  /* 0x000000010e9f7824 */ /* 0x000fc600010e060a */
[----:B------:R-:W4:Y:S04]  /*164a0*/  LDL R10, [R1+0x8c0] ;  /* 0x0008c000010a7983 */ /* 0x000f280000100800 */
[----:B------:R-:W4:Y:S01]  /*164b0*/  LDG.E.U8 R20, desc[UR4][R152.64] ;  /* 0x0000000498147981 */ /* 0x000f22000c1e1100 */
[----:B---3--:R-:W-:-:S03]  /*164c0*/  IADD3 R164, P2, R4, R6, RZ ;  /* 0x0000000604a47210 */ /* 0x008fc60007f5e0ff */
[----:B------:R-:W3:Y:S01]  /*164d0*/  LDL R6, [R1+0x89c] ;  /* 0x00089c0001067983 */ /* 0x000ee20000100800 */
[----:B--2---:R-:W-:-:S03]  /*164e0*/  IMAD.X R161, R14, 0x1, R3, P1 ;  /* 0x000000010ea17824 */ /* 0x004fc600008e0603 */
[----:B------:R-:W2:Y:S01]  /*164f0*/  LDL R3, [R1+0x8b8] ;  /* 0x0008b80001037983 */ /* 0x000ea20000100800 */
[----:B------:R-:W-:-:S03]  /*16500*/  IADD3 R166, P1, R4, R9, RZ ;  /* 0x0000000904a67210 */ /* 0x000fc60007f3e0ff */
[----:B------:R-:W2:Y:S01]  /*16510*/  LDL R9, [R1+0x8ac] ;  /* 0x0008ac0001097983 */ /* 0x000ea20000100800 */
[----:B----4-:R-:W-:-:S03]  /*16520*/  IMAD.X R163, R14, 0x1, R8, P3 ;  /* 0x000000010ea37824 */ /* 0x010fc600018e0608 */
[----:B------:R-:W4:Y:S01]  /*16530*/  LDL R8, [R1+0x8b4] ;  /* 0x0008b40001087983 */ /* 0x000f220000100800 */
[----:B------:R-:W-:-:S03]  /*16540*/  IADD3 R168, P3, R4, R0, RZ ;  /* 0x0000000004a87210 */ /* 0x000fc60007f7e0ff */
[----:B------:R-:W4:Y:S04]  /*16550*/  LDL R0, [R1+0x8d0] ;  /* 0x0008d00001007983 */ /* 0x000f280000100800 */
[----:B------:R-:W4:Y:S01]  /*16560*/  LDG.E.U8 R241, desc[UR4][R162.64] ;  /* 0x00000004a2f17981 */ /* 0x000f22000c1e1100 */
[----:B------:R-:W-:-:S03]  /*16570*/  IMAD.X R165, R14, 0x1, R15, P2 ;  /* 0x000000010ea57824 */ /* 0x000fc600010e060f */
        /* <DEDUP_REMOVED lines=9> */
[----:B------:R-:W-:-:S03]  /*16610*/  IMAD.X R169, R14, 0x1, R12, P3 ;  /* 0x000000010ea97824 */ /* 0x000fc600018e060c */
[----:B------:R-:W4:Y:S01]  /*16620*/  LDL R12, [R1+0x8dc] ;  /* 0x0008dc00010c7983 */ /* 0x000f220000100800 */
[----:B------:R-:W-:-:S03]  /*16630*/  IADD3 R178, P3, R4, R11, RZ ;  /* 0x0000000b04b27210 */ /* 0x000fc60007f7e0ff */
[----:B------:R-:W4:Y:S01]  /*16640*/  LDL R11, [R1+0x8f8] ;  /* 0x0008f800010b7983 */ /* 0x000f220000100800 */
[----:B------:R-:W-:Y:S01]  /*16650*/  IADD3 R182, P2, R4, R220, RZ ;  /* 0x000000dc04b67210 */ /* 0x000fe20007f5e0ff */
[----:B------:R-:W-:Y:S02]  /*16660*/  IMAD.X R179, R14, 0x1, R219, P3 ;  /* 0x000000010eb37824 */ /* 0x000fe400018e06db */
[----:B------:R-:W4:Y:S01]  /*16670*/  LDL R220, [R1+0x92c] ;  /* 0x00092c0001dc7983 */ /* 0x000f220000100800 */
[----:B------:R-:W-:-:S03]  /*16680*/  IADD3 R186, P3, R4, R10, RZ ;  /* 0x0000000a04ba7210 */ /* 0x000fc60007f7e0ff */
[----:B------:R-:W4:Y:S04]  /*16690*/  LDL R10, [R1+0x908] ;  /* 0x00090800010a7983 */ /* 0x000f280000100800 */
[----:B------:R-:W4:Y:S01]  /*166a0*/  LDG.E.U8 R23, desc[UR4][R168.64] ;  /* 0x00000004a8177981 */ /* 0x000f22000c1e1100 */
[----:B---3--:R-:W-:-:S03]  /*166b0*/  IMAD.X R175, R14, 0x1, R6, P1 ;  /* 0x000000010eaf7824 */ /* 0x008fc600008e0606 */
[----:B------:R-:W3:Y:S01]  /*166c0*/  LDL R6, [R1+0x900] ;  /* 0x0009000001067983 */ /* 0x000ee20000100800 */
[----:B--2---:R-:W-:-:S03]  /*166d0*/  IADD3 R184, P1, R4, R3, RZ ;  /* 0x0000000304b87210 */ /* 0x004fc60007f3e0ff */
[----:B------:R-:W2:Y:S01]  /*166e0*/  LDL R3, [R1+0x8ec] ;  /* 0x0008ec0001037983 */ /* 0x000ea20000100800 */
[----:B------:R-:W-:-:S03]  /*166f0*/  IMAD.X R183, R14, 0x1, R9, P2 ;  /* 0x000000010eb77824 */ /* 0x000fc600010e0609 */
[----:B------:R-:W2:Y:S01]  /*16700*/  LDL R9, [R1+0x8f4] ;  /* 0x0008f40001097983 */ /* 0x000ea20000100800 */
[----:B----4-:R-:W-:-:S03]  /*16710*/  IMAD.X R185, R14, 0x1, R8, P1 ;  /* 0x000000010eb97824 */ /* 0x010fc600008e0608 */
[----:B------:R-:W4:Y:S01]  /*16720*/  LDL R8, [R1+0x910] ;  /* 0x0009100001087983 */ /* 0x000f220000100800 */
[----:B------:R-:W-:-:S03]  /*16730*/  IADD3 R190, P1, R4, R0, RZ ;  /* 0x0000000004be7210 */ /* 0x000fc60007f3e0ff */
[----:B------:R-:W4:Y:S01]  /*16740*/  LDL R0, [R1+0x8fc] ;  /* 0x0008fc0001007983 */ /* 0x000f220000100800 */
[----:B------:R-:W-:Y:S01]  /*16750*/  IMAD.X R187, R14, 0x1, R15, P3 ;  /* 0x000000010ebb7824 */ /* 0x000fe200018e060f */
[----:B------:R-:W-:Y:S01]  /*16760*/  IADD3 R188, P2, R4, R218, RZ ;  /* 0x000000da04bc7210 */ /* 0x000fe20007f5e0ff */
[----:B------:R-:W-:Y:S01]  /*16770*/  IMAD.X R191, R14, 0x1, R17, P1 ;  /* 0x000000010ebf7824 */ /* 0x000fe200008e0611 */
[----:B------:R-:W4:Y:S01]  /*16780*/  LDL R15, [R1+0x918] ;  /* 0x00091800010f7983 */ /* 0x000f220000100800 */
[----:B------:R-:W-:-:S03]  /*16790*/  IADD3 R192, P3, R4, R7, RZ ;  /* 0x0000000704c07210 */ /* 0x000fc60007f7e0ff */
[----:B------:R-:W4:Y:S01]  /*167a0*/  LDL R7, [R1+0x904] ;  /* 0x0009040001077983 */ /* 0x000f220000100800 */
[----:B------:R-:W-:-:S03]  /*167b0*/  IMAD.X R189, R14, 0x1, R217, P2 ;  /* 0x000000010ebd7824 */ /* 0x000fc600010e06d9 */
[----:B------:R-:W4:Y:S04]  /*167c0*/  LDL R217, [R1+0x914] ;  /* 0x0009140001d97983 */ /* 0x000f280000100800 */
[----:B------:R-:W4:Y:S01]  /*167d0*/  LDL R17, [R1+0x960] ;  /* 0x0009600001117983 */ /* 0x000f220000100800 */
[----:B------:R-:W-:-:S03]  /*167e0*/  IADD3 R196, P1, R4, R5, RZ ;  /* 0x0000000504c47210 */ /* 0x000fc60007f3e0ff */
[----:B------:R-:W4:Y:S01]  /*167f0*/  LDL R5, [R1+0x920] ;  /* 0x0009200001057983 */ /* 0x000f220000100800 */
[----:B------:R-:W-:Y:S01]  /*16800*/  IADD3 R194, P2, R4, R216, RZ ;  /* 0x000000d804c27210 */ /* 0x000fe20007f5e0ff */
[C---:B------:R-:W-:Y:S02]  /*16810*/  IMAD.X R193, R14.reuse, 0x1, R13, P3 ;  /* 0x000000010ec17824 */ /* 0x040fe400018e060d */
[----:B------:R-:W-:Y:S01]  /*16820*/  IMAD.X R197, R14, 0x1, R2, P1 ;  /* 0x000000010ec57824 */ /* 0x000fe200008e0602 */
[----:B------:R-:W4:Y:S04]  /*16830*/  LDL R13, [R1+0x90c] ;  /* 0x00090c00010d7983 */ /* 0x000f280000100800 */
        /* <DEDUP_REMOVED lines=8> */
[----:B---3--:R-:W-:-:S03]  /*168c0*/  IADD3 R202, P1, R4, R6, RZ ;  /* 0x0000000604ca7210 */ /* 0x008fc60007f3e0ff */
[----:B------:R-:W3:Y:S01]  /*168d0*/  LDL R6, [R1+0x91c] ;  /* 0x00091c0001067983 */ /* 0x000ee20000100800 */
[----:B--2---:R-:W-:-:S03]  /*168e0*/  IMAD.X R199, R14, 0x1, R3, P3 ;  /* 0x000000010ec77824 */ /* 0x004fc600018e0603 */
[----:B------:R-:W2:Y:S01]  /*168f0*/  LDL R3, [R1+0x940] ;  /* 0x0009400001037983 */ /* 0x000ea20000100800 */
[----:B------:R-:W-:Y:S01]  /*16900*/  IADD3 R204, P3, R4, R10, RZ ;  /* 0x0000000a04cc7210 */ /* 0x000fe20007f7e0ff */
[----:B------:R-:W-:Y:S02]  /*16910*/  IMAD.X R201, R14, 0x1, R9, P2 ;  /* 0x000000010ec97824 */ /* 0x000fe400010e0609 */
[----:B------:R-:W2:Y:S04]  /*16920*/  LDL R9, [R1+0x934] ;  /* 0x0009340001097983 */ /* 0x000ea80000100800 */
[----:B------:R-:W2:Y:S01]  /*16930*/  LDL R10, [R1+0x948] ;  /* 0x00094800010a7983 */ /* 0x000ea20000100800 */
[----:B----4-:R-:W-:-:S03]  /*16940*/  IADD3 R206, P2, R4, R8, RZ ;  /* 0x0000000804ce7210 */ /* 0x010fc60007f5e0ff */
[----:B------:R-:W4:Y:S01]  /*16950*/  LDL R8, [R1+0x950] ;  /* 0x0009500001087983 */ /* 0x000f220000100800 */
[----:B------:R-:W-:-:S03]  /*16960*/  IMAD.X R203, R14, 0x1, R0, P1 ;  /* 0x000000010ecb7824 */ /* 0x000fc600008e0600 */
[----:B------:R-:W4:Y:S01]  /*16970*/  LDL R0, [R1+0x93c] ;  /* 0x00093c0001007983 */ /* 0x000f220000100800 */
[----:B------:R-:W-:-:S03]  /*16980*/  IMAD.X R205, R14, 0x1, R7, P3 ;  /* 0x000000010ecd7824 */ /* 0x000fc600018e0607 */
[----:B------:R-:W4:Y:S01]  /*16990*/  LDL R7, [R1+0x94c] ;  /* 0x00094c0001077983 */ /* 0x000f220000100800 */
[----:B------:R-:W-:-:S03]  /*169a0*/  IADD3 R208, P1, R4, R15, RZ ;  /* 0x0000000f04d07210 */ /* 0x000fc60007f3e0ff */
[----:B------:R-:W4:Y:S01]  /*169b0*/  LDL R15, [R1+0x970] ;  /* 0x00097000010f7983 */ /* 0x000f220000100800 */
[----:B------:R-:W-:-:S03]  /*169c0*/  IADD3 R210, P3, R4, R5, RZ ;  /* 0x0000000504d27210 */ /* 0x000fc60007f7e0ff */
[----:B------:R-:W4:Y:S01]  /*169d0*/  LDL R5, [R1+0x968] ;  /* 0x0009680001057983 */ /* 0x000f220000100800 */
[----:B------:R-:W-:Y:S01]  /*169e0*/  IMAD.X R209, R14, 0x1, R217, P1 ;  /* 0x000000010ed17824 */ /* 0x000fe200008e06d9 */
[----:B------:R-:W-:Y:S02]  /*169f0*/  IADD3 R214, P1, R4, R2, RZ ;  /* 0x0000000204d67210 */ /* 0x000fe40007f3e0ff */
[----:B------:R-:W4:Y:S01]  /*16a00*/  LDL R2, [R1+0x964] ;  /* 0x0009640001027983 */ /* 0x000f220000100800 */
[----:B------:R-:W-:-:S03]  /*16a10*/  IMAD.X R207, R14, 0x1, R13, P2 ;  /* 0x000000010ecf7824 */ /* 0x000fc600010e060d */
[----:B------:R-:W4:Y:S01]  /*16a20*/  LDL R13, [R1+0x95c] ;  /* 0x00095c00010d7983 */ /* 0x000f220000100800 */
[----:B------:R-:W-:-:S03]  /*16a30*/  IADD3 R212, P2, R4, R12, RZ ;  /* 0x0000000c04d47210 */ /* 0x000fc60007f5e0ff */
[----:B------:R-:W4:Y:S02]  /*16a40*/  LDL R12, [R1+0x978] ;  /* 0x00097800010c7983 */ /* 0x000f240000100800 */
[C---:B------:R-:W-:Y:S02]  /*16a50*/  IMAD.X R213, R14.reuse, 0x1, R11, P2 ;  /* 0x000000010ed57824 */ /* 0x040fe400010e060b */
[----:B------:R-:W4:Y:S01]  /*16a60*/  LDL R11, [R1+0x96c] ;  /* 0x00096c00010b7983 */ /* 0x000f220000100800 */
[C---:B------:R-:W-:Y:S02]  /*16a70*/  IMAD.X R215, R14.reuse, 0x1, R220, P1 ;  /* 0x000000010ed77824 */ /* 0x040fe400008e06dc */
[----:B---3--:R-:W-:Y:S02]  /*16a80*/  IMAD.X R211, R14, 0x1, R6, P3 ;  /* 0x000000010ed37824 */ /* 0x008fe400018e0606 */
[----:B------:R-:W3:Y:S01]  /*16a90*/  LDL R6, [R1+0x980] ;  /* 0x0009800001067983 */ /* 0x000ee20000100800 */
[----:B------:R-:W-:-:S02]  /*16aa0*/  IADD3 R216, P3, R4, R216, RZ ;  /* 0x000000d804d87210 */ /* 0x000fc40007f7e0ff */
[----:B--2---:R-:W-:Y:S02]  /*16ab0*/  IADD3 R218, P2, R4, R3, RZ ;  /* 0x0000000304da7210 */ /* 0x004fe40007f5e0ff */
[----:B------:R-:W2:Y:S01]  /*16ac0*/  LDL R3, [R1+0x988] ;  /* 0x0009880001037983 */ /* 0x000ea20000100800 */
[----:B------:R-:W-:-:S03]  /*16ad0*/  IMAD.X R217, R14, 0x1, R9, P3 ;  /* 0x000000010ed97824 */ /* 0x000fc600018e0609 */
[----:B------:R-:W2:Y:S01]  /*16ae0*/  LDL R9, [R1+0x990] ;  /* 0x0009900001097983 */ /* 0x000ea20000100800 */
[----:B------:R-:W-:-:S03]  /*16af0*/  IADD3 R220, P1, R4, R10, RZ ;  /* 0x0000000a04dc7210 */ /* 0x000fc60007f3e0ff */
        /* <DEDUP_REMOVED lines=10> */
[C---:B------:R-:W-:Y:S02]  /*16ba0*/  IMAD.X R229, R14.reuse, 0x1, R2, P3 ;  /* 0x000000010ee57824 */ /* 0x040fe400018e0602 */
[----:B------:R-:W4:Y:S02]  /*16bb0*/  LDL R2, [R1+0x98c] ;  /* 0x00098c0001027983 */ /* 0x000f240000100800 */
[----:B------:R-:W-:Y:S01]  /*16bc0*/  IMAD.X R225, R14, 0x1, R16, P2 ;  /* 0x000000010ee17824 */ /* 0x000fe200010e0610 */
[----:B------:R-:W-:Y:S01]  /*16bd0*/  IADD3 R230, P2, R4, R15, RZ ;  /* 0x0000000f04e67210 */ /* 0x000fe20007f5e0ff */
[----:B------:R-:W-:Y:S01]  /*16be0*/  IMAD.X R221, R14, 0x1, R226, P1 ;  /* 0x000000010edd7824 */ /* 0x000fe200008e06e2 */
[----:B------:R-:W-:Y:S01]  /*16bf0*/  IADD3 R226, P1, R4, R17, RZ ;  /* 0x0000001104e27210 */ /* 0x000fe20007f3e0ff */
[----:B------:R-:W4:Y:S02]  /*16c00*/  LDL R15, [R1+0x9a4] ;  /* 0x0009a400010f7983 */ /* 0x000f240000100800 */
[----:B------:R-:W-:-:S02]  /*16c10*/  IMAD.X R231, R14, 0x1, R11, P2 ;  /* 0x000000010ee77824 */ /* 0x000fc400010e060b */
[----:B------:R-:W-:Y:S01]  /*16c20*/  IMAD.X R227, R14, 0x1, R13, P1 ;  /* 0x000000010ee37824 */ /* 0x000fe200008e060d */
[C---:B------:R-:W-:Y:S02]  /*16c30*/  IADD3 R232, P1, R4.reuse, R12, RZ ;  /* 0x0000000c04e87210 */ /* 0x040fe40007f3e0ff */
[----:B------:R-:W4:Y:S01]  /*16c40*/  LDL R12, [R1+0x9b0] ;  /* 0x0009b000010c7983 */ /* 0x000f220000100800 */
[----:B---3--:R-:W-:-:S03]  /*16c50*/  IADD3 R234, P3, R4, R6, RZ ;  /* 0x0000000604ea7210 */ /* 0x008fc60007f7e0ff */
[----:B------:R-:W3:Y:S01]  /*16c60*/  LDL R6, [R1+0x9a8] ;  /* 0x0009a80001067983 */ /* 0x000ee20000100800 */
[----:B--2---:R-:W-:-:S03]  /*16c70*/  IADD3 R250, P2, R4, R3, RZ ;  /* 0x0000000304fa7210 */ /* 0x004fc60007f5e0ff */
[----:B------:R-:W2:Y:S01]  /*16c80*/  LDL R3, [R1+0x994] ;  /* 0x0009940001037983 */ /* 0x000ea20000100800 */
[C---:B------:R-:W-:Y:S02]  /*16c90*/  IMAD.X R233, R14.reuse, 0x1, R10, P1 ;  /* 0x000000010ee97824 */ /* 0x040fe400008e060a */
[C---:B----4-:R-:W-:Y:S02]  /*16ca0*/  IMAD.X R235, R14.reuse, 0x1, R8, P3 ;  /* 0x000000010eeb7824 */ /* 0x050fe400018e0608 */
[----:B------:R-:W-:Y:S01]  /*16cb0*/  IMAD.X R251, R14, 0x1, R7, P2 ;  /* 0x000000010efb7824 */ /* 0x000fe200010e0607 */
[C---:B------:R-:W-:Y:S01]  /*16cc0*/  IADD3 R10, P3, R4.reuse, R0, RZ ;  /* 0x00000000040a7210 */ /* 0x040fe20007f7e0ff */
[----:B------:R-:W4:Y:S04]  /*16cd0*/  LDL R7, [R1+0x9b8] ;  /* 0x0009b80001077983 */ /* 0x000f280000100800 */
[----:B------:R-:W4:Y:S01]  /*16ce0*/  LDL R0, [R1+0x99c] ;  /* 0x00099c0001007983 */ /* 0x000f220000100800 */
[----:B------:R-:W-:-:S03]  /*16cf0*/  IADD3 R248, P1, R4, R9, RZ ;  /* 0x0000000904f87210 */ /* 0x000fc60007f3e0ff */
[----:B------:R-:W4:Y:S01]  /*16d00*/  LDL R9, [R1+0x9c0] ;  /* 0x0009c00001097983 */ /* 0x000f220000100800 */
[----:B------:R-:W-:-:S03]  /*16d10*/  IADD3 R236, P2, R4, R5, RZ ;  /* 0x0000000504ec7210 */ /* 0x000fc60007f5e0ff */
[----:B------:R-:W4:Y:S04]  /*16d20*/  LDL R5, [R1+0x9ac] ;  /* 0x0009ac0001057983 */ /* 0x000f280000100800 */
[----:B------:R-:W4:Y:S01]  /*16d30*/  LDL R8, [R1+0x9d0] ;  /* 0x0009d00001087983 */ /* 0x000f220000100800 */
[----:B------:R-:W-:-:S03]  /*16d40*/  IMAD.X R249, R14, 0x1, R2, P1 ;  /* 0x000000010ef97824 */ /* 0x000fc600008e0602 */
[----:B------:R-:W4:Y:S01]  /*16d50*/  LDL R2, [R1+0x9c8] ;  /* 0x0009c80001027983 */ /* 0x000f220000100800 */
[----:B---3--:R-:W-:-:S03]  /*16d60*/  IADD3 R16, P1, R4, R6, RZ ;  /* 0x0000000604107210 */ /* 0x008fc60007f3e0ff */
[----:B------:R-:W3:Y:S01]  /*16d70*/  LDL R6, [R1+0x9b4] ;  /* 0x0009b40001067983 */ /* 0x000ee20000100800 */
[----:B--2---:R-:W-:-:S05]  /*16d80*/  IMAD.X R11, R14, 0x1, R3, P3 ;  /* 0x000000010e0b7824 */ /* 0x004fca00018e0603 */
[----:B------:R0:W-:Y:S04]  /*16d90*/  STL.64 [R1+0x8], R10 ;  /* 0x0000080a01007387 */ /* 0x0001e80000100a00 */
[----:B------:R-:W2:Y:S04]  /*16da0*/  LDL R3, [R1+0x9c4] ;  /* 0x0009c40001037983 */ /* 0x000ea80000100800 */
[----:B0-----:R-:W2:Y:S04]  /*16db0*/  LDL R11, [R1+0x9bc] ;  /* 0x0009bc00010b7983 */ /* 0x001ea80000100800 */
[----:B------:R-:W2:Y:S01]  /*16dc0*/  LDL R10, [R1+0x9d8] ;  /* 0x0009d800010a7983 */ /* 0x000ea20000100800 */
[----:B----4-:R-:W-:-:S03]  /*16dd0*/  IMAD.X R237, R14, 0x1, R0, P2 ;  /* 0x000000010eed7824 */ /* 0x010fc600010e0600 */
[----:B------:R-:W4:Y:S04]  /*16de0*/  LDL R0, [R1+0x9e0] ;  /* 0x0009e00001007983 */ /* 0x000f280000100800 */
[----:B------:R0:W-:Y:S02]  /*16df0*/  STL.64 [R1], R236 ;  /* 0x000000ec01007387 */ /* 0x0001e40000100a00 */
[C---:B0-----:R-:W-:Y:S02]  /*16e00*/  IADD3 R236, P2, R4.reuse, R7, RZ ;  /* 0x0000000704ec7210 */ /* 0x041fe40007f5e0ff */
[----:B------:R-:W4:Y:S01]  /*16e10*/  LDL R7, [R1+0x9cc] ;  /* 0x0009cc0001077983 */ /* 0x000f220000100800 */
[----:B------:R-:W-:Y:S01]  /*16e20*/  IADD3 R12, P3, R4, R12, RZ ;  /* 0x0000000c040c7210 */ /* 0x000fe20007f7e0ff */
[----:B------:R-:W-:-:S04]  /*16e30*/  IMAD.X R17, R14, 0x1, R15, P1 ;  /* 0x000000010e117824 */ /* 0x000fc800008e060f */
[----:B------:R-:W-:Y:S01]  /*16e40*/  IMAD.X R13, R14, 0x1, R5, P3 ;  /* 0x000000010e0d7824 */ /* 0x000fe200018e0605 */
[----:B------:R-:W-:Y:S04]  /*16e50*/  STL.64 [R1+0x18], R16 ;  /* 0x0000181001007387 */ /* 0x000fe80000100a00 */
[----:B------:R-:W4:Y:S04]  /*16e60*/  LDL R5, [R1+0x9e8] ;  /* 0x0009e80001057983 */ /* 0x000f280000100800 */
[----:B------:R0:W-:Y:S02]  /*16e70*/  STL.64 [R1+0x10], R12 ;  /* 0x0000100c01007387 */ /* 0x0001e40000100a00 */
[----:B0-----:R-:W-:-:S02]  /*16e80*/  IADD3 R12, P3, R4, R2, RZ ;  /* 0x00000002040c7210 */ /* 0x001fc40007f7e0ff */
[----:B------:R-:W4:Y:S01]  /*16e90*/  LDL R2, [R1+0x9d4] ;  /* 0x0009d40001027983 */ /* 0x000f220000100800 */
[----:B------:R-:W-:Y:S01]  /*16ea0*/  IADD3 R16, P1, R4, R9, RZ ;  /* 0x0000000904107210 */ /* 0x000fe20007f3e0ff */
[C---:B---3--:R-:W-:Y:S02]  /*16eb0*/  IMAD.X R237, R14.reuse, 0x1, R6, P2 ;  /* 0x000000010eed7824 */ /* 0x048fe400010e0606 */
[----:B------:R-:W3:Y:S04]  /*16ec0*/  LDL R6, [R1+0x9f0] ;  /* 0x0009f00001067983 */ /* 0x000ee80000100800 */
[----:B------:R-:W-:Y:S01]  /*16ed0*/  STL.64 [R1+0x28], R236 ;  /* 0x000028ec01007387 */ /* 0x000fe20000100a00 */
[----:B--2---:R-:W-:-:S05]  /*16ee0*/  IMAD.X R17, R14, 0x1, R11, P1 ;  /* 0x000000010e117824 */ /* 0x004fca00008e060b */
[----:B------:R0:W-:Y:S01]  /*16ef0*/  STL.64 [R1+0x20], R16 ;  /* 0x0000201001007387 */ /* 0x0001e20000100a00 */
[----:B------:R-:W-:-:S03]  /*16f00*/  IMAD.X R13, R14, 0x1, R3, P3 ;  /* 0x000000010e0d7824 */ /* 0x000fc600018e0603 */
[----:B------:R-:W2:Y:S04]  /*16f10*/  LDL R3, [R1+0x9f8] ;  /* 0x0009f80001037983 */ /* 0x000ea80000100800 */
[----:B0-----:R-:W2:Y:S04]  /*16f20*/  LDL R17, [R1+0x9dc] ;  /* 0x0009dc0001117983 */ /* 0x001ea80000100800 */
[----:B------:R4:W-:Y:S01]  /*16f30*/  STL.64 [R1+0x38], R12 ;  /* 0x0000380c01007387 */ /* 0x0009e20000100a00 */
[----:B------:R-:W-:-:S03]  /*16f40*/  IADD3 R8, P2, R4, R8, RZ ;  /* 0x0000000804087210 */ /* 0x000fc60007f5e0ff */
[----:B------:R-:W2:Y:S04]  /*16f50*/  LDL R236, [R1+0x9ec] ;  /* 0x0009ec0001ec7983 */ /* 0x000ea80000100800 */
[----:B------:R-:W2:Y:S01]  /*16f60*/  LDL R16, [R1+0xa00] ;  /* 0x000a000001107983 */ /* 0x000ea20000100800 */
[----:B----4-:R-:W-:-:S03]  /*16f70*/  IADD3 R12, P3, R4, R0, RZ ;  /* 0x00000000040c7210 */ /* 0x010fc60007f7e0ff */
[----:B------:R-:W4:Y:S01]  /*16f80*/  LDL R0, [R1+0x9e4] ;  /* 0x0009e40001007983 */ /* 0x000f220000100800 */
[----:B------:R-:W-:-:S05]  /*16f90*/  IMAD.X R9, R14, 0x1, R7, P2 ;  /* 0x000000010e097824 */ /* 0x000fca00010e0607 */
[----:B------:R0:W-:Y:S04]  /*16fa0*/  STL.64 [R1+0x30], R8 ;  /* 0x0000300801007387 */ /* 0x0001e80000100a00 */
[----:B0-----:R-:W4:Y:S01]  /*16fb0*/  LDL R8, [R1+0xa08] ;  /* 0x000a080001087983 */ /* 0x001f220000100800 */
[C---:B------:R-:W-:Y:S02]  /*16fc0*/  IADD3 R244, P2, R4.reuse, R5, RZ ;  /* 0x0000000504f47210 */ /* 0x040fe40007f5e0ff */
[----:B------:R-:W-:Y:S01]  /*16fd0*/  IADD3 R10, P1, R4, R10, RZ ;  /* 0x0000000a040a7210 */ /* 0x000fe20007f3e0ff */
[----:B------:R-:W4:Y:S04]  /*16fe0*/  LDL R5, [R1+0x9f4] ;  /* 0x0009f40001057983 */ /* 0x000f280000100800 */
[----:B------:R-:W-:-:S02]  /*16ff0*/  IMAD.X R11, R14, 0x1, R2, P1 ;  /* 0x000000010e0b7824 */ /* 0x000fc400008e0602 */
[----:B------:R-:W4:Y:S04]  /*17000*/  LDL R2, [R1+0xa10] ;  /* 0x000a100001027983 */ /* 0x000f280000100800 */
[----:B------:R3:W-:Y:S04]  /*17010*/  STL.64 [R1+0x48], R10 ;  /* 0x0000480a01007387 */ /* 0x0007e80000100a00 */
[----:B------:R-:W4:Y:S04]  /*17020*/  LDL R15, [R1+0x9fc] ;  /* 0x0009fc00010f7983 */ /* 0x000f280000100800 */
[----:B------:R-:W4:Y:S04]  /*17030*/  LDL R7, [R1+0xa04] ;  /* 0x000a040001077983 */ /* 0x000f280000100800 */
[----:B------:R-:W4:Y:S01]  /*17040*/  LDL R9, [R1+0xa18] ;  /* 0x000a180001097983 */ /* 0x000f220000100800 */
[----:B---3--:R-:W-:-:S03]  /*17050*/  IADD3 R10, P1, R4, R6, RZ ;  /* 0x00000006040a7210 */ /* 0x008fc60007f3e0ff */
[----:B------:R-:W3:Y:S01]  /*17060*/  LDL R6, [R1+0xa20] ;  /* 0x000a200001067983 */ /* 0x000ee20000100800 */
[----:B--2---:R-:W-:-:S05]  /*17070*/  IMAD.X R13, R14, 0x1, R17, P3 ;  /* 0x000000010e0d7824 */ /* 0x004fca00018e0611 */
[----:B------:R0:W-:Y:S02]  /*17080*/  STL.64 [R1+0x40], R12 ;  /* 0x0000400c01007387 */ /* 0x0001e40000100a00 */
[----:B0-----:R-:W-:Y:S02]  /*17090*/  IADD3 R12, P3, R4, R3, RZ ;  /* 0x00000003040c7210 */ /* 0x001fe40007f7e0ff */
[----:B------:R-:W2:Y:S01]  /*170a0*/  LDL R3, [R1+0xa0c] ;  /* 0x000a0c0001037983 */ /* 0x000ea20000100800 */
[----:B----4-:R-:W-:-:S03]  /*170b0*/  IMAD.X R245, R14, 0x1, R0, P2 ;  /* 0x000000010ef57824 */ /* 0x010fc600010e0600 */
[----:B------:R-:W4:Y:S01]  /*170c0*/  LDL R0, [R1+0xa28] ;  /* 0x000a280001007983 */ /* 0x000f220000100800 */
[----:B------:R-:W-:-:S03]  /*170d0*/  IMAD.X R11, R14, 0x1, R236, P1 ;  /* 0x000000010e0b7824 */ /* 0x000fc600008e06ec */
[----:B------:R-:W-:Y:S04]  /*170e0*/  STL.64 [R1+0x58], R244 ;  /* 0x000058f401007387 */ /* 0x000fe80000100a00 */
[----:B------:R0:W-:Y:S02]  /*170f0*/  STL.64 [R1+0x50], R10 ;  /* 0x0000500a01007387 */ /* 0x0001e40000100a00 */
[----:B0-----:R-:W-:Y:S02]  /*17100*/  IADD3 R10, P1, R4, R8, RZ ;  /* 0x00000008040a7210 */ /* 0x001fe40007f3e0ff */
[----:B------:R-:W3:Y:S01]  /*17110*/  LDL R8, [R1+0xa14] ;  /* 0x000a140001087983 */ /* 0x000ee20000100800 */
[----:B------:R-:W-:-:S03]  /*17120*/  IMAD.X R13, R14, 0x1, R5, P3 ;  /* 0x000000010e0d7824 */ /* 0x000fc600018e0605 */
[----:B------:R-:W3:Y:S04]  /*17130*/  LDL R5, [R1+0xa30] ;  /* 0x000a300001057983 */ /* 0x000ee80000100800 */
[----:B------:R0:W-:Y:S02]  /*17140*/  STL.64 [R1+0x70], R12 ;  /* 0x0000700c01007387 */ /* 0x0001e40000100a00 */
[C---:B0-----:R-:W-:Y:S02]  /*17150*/  IADD3 R12, P3, R4.reuse, R2, RZ ;  /* 0x00000002040c7210 */ /* 0x041fe40007f7e0ff */
[----:B------:R-:W3:Y:S01]  /*17160*/  LDL R2, [R1+0xa1c] ;  /* 0x000a1c0001027983 */ /* 0x000ee20000100800 */
[----:B------:R-:W-:Y:S01]  /*17170*/  IADD3 R16, P2, R4, R16, RZ ;  /* 0x0000001004107210 */ /* 0x000fe20007f5e0ff */
[----:B------:R-:W-:-:S04]  /*17180*/  IMAD.X R11, R14, 0x1, R7, P1 ;  /* 0x000000010e0b7824 */ /* 0x000fc800008e0607 */
[----:B------:R-:W-:Y:S01]  /*17190*/  IMAD.X R17, R14, 0x1, R15, P2 ;  /* 0x000000010e117824 */ /* 0x000fe200010e060f */
[----:B------:R-:W-:-:S04]  /*171a0*/  IADD3 R236, P2, R4, R9, RZ ;  /* 0x0000000904ec7210 */ /* 0x000fc80007f5e0ff */
[----:B------:R-:W-:Y:S04]  /*171b0*/  STL.64 [R1+0x68], R16 ;  /* 0x0000681001007387 */ /* 0x000fe80000100a00 */
[----:B------:R0:W-:Y:S04]  /*171c0*/  STL.64 [R1+0x88], R10 ;  /* 0x0000880a01007387 */ /* 0x0001e80000100a00 */
[----:B------:R-:W3:Y:S04]  /*171d0*/  LDL R9, [R1+0xa24] ;  /* 0x000a240001097983 */ /* 0x000ee80000100800 */
[----:B0-----:R-:W3:Y:S01]  /*171e0*/  LDL R10, [R1+0xa38] ;  /* 0x000a3800010a7983 */ /* 0x001ee20000100800 */
[----:B--2---:R-:W-:-:S03]  /*171f0*/  IMAD.X R13, R14, 0x1, R3, P3 ;  /* 0x000000010e0d7824 */ /* 0x004fc600018e0603 */
[----:B------:R-:W2:Y:S01]  /*17200*/  LDL R3, [R1+0xa40] ;  /* 0x000a400001037983 */ /* 0x000ea20000100800 */
[----:B----4-:R-:W-:-:S03]  /*17210*/  IADD3 R16, P3, R4, R0, RZ ;  /* 0x0000000004107210 */ /* 0x010fc60007f7e0ff */
[----:B------:R0:W-:Y:S04]  /*17220*/  STL.64 [R1+0x80], R12 ;  /* 0x0000800c01007387 */ /* 0x0001e80000100a00 */
[----:B------:R-:W4:Y:S04]  /*17230*/  LDL R0, [R1+0xa34] ;  /* 0x000a340001007983 */ /* 0x000f280000100800 */
[----:B0-----:R-:W4:Y:S01]  /*17240*/  LDL R13, [R1+0xa2c] ;  /* 0x000a2c00010d7983 */ /* 0x001f220000100800 */
[----:B---3--:R-:W-:-:S03]  /*17250*/  IADD3 R6, P1, R4, R6, RZ ;  /* 0x0000000604067210 */ /* 0x008fc60007f3e0ff */
[----:B------:R-:W3:Y:S01]  /*17260*/  LDL R12, [R1+0xa48] ;  /* 0x000a4800010c7983 */ /* 0x000ee20000100800 */
[----:B------:R-:W-:-:S03]  /*17270*/  IMAD.X R237, R14, 0x1, R8, P2 ;  /* 0x000000010eed7824 */ /* 0x000fc600010e0608 */
[----:B------:R-:W3:Y:S04]  /*17280*/  LDL R8, [R1+0xa50] ;  /* 0x000a500001087983 */ /* 0x000ee80000100800 */
[----:B------:R0:W-:Y:S04]  /*17290*/  STL.64 [R1+0x98], R236 ;  /* 0x000098ec01007387 */ /* 0x0001e80000100a00 */
[----:B------:R-:W3:Y:S01]  /*172a0*/  LDL R15, [R1+0xa58] ;  /* 0x000a5800010f7983 */ /* 0x000ee20000100800 */
[----:B0-----:R-:W-:-:S03]  /*172b0*/  IADD3 R236, P2, R4, R5, RZ ;  /* 0x0000000504ec7210 */ /* 0x001fc60007f5e0ff */
[----:B------:R-:W3:Y:S01]  /*172c0*/  LDL R5, [R1+0xa3c] ;  /* 0x000a3c0001057983 */ /* 0x000ee20000100800 */
[----:B------:R-:W-:-:S05]  /*172d0*/  IMAD.X R7, R14, 0x1, R2, P1 ;  /* 0x000000010e077824 */ /* 0x000fca00008e0602 */
[----:B------:R0:W-:Y:S04]  /*172e0*/  STL.64 [R1+0x90], R6 ;  /* 0x0000900601007387 */ /* 0x0001e80000100a00 */
[----:B------:R-:W3:Y:S04]  /*172f0*/  LDL R2, [R1+0xa4c] ;  /* 0x000a4c0001027983 */ /* 0x000ee80000100800 */
[----:B0-----:R-:W3:Y:S01]  /*17300*/  LDL R7, [R1+0xa44] ;  /* 0x000a440001077983 */ /* 0x001ee20000100800 */
[----:B------:R-:W-:-:S03]  /*17310*/  IMAD.X R17, R14, 0x1, R9, P3 ;  /* 0x000000010e117824 */ /* 0x000fc600018e0609 */
[----:B------:R-:W3:Y:S04]  /*17320*/  LDL R6, [R1+0xa60] ;  /* 0x000a600001067983 */ /* 0x000ee80000100800 */
[----:B------:R-:W3:Y:S01]  /*17330*/  LDL R9, [R1+0xa68] ;  /* 0x000a680001097983 */ /* 0x000ee20000100800 */
[----:B------:R-:W-:-:S03]  /*17340*/  IADD3 R10, P1, R4, R10, RZ ;  /* 0x0000000a040a7210 */ /* 0x000fc60007f3e0ff */
[----:B------:R2:W-:Y:S02]  /*17350*/  STL.64 [R1+0xb0], R16 ;  /* 0x0000b01001007387 */ /* 0x0005e40000100a00 */
[----:B--2---:R-:W-:Y:S02]  /*17360*/  IADD3 R16, P3, R4, R3, RZ ;  /* 0x0000000304107210 */ /* 0x004fe40007f7e0ff */
[----:B------:R-:W2:Y:S01]  /*17370*/  LDL R3, [R1+0xa54] ;  /* 0x000a540001037983 */ /* 0x000ea20000100800 */
[----:B----4-:R-:W-:-:S03]  /*17380*/  IMAD.X R11, R14, 0x1, R0, P1 ;  /* 0x000000010e0b7824 */ /* 0x010fc600008e0600 */
[----:B------:R-:W4:Y:S01]  /*17390*/  LDL R0, [R1+0xa70] ;  /* 0x000a700001007983 */ /* 0x000f220000100800 */
[----:B------:R-:W-:-:S05]  /*173a0*/  IMAD.X R237, R14, 0x1, R13, P2 ;  /* 0x000000010eed7824 */ /* 0x000fca00010e060d */
[----:B------:R-:W-:Y:S04]  /*173b0*/  STL.64 [R1+0xa8], R236 ;  /* 0x0000a8ec01007387 */ /* 0x000fe80000100a00 */
[----:B------:R3:W-:Y:S02]  /*173c0*/  STL.64 [R1+0xc8], R10 ;  /* 0x0000c80a01007387 */ /* 0x0007e40000100a00 */
[C---:B---3--:R-:W-:Y:S02]  /*173d0*/  IADD3 R10, P1, R4.reuse, R8, RZ ;  /* 0x00000008040a7210 */ /* 0x048fe40007f3e0ff */
[----:B------:R-:W3:Y:S01]  /*173e0*/  LDL R8, [R1+0xa5c] ;  /* 0x000a5c0001087983 */ /* 0x000ee20000100800 */
[----:B------:R-:W-:Y:S01]  /*173f0*/  IADD3 R12, P2, R4, R12, RZ ;  /* 0x0000000c040c7210 */ /* 0x000fe20007f5e0ff */
[----:B------:R-:W-:-:S02]  /*17400*/  IMAD.X R17, R14, 0x1, R5, P3 ;  /* 0x000000010e117824 */ /* 0x000fc400018e0605 */
[----:B------:R-:W3:Y:S04]  /*17410*/  LDL R5, [R1+0xa78] ;  /* 0x000a780001057983 */ /* 0x000ee80000100800 */
[----:B------:R0:W-:Y:S04]  /*17420*/  STL.64 [R1+0xc0], R16 ;  /* 0x0000c01001007387 */ /* 0x0001e80000100a00 */
[----:B------:R-:W3:Y:S01]  /*17430*/  LDL R244, [R1+0xa64] ;  /* 0x000a640001f47983 */ /* 0x000ee20000100800 */
[C---:B------:R-:W-:Y:S02]  /*17440*/  IMAD.X R11, R14.reuse, 0x1, R2, P1 ;  /* 0x000000010e0b7824 */ /* 0x040fe400008e0602 */
[----:B------:R-:W-:-:S05]  /*17450*/  IMAD.X R13, R14, 0x1, R7, P2 ;  /* 0x000000010e0d7824 */ /* 0x000fca00010e0607 */
[----:B------:R1:W-:Y:S04]  /*17460*/  STL.64 [R1+0xd8], R12 ;  /* 0x0000d80c01007387 */ /* 0x0003e80000100a00 */
[----:B------:R-:W3:Y:S01]  /*17470*/  LDL R2, [R1+0xa80] ;  /* 0x000a800001027983 */ /* 0x000ee20000100800 */
[----:B0-----:R-:W-:-:S03]  /*17480*/  IADD3 R16, P3, R4, R15, RZ ;  /* 0x0000000f04107210 */ /* 0x001fc60007f7e0ff */
[----:B------:R0:W-:Y:S04]  /*17490*/  STL.64 [R1+0xd0], R10 ;  /* 0x0000d00a01007387 */ /* 0x0001e80000100a00 */
[----:B-1----:R-:W3:Y:S04]  /*174a0*/  LDL R12, [R1+0xa6c] ;  /* 0x000a6c00010c7983 */ /* 0x002ee80000100800 */
[----:B------:R-:W3:Y:S04]  /*174b0*/  LDL R13, [R1+0xa74] ;  /* 0x000a7400010d7983 */ /* 0x000ee80000100800 */
[----:B------:R-:W3:Y:S01]  /*174c0*/  LDL R15, [R1+0xa88] ;  /* 0x000a8800010f7983 */ /* 0x000ee20000100800 */
[----:B--2---:R-:W-:-:S03]  /*174d0*/  IMAD.X R17, R14, 0x1, R3, P3 ;  /* 0x000000010e117824 */ /* 0x004fc600018e0603 */
[----:B------:R-:W2:Y:S04]  /*174e0*/  LDL R3, [R1+0xa90] ;  /* 0x000a900001037983 */ /* 0x000ea80000100800 */
[----:B------:R1:W-:Y:S01]  /*174f0*/  STL.64 [R1+0xf0], R16 ;  /* 0x0000f01001007387 */ /* 0x0003e20000100a00 */
[----:B----4-:R-:W-:-:S03]  /*17500*/  IADD3 R236, P3, R4, R0, RZ ;  /* 0x0000000004ec7210 */ /* 0x010fc60007f7e0ff */
[----:B------:R-:W4:Y:S01]  /*17510*/  LDL R0, [R1+0xa7c] ;  /* 0x000a7c0001007983 */ /* 0x000f220000100800 */
[C---:B------:R-:W-:Y:S02]  /*17520*/  IADD3 R6, P2, R4.reuse, R6, RZ ;  /* 0x0000000604067210 */ /* 0x040fe40007f5e0ff */
[----:B0-----:R-:W-:-:S03]  /*17530*/  IADD3 R10, P1, R4, R9, RZ ;  /* 0x00000009040a7210 */ /* 0x001fc60007f3e0ff */
[----:B---3--:R-:W-:-:S05]  /*17540*/  IMAD.X R7, R14, 0x1, R8, P2 ;  /* 0x000000010e077824 */ /* 0x008fca00010e0608 */
[----:B------:R0:W-:Y:S04]  /*17550*/  STL.64 [R1+0xe8], R6 ;  /* 0x0000e80601007387 */ /* 0x0001e80000100a00 */
[----:B------:R-:W3:Y:S01]  /*17560*/  LDL R9, [R1+0xa84] ;  /* 0x000a840001097983 */ /* 0x000ee20000100800 */
[----:B-1----:R-:W-:-:S03]  /*17570*/  IADD3 R16, P2, R4, R5, RZ ;  /* 0x0000000504107210 */ /* 0x002fc60007f5e0ff */
[----:B------:R-:W3:Y:S04]  /*17580*/  LDL R5, [R1+0xaa8] ;  /* 0x000aa80001057983 */ /* 0x000ee80000100800 */
[----:B0-----:R-:W3:Y:S04]  /*17590*/  LDL R7, [R1+0xa98] ;  /* 0x000a980001077983 */ /* 0x001ee80000100800 */
[----:B------:R-:W3:Y:S01]  /*175a0*/  LDL R6, [R1+0xa8c] ;  /* 0x000a8c0001067983 */ /* 0x000ee20000100800 */
[----:B------:R-:W-:-:S03]  /*175b0*/  IMAD.X R11, R14, 0x1, R244, P1 ;  /* 0x000000010e0b7824 */ /* 0x000fc600008e06f4 */
[----:B------:R-:W3:Y:S04]  /*175c0*/  LDL R8, [R1+0xaa0] ;  /* 0x000aa00001087983 */ /* 0x000ee80000100800 */
[----:B------:R0:W-:Y:S02]  /*175d0*/  STL.64 [R1+0x108], R10 ;  /* 0x0001080a01007387 */ /* 0x0001e40000100a00 */
[----:B0-----:R-:W-:Y:S02]  /*175e0*/  IADD3 R10, P1, R4, R2, RZ ;  /* 0x00000002040a7210 */ /* 0x001fe40007f3e0ff */
[----:B------:R-:W3:Y:S01]  /*175f0*/  LDL R2, [R1+0xa94] ;  /* 0x000a940001027983 */ /* 0x000ee20000100800 */
[----:B------:R-:W-:-:S03]  /*17600*/  IMAD.X R237, R14, 0x1, R12, P3 ;  /* 0x000000010eed7824 */ /* 0x000fc600018e060c */
[----:B------:R-:W3:Y:S01]  /*17610*/  LDL R12, [R1+0xab0] ;  /* 0x000ab000010c7983 */ /* 0x000ee20000100800 */
[----:B------:R-:W-:-:S03]  /*17620*/  IMAD.X R17, R14, 0x1, R13, P2 ;  /* 0x000000010e117824 */ /* 0x000fc600010e060d */
[----:B------:R2:W-:Y:S02]  /*17630*/  STL.64 [R1+0x100], R236 ;  /* 0x000100ec01007387 */ /* 0x0005e40000100a00 */
[----:B--2---:R-:W-:Y:S02]  /*17640*/  IADD3 R236, P2, R4, R3, RZ ;  /* 0x0000000304ec7210 */ /* 0x004fe40007f5e0ff */
[----:B------:R-:W2:Y:S04]  /*17650*/  LDL R3, [R1+0xa9c] ;  /* 0x000a9c0001037983 */ /* 0x000ea80000100800 */
[----:B------:R3:W-:Y:S01]  /*17660*/  STL.64 [R1+0x118], R16 ;  /* 0x0001181001007387 */ /* 0x0007e20000100a00 */
[----:B----4-:R-:W-:-:S03]  /*17670*/  IMAD.X R11, R14, 0x1, R0, P1 ;  /* 0x000000010e0b7824 */ /* 0x010fc600008e0600 */
[----:B------:R-:W4:Y:S01]  /*17680*/  LDL R0, [R1+0xab8] ;  /* 0x000ab80001007983 */ /* 0x000f220000100800 */
[C---:B------:R-:W-:Y:S02]  /*17690*/  IADD3 R244, P3, R4.reuse, R15, RZ ;  /* 0x0000000f04f47210 */ /* 0x040fe40007f7e0ff */
[----:B---3--:R-:W-:Y:S02]  /*176a0*/  IADD3 R16, P1, R4, R7, RZ ;  /* 0x0000000704107210 */ /* 0x008fe40007f3e0ff */
[----:B------:R-:W3:Y:S01]  /*176b0*/  LDL R7, [R1+0xaa4] ;  /* 0x000aa40001077983 */ /* 0x000ee20000100800 */
[C---:B------:R-:W-:Y:S02]  /*176c0*/  IMAD.X R245, R14.reuse, 0x1, R9, P3 ;  /* 0x000000010ef57824 */ /* 0x040fe400018e0609 */
[----:B------:R-:W-:-:S05]  /*176d0*/  IMAD.X R237, R14, 0x1, R6, P2 ;  /* 0x000000010eed7824 */ /* 0x000fca00010e0606 */
[----:B------:R0:W-:Y:S04]  /*176e0*/  STL.64 [R1+0x128], R236 ;  /* 0x000128ec01007387 */ /* 0x0001e80000100a00 */
[----:B------:R-:W-:Y:S04]  /*176f0*/  STL.64 [R1+0x130], R244 ;  /* 0x000130f401007387 */ /* 0x000fe80000100a00 */
[----:B------:R-:W3:Y:S01]  /*17700*/  LDL R6, [R1+0xac0] ;  /* 0x000ac00001067983 */ /* 0x000ee20000100800 */
[----:B0-----:R-:W-:-:S03]  /*17710*/  IADD3 R236, P2, R4, R5, RZ ;  /* 0x0000000504ec7210 */ /* 0x001fc60007f5e0ff */
[----:B------:R-:W3:Y:S04]  /*17720*/  LDL R252, [R1+0xab4] ;  /* 0x000ab40001fc7983 */ /* 0x000ee80000100800 */
[----:B------:R-:W3:Y:S01]  /*17730*/  LDL R5, [R1+0xaac] ;  /* 0x000aac0001057983 */ /* 0x000ee20000100800 */
[----:B------:R-:W-:-:S03]  /*17740*/  IMAD.X R17, R14, 0x1, R2, P1 ;  /* 0x000000010e117824 */ /* 0x000fc600008e0602 */
[----:B------:R-:W3:Y:S01]  /*17750*/  LDL R2, [R1+0xac8] ;  /* 0x000ac80001027983 */ /* 0x000ee20000100800 */
[C---:B------:R-:W-:Y:S02]  /*17760*/  IADD3 R246, P1, R4.reuse, R12, RZ ;  /* 0x0000000c04f67210 */ /* 0x040fe40007f3e0ff */
[----:B------:R-:W-:Y:S01]  /*17770*/  IADD3 R8, P3, R4, R8, RZ ;  /* 0x0000000804087210 */ /* 0x000fe20007f7e0ff */
[----:B------:R0:W-:Y:S04]  /*17780*/  STL.64 [R1+0x148], R16 ;  /* 0x0001481001007387 */ /* 0x0001e80000100a00 */
[----:B------:R-:W3:Y:S04]  /*17790*/  LDL R12, [R1+0xabc] ;  /* 0x000abc00010c7983 */ /* 0x000ee80000100800 */
[----:B0-----:R-:W3:Y:S01]  /*177a0*/  LDL R17, [R1+0xad0] ;  /* 0x000ad00001117983 */ /* 0x001ee20000100800 */
[----:B--2---:R-:W-:-:S03]  /*177b0*/  IMAD.X R9, R14, 0x1, R3, P3 ;  /* 0x000000010e097824 */ /* 0x004fc600018e0603 */
[----:B------:R-:W2:Y:S01]  /*177c0*/  LDL R3, [R1+0xad8] ;  /* 0x000ad80001037983 */ /* 0x000ea20000100800 */
[----:B----4-:R-:W-:-:S03]  /*177d0*/  IADD3 R244, P3, R4, R0, RZ ;  /* 0x0000000004f47210 */ /* 0x010fc60007f7e0ff */
[----:B------:R-:W4:Y:S01]  /*177e0*/  LDL R0, [R1+0xac4] ;  /* 0x000ac40001007983 */ /* 0x000f220000100800 */
[----:B---3--:R-:W-:-:S05]  /*177f0*/  IMAD.X R237, R14, 0x1, R7, P2 ;  /* 0x000000010eed7824 */ /* 0x008fca00010e0607 */
[----:B------:R0:W-:Y:S04]  /*17800*/  STL.64 [R1+0x158], R236 ;  /* 0x000158ec01007387 */ /* 0x0001e80000100a00 */
[----:B0-----:R-:W3:Y:S04]  /*17810*/  LDL.LU R236, [R1+0x1138] ;  /* 0x0011380001ec7983 */ /* 0x001ee80000300800 */
[----:B------:R-:W3:Y:S04]  /*17820*/  LDL R237, [R1+0xacc] ;  /* 0x000acc0001ed7983 */ /* 0x000ee80000100800 */
[----:B------:R-:W3:Y:S01]  /*17830*/  LDL R13, [R1+0xad4] ;  /* 0x000ad400010d7983 */ /* 0x000ee20000100800 */
[----:B------:R-:W-:-:S03]  /*17840*/  IMAD.X R247, R14, 0x1, R5, P1 ;  /* 0x000000010ef77824 */ /* 0x000fc600008e0605 */
[----:B------:R-:W3:Y:S04]  /*17850*/  LDL R5, [R1+0x1008] ;  /* 0x0010080001057983 */ /* 0x000ee80000100800 */
[----:B------:R-:W3:Y:S04]  /*17860*/  LDL R16, [R1+0x1000] ;  /* 0x0010000001107983 */ /* 0x000ee80000100800 */
[----:B------:R-:W3:Y:S04]  /*17870*/  LDL R15, [R1+0x1004] ;  /* 0x00100400010f7983 */ /* 0x000ee80000100800 */
[----:B------:R0:W-:Y:S02]  /*17880*/  STL.64 [R1+0x150], R246 ;  /* 0x000150f601007387 */ /* 0x0001e40000100a00 */
[----:B0-----:R-:W-:-:S02]  /*17890*/  IADD3 R246, P1, R4, R2, RZ ;  /* 0x0000000204f67210 */ /* 0x001fc40007f3e0ff */
[----:B------:R-:W3:Y:S01]  /*178a0*/  LDL R2, [R1+0xadc] ;  /* 0x000adc0001027983 */ /* 0x000ee20000100800 */
[----:B------:R-:W-:Y:S01]  /*178b0*/  IADD3 R6, P2, R4, R6, RZ ;  /* 0x0000000604067210 */ /* 0x000fe20007f5e0ff */
[----:B------:R-:W-:-:S04]  /*178c0*/  IMAD.X R245, R14, 0x1, R252, P3 ;  /* 0x000000010ef57824 */ /* 0x000fc800018e06fc */
[----:B------:R-:W-:Y:S01]  /*178d0*/  IMAD.X R7, R14, 0x1, R12, P2 ;  /* 0x000000010e077824 */ /* 0x000fe200010e060c */
[----:B------:R-:W-:Y:S04]  /*178e0*/  STL.64 [R1+0x170], R244 ;  /* 0x000170f401007387 */ /* 0x000fe80000100a00 */
[----:B------:R-:W3:Y:S04]  /*178f0*/  LDL R12, [R1+0xff4] ;  /* 0x000ff400010c7983 */ /* 0x000ee80000100800 */
[----:B------:R2:W-:Y:S02]  /*17900*/  STL.64 [R1+0x168], R6 ;  /* 0x0001680601007387 */ /* 0x0005e40000100a00 */
[----:B--2---:R-:W-:-:S02]  /*17910*/  IADD3 R6, P2, R4, R3, RZ ;  /* 0x0000000304067210 */ /* 0x004fc40007f5e0ff */
[----:B------:R-:W2:Y:S01]  /*17920*/  LDL R3, [R1+0xfec] ;  /* 0x000fec0001037983 */ /* 0x000ea20000100800 */
[----:B----4-:R-:W-:-:S03]  /*17930*/  IMAD.X R247, R14, 0x1, R0, P1 ;  /* 0x000000010ef77824 */ /* 0x010fc600008e0600 */
[----:B------:R-:W4:Y:S01]  /*17940*/  LDL R0, [R1+0xff0] ;  /* 0x000ff00001007983 */ /* 0x000f220000100800 */
[----:B------:R-:W-:-:S03]  /*17950*/  IADD3 R244, P3, R4, R17, RZ ;  /* 0x0000001104f47210 */ /* 0x000fc60007f7e0ff */
[----:B------:R0:W-:Y:S02]  /*17960*/  STL.64 [R1+0x188], R246 ;  /* 0x000188f601007387 */ /* 0x0001e40000100a00 */
[C---:B---3--:R-:W-:Y:S02]  /*17970*/  IMAD.X R245, R14.reuse, 0x1, R237, P3 ;  /* 0x000000010ef57824 */ /* 0x048fe400018e06ed */
[----:B------:R-:W-:-:S03]  /*17980*/  IMAD.X R7, R14, 0x1, R13, P2 ;  /* 0x000000010e077824 */ /* 0x000fc600010e060d */
[----:B------:R-:W-:Y:S04]  /*17990*/  STL.64 [R1+0x180], R244 ;  /* 0x000180f401007387 */ /* 0x000fe80000100a00 */
[----:B------:R1:W-:Y:S01]  /*179a0*/  STL.64 [R1+0x198], R6 ;  /* 0x0001980601007387 */ /* 0x0003e20000100a00 */
[----:B0-----:R-:W-:-:S03]  /*179b0*/  IADD3 R246, P2, R4, R5, RZ ;  /* 0x0000000504f67210 */ /* 0x001fc60007f5e0ff */
[----:B------:R-:W3:Y:S01]  /*179c0*/  LDL R5, [R1+0xfd8] ;  /* 0x000fd80001057983 */ /* 0x000ee20000100800 */
[----:B------:R-:W-:-:S03]  /*179d0*/  IADD3 R16, P1, R4, R16, RZ ;  /* 0x0000001004107210 */ /* 0x000fc60007f3e0ff */
[----:B------:R-:W3:Y:S04]  /*179e0*/  LDL R13, [R1+0xffc] ;  /* 0x000ffc00010d7983 */ /* 0x000ee80000100800 */
[----:B-1----:R-:W3:Y:S04]  /*179f0*/  LDL R7, [R1+0xae0] ;  /* 0x000ae00001077983 */ /* 0x002ee80000100800 */
[----:B------:R-:W3:Y:S01]  /*17a00*/  LDL R6, [R1+0xff8] ;  /* 0x000ff80001067983 */ /* 0x000ee20000100800 */
[----:B------:R-:W-:-:S03]  /*17a10*/  IMAD.X R17, R14, 0x1, R2, P1 ;  /* 0x000000010e117824 */ /* 0x000fc600008e0602 */
[----:B------:R-:W3:Y:S01]  /*17a20*/  LDL R2, [R1+0xfdc] ;  /* 0x000fdc0001027983 */ /* 0x000ee20000100800 */
[----:B------:R-:W-:-:S03]  /*17a30*/  IADD3 R244, P3, R4, R15, RZ ;  /* 0x0000000f04f47210 */ /* 0x000fc60007f7e0ff */
[----:B------:R0:W-:Y:S02]  /*17a40*/  STL.64 [R1+0x190], R16 ;  /* 0x0001901001007387 */ /* 0x0001e40000100a00 */
[----:B0-----:R-:W-:Y:S01]  /*17a50*/  IADD3 R16, P1, R4, R12, RZ ;  /* 0x0000000c04107210 */ /* 0x001fe20007f3e0ff */
[----:B--2---:R-:W-:-:S05]  /*17a60*/  IMAD.X R245, R14, 0x1, R3, P3 ;  /* 0x000000010ef57824 */ /* 0x004fca00018e0603 */
[----:B------:R0:W-:Y:S01]  /*17a70*/  STL.64 [R1+0x1b0], R244 ;  /* 0x0001b0f401007387 */ /* 0x0001e20000100a00 */
[----:B----4-:R-:W-:-:S03]  /*17a80*/  IMAD.X R247, R14, 0x1, R0, P2 ;  /* 0x000000010ef77824 */ /* 0x010fc600010e0600 */
[----:B0-----:R-:W2:Y:S04]  /*17a90*/  LDL.LU.64 R244, [R1+0x1130] ;  /* 0x0011300001f47983 */ /* 0x001ea80000300a00 */
[----:B------:R-:W4:Y:S04]  /*17aa0*/  LDL R0, [R1+0xfe0] ;  /* 0x000fe00001007983 */ /* 0x000f280000100800 */
[----:B------:R-:W4:Y:S04]  /*17ab0*/  LDL R12, [R1+0xae4] ;  /* 0x000ae400010c7983 */ /* 0x000f280000100800 */
[----:B------:R-:W4:Y:S04]  /*17ac0*/  LDL R3, [R1+0xfe4] ;  /* 0x000fe40001037983 */ /* 0x000f280000100800 */
[----:B------:R-:W-:Y:S01]  /*17ad0*/  STL.64 [R1+0x1a8], R246 ;  /* 0x0001a8f601007387 */ /* 0x000fe20000100a00 */
[----:B------:R-:W-:-:S04]  /*17ae0*/  SHF.R.U32.HI R237, RZ, 0x3, R236 ;  /* 0x00000003ffed7819 */ /* 0x000fc800000116ec */
[----:B------:R-:W-:Y:S01]  /*17af0*/  LOP3.LUT P2, RZ, R237, 0x1, RZ, 0xc0, !PT ;  /* 0x00000001edff7812 */ /* 0x000fe2000784c0ff */
[----:B---3--:R-:W-:-:S05]  /*17b00*/  IMAD.X R17, R14, 0x1, R7, P1 ;  /* 0x000000010e117824 */ /* 0x008fca00008e0607 */
[----:B------:R0:W-:Y:S04]  /*17b10*/  STL.64 [R1+0x1c8], R16 ;  /* 0x0001c81001007387 */ /* 0x0001e80000100a00 */
[----:B------:R-:W3:Y:S01]  /*17b20*/  LDL R7, [R1+0xfc4] ;  /* 0x000fc40001077983 */ /* 0x000ee20000100800 */
[----:B0-----:R-:W-:-:S03]  /*17b30*/  IADD3 R16, P1, R4, R6, RZ ;  /* 0x0000000604107210 */ /* 0x001fc60007f3e0ff */
[----:B------:R-:W3:Y:S02]  /*17b40*/  LDL R6, [R1+0xfe8] ;  /* 0x000fe80001067983 */ /* 0x000ee40000100800 */
[----:B------:R-:W-:Y:S02]  /*17b50*/  IMAD.X R17, R14, 0x1, R5, P1 ;  /* 0x000000010e117824 */ /* 0x000fe400008e0605 */
[----:B------:R-:W3:Y:S04]  /*17b60*/  LDL R5, [R1+0xfc8] ;  /* 0x000fc80001057983 */ /* 0x000ee80000100800 */
[----:B------:R0:W-:Y:S02]  /*17b70*/  STL.64 [R1+0x1c0], R16 ;  /* 0x0001c01001007387 */ /* 0x0001e40000100a00 */
[----:B0-----:R-:W-:-:S05]  /*17b80*/  IADD3 R16, P1, R4, R13, RZ ;  /* 0x0000000d04107210 */ /* 0x001fca0007f3e0ff */
[----:B------:R-:W-:-:S05]  /*17b90*/  IMAD.X R17, R14, 0x1, R2, P1 ;  /* 0x000000010e117824 */ /* 0x000fca00008e0602 */
[----:B------:R0:W-:Y:S04]  /*17ba0*/  STL.64 [R1+0x1d8], R16 ;  /* 0x0001d81001007387 */ /* 0x0001e80000100a00 */
[----:B------:R-:W3:Y:S04]  /*17bb0*/  LDL R237, [R1+0xae8] ;  /* 0x000ae80001ed7983 */ /* 0x000ee80000100800 */
[----:B------:R-:W3:Y:S04]  /*17bc0*/  LDL R15, [R1+0xfd0] ;  /* 0x000fd000010f7983 */ /* 0x000ee80000100800 */
[----:B0-----:R-:W3:Y:S04]  /*17bd0*/  LDL R16, [R1+0xfcc] ;  /* 0x000fcc0001107983 */ /* 0x001ee80000100800 */
[----:B------:R-:W3:Y:S04]  /*17be0*/  LDL R13, [R1+0xfb0] ;  /* 0x000fb000010d7983 */ /* 0x000ee80000100800 */
[----:B------:R-:W3:Y:S01]  /*17bf0*/  LDL R2, [R1+0xfd4] ;  /* 0x000fd40001027983 */ /* 0x000ee20000100800 */
[----:B------:R-:W-:-:S03]  /*17c00*/  SHF.R.U32.HI R252, RZ, 0x6, R236 ;  /* 0x00000006fffc7819 */ /* 0x000fc600000116ec */
[----:B--2---:R-:W2:Y:S01]  /*17c10*/  LDG.E.U8 R244, desc[UR4][R244.64] ;  /* 0x00000004f4f47981 */ /* 0x004ea2000c1e1100 */
[----:B----4-:R-:W-:-:S03]  /*17c20*/  IADD3 R246, P1, R4, R0, RZ ;  /* 0x0000000004f67210 */ /* 0x010fc60007f3e0ff */
[----:B------:R-:W4:Y:S02]  /*17c30*/  LDL R0, [R1+0xfb4] ;  /* 0x000fb40001007983 */ /* 0x000f240000100800 */
[----:B------:R-:W-:-:S05]  /*17c40*/  IMAD.X R247, R14, 0x1, R12, P1 ;  /* 0x000000010ef77824 */ /* 0x000fca00008e060c */
[----:B------:R0:W-:Y:S04]  /*17c50*/  STL.64 [R1+0x1d0], R246 ;  /* 0x0001d0f601007387 */ /* 0x0001e80000100a00 */
[----:B------:R-:W2:Y:S01]  /*17c60*/  LDL R12, [R1+0xfb8] ;  /* 0x000fb800010c7983 */ /* 0x000ea20000100800 */
[----:B0-----:R-:W-:-:S03]  /*17c70*/  IADD3 R246, P1, R4, R3, RZ ;  /* 0x0000000304f67210 */ /* 0x001fc60007f3e0ff */
[----:B------:R-:W2:Y:S02]  /*17c80*/  LDL R3, [R1+0xaec] ;  /* 0x000aec0001037983 */ /* 0x000ea40000100800 */
[----:B---3--:R-:W-:Y:S02]  /*17c90*/  IMAD.X R247, R14, 0x1, R7, P1 ;  /* 0x000000010ef77824 */ /* 0x008fe400008e0607 */
[----:B------:R-:W3:Y:S04]  /*17ca0*/  LDL R7, [R1+0xfbc] ;  /* 0x000fbc0001077983 */ /* 0x000ee80000100800 */
[----:B------:R0:W-:Y:S02]  /*17cb0*/  STL.64 [R1+0x1f0], R246 ;  /* 0x0001f0f601007387 */ /* 0x0001e40000100a00 */
[----:B0-----:R-:W-:-:S02]  /*17cc0*/  IADD3 R246, P1, R4, R6, RZ ;  /* 0x0000000604f67210 */ /* 0x001fc40007f3e0ff */
[----:B------:R-:W3:Y:S03]  /*17cd0*/  LDL R6, [R1+0xf9c] ;  /* 0x000f9c0001067983 */ /* 0x000ee60000100800 */
[----:B------:R-:W-:Y:S02]  /*17ce0*/  IMAD.X R247, R14, 0x1, R5, P1 ;  /* 0x000000010ef77824 */ /* 0x000fe400008e0605 */
[----:B------:R-:W3:Y:S04]  /*17cf0*/  LDL R5, [R1+0xfc0] ;  /* 0x000fc00001057983 */ /* 0x000ee80000100800 */
[----:B------:R-:W-:Y:S01]  /*17d00*/  STL.64 [R1+0x1e8], R246 ;  /* 0x0001e8f601007387 */ /* 0x000fe20000100a00 */
[----:B------:R-:W-:-:S05]  /*17d10*/  IADD3 R16, P1, R4, R16, RZ ;  /* 0x0000001004107210 */ /* 0x000fca0007f3e0ff */
[----:B------:R-:W-:-:S05]  /*17d20*/  IMAD.X R17, R14, 0x1, R237, P1 ;  /* 0x000000010e117824 */ /* 0x000fca00008e06ed */
[----:B------:R0:W-:Y:S02]  /*17d30*/  STL.64 [R1+0x208], R16 ;  /* 0x0002081001007387 */ /* 0x0001e40000100a00 */
[----:B0-----:R-:W-:-:S05]  /*17d40*/  IADD3 R16, P1, R4, R15, RZ ;  /* 0x0000000f04107210 */ /* 0x001fca0007f3e0ff */
[----:B------:R-:W-:-:S05]  /*17d50*/  IMAD.X R17, R14, 0x1, R13, P1 ;  /* 0x000000010e117824 */ /* 0x000fca00008e060d */
[----:B------:R0:W-:Y:S04]  /*17d60*/  STL.64 [R1+0x200], R16 ;  /* 0x0002001001007387 */ /* 0x0001e80000100a00 */
[----:B------:R-:W3:Y:S01]  /*17d70*/  LDL R13, [R1+0xfa4] ;  /* 0x000fa400010d7983 */ /* 0x000ee20000100800 */
[----:B0-----:R-:W-:-:S03]  /*17d80*/  IADD3 R16, P1, R4, R2, RZ ;  /* 0x0000000204107210 */ /* 0x001fc60007f3e0ff */
[----:B------:R-:W3:Y:S02]  /*17d90*/  LDL R2, [R1+0xfa0] ;  /* 0x000fa00001027983 */ /* 0x000ee40000100800 */
[----:B----4-:R-:W-:Y:S02]  /*17da0*/  IMAD.X R17, R14, 0x1, R0, P1 ;  /* 0x000000010e117824 */ /* 0x010fe400008e0600 */
[----:B------:R-:W4:Y:S04]  /*17db0*/  LDL R0, [R1+0xaf0] ;  /* 0x000af00001007983 */ /* 0x000f280000100800 */
[----:B------:R2:W-:Y:S02]  /*17dc0*/  STL.64 [R1+0x218], R16 ;  /* 0x0002181001007387 */ /* 0x0005e40000100a00 */
[----:B--2---:R-:W-:-:S05]  /*17dd0*/  IADD3 R16, P1, R4, R12, RZ ;  /* 0x0000000c04107210 */ /* 0x004fca0007f3e0ff */
[----:B------:R-:W-:Y:S02]  /*17de0*/  IMAD.X R17, R14, 0x1, R3, P1 ;  /* 0x000000010e117824 */ /* 0x000fe400008e0603 */
[----:B------:R-:W2:Y:S04]  /*17df0*/  LDL R3, [R1+0xfa8] ;  /* 0x000fa80001037983 */ /* 0x000ea80000100800 */
[----:B------:R3:W-:Y:S04]  /*17e00*/  STL.64 [R1+0x210], R16 ;  /* 0x0002101001007387 */ /* 0x0007e80000100a00 */
[----:B------:R-:W2:Y:S01]  /*17e10*/  LDL R12, [R1+0xf88] ;  /* 0x000f8800010c7983 */ /* 0x000ea20000100800 */
[----:B---3--:R-:W-:-:S03]  /*17e20*/  IADD3 R16, P1, R4, R7, RZ ;  /* 0x0000000704107210 */ /* 0x008fc60007f3e0ff */
[----:B------:R-:W3:Y:S02]  /*17e30*/  LDL R7, [R1+0xfac] ;  /* 0x000fac0001077983 */ /* 0x000ee40000100800 */
[----:B------:R-:W-:-:S05]  /*17e40*/  IMAD.X R17, R14, 0x1, R6, P1 ;  /* 0x000000010e117824 */ /* 0x000fca00008e0606 */
[----:B------:R0:W-:Y:S04]  /*17e50*/  STL.64 [R1+0x230], R16 ;  /* 0x0002301001007387 */ /* 0x0001e80000100a00 */
[----:B------:R-:W3:Y:S04]  /*17e60*/  LDL R15, [R1+0xaf4] ;  /* 0x000af400010f7983 */ /* 0x000ee80000100800 */
[----:B------:R-:W3:Y:S04]  /*17e70*/  LDL R6, [R1+0xf94] ;  /* 0x000f940001067983 */ /* 0x000ee80000100800 */
[----:B0-----:R-:W3:Y:S04]  /*17e80*/  LDL R17, [R1+0xf8c] ;  /* 0x000f8c0001117983 */ /* 0x001ee80000100800 */
[----:B------:R-:W3:Y:S01]  /*17e90*/  LDL R16, [R1+0xf90] ;  /* 0x000f900001107983 */ /* 0x000ee20000100800 */
[----:B------:R-:W-:-:S03]  /*17ea0*/  IADD3 R246, P1, R4, R5, RZ ;  /* 0x0000000504f67210 */ /* 0x000fc60007f3e0ff */
[----:B------:R-:W3:Y:S02]  /*17eb0*/  LDL R5, [R1+0xf74] ;  /* 0x000f740001057983 */ /* 0x000ee40000100800 */
[----:B------:R-:W-:Y:S02]  /*17ec0*/  IMAD.X R247, R14, 0x1, R2, P1 ;  /* 0x000000010ef77824 */ /* 0x000fe400008e0602 */
[----:B------:R-:W3:Y:S04]  /*17ed0*/  LDL R2, [R1+0xf98] ;  /* 0x000f980001027983 */ /* 0x000ee80000100800 */
[----:B------:R0:W-:Y:S02]  /*17ee0*/  STL.64 [R1+0x228], R246 ;  /* 0x000228f601007387 */ /* 0x0001e40000100a00 */
[----:B0-----:R-:W-:-:S02]  /*17ef0*/  IADD3 R246, P1, R4, R13, RZ ;  /* 0x0000000d04f67210 */ /* 0x001fc40007f3e0ff */
[----:B------:R-:W3:Y:S03]  /*17f00*/  LDL R13, [R1+0xf78] ;  /* 0x000f7800010d7983 */ /* 0x000ee60000100800 */
[----:B----4-:R-:W-:Y:S02]  /*17f10*/  IMAD.X R247, R14, 0x1, R0, P1 ;  /* 0x000000010ef77824 */ /* 0x010fe400008e0600 */
[----:B------:R-:W4:Y:S04]  /*17f20*/  LDL R0, [R1+0xf7c] ;  /* 0x000f7c0001007983 */ /* 0x000f280000100800 */
[----:B------:R2:W-:Y:S02]  /*17f30*/  STL.64 [R1+0x248], R246 ;  /* 0x000248f601007387 */ /* 0x0005e40000100a00 */
[----:B--2---:R-:W-:-:S02]  /*17f40*/  IADD3 R246, P1, R4, R3, RZ ;  /* 0x0000000304f67210 */ /* 0x004fc40007f3e0ff */
[----:B------:R-:W2:Y:S03]  /*17f50*/  LDL R3, [R1+0xaf8] ;  /* 0x000af80001037983 */ /* 0x000ea60000100800 */
[----:B------:R-:W-:-:S05]  /*17f60*/  IMAD.X R247, R14, 0x1, R12, P1 ;  /* 0x000000010ef77824 */ /* 0x000fca00008e060c */
[----:B------:R3:W-:Y:S04]  /*17f70*/  STL.64 [R1+0x240], R246 ;  /* 0x000240f601007387 */ /* 0x0007e80000100a00 */
[----:B------:R-:W2:Y:S01]  /*17f80*/  LDL R12, [R1+0xf80] ;  /* 0x000f8000010c7983 */ /* 0x000ea20000100800 */
[----:B---3--:R-:W-:-:S03]  /*17f90*/  IADD3 R246, P1, R4, R7, RZ ;  /* 0x0000000704f67210 */ /* 0x008fc60007f3e0ff */
[----:B------:R-:W3:Y:S02]  /*17fa0*/  LDL R7, [R1+0xf60] ;  /* 0x000f600001077983 */ /* 0x000ee40000100800 */
[----:B------:R-:W-:Y:S01]  /*17fb0*/  IMAD.X R247, R14, 0x1, R17, P1 ;  /* 0x000000010ef77824 */ /* 0x000fe200008e0611 */
[----:B------:R-:W-:-:S05]  /*17fc0*/  IADD3 R16, P1, R4, R16, RZ ;  /* 0x0000001004107210 */ /* 0x000fca0007f3e0ff */
[----:B------:R-:W-:-:S05]  /*17fd0*/  IMAD.X R17, R14, 0x1, R15, P1 ;  /* 0x000000010e117824 */ /* 0x000fca00008e060f */
[----:B------:R0:W-:Y:S04]  /*17fe0*/  STL.64 [R1+0x250], R16 ;  /* 0x0002501001007387 */ /* 0x0001e80000100a00 */
[----:B------:R-:W-:Y:S01]  /*17ff0*/  STL.64 [R1+0x258], R246 ;  /* 0x000258f601007387 */ /* 0x000fe20000100a00 */
[----:B0-----:R-:W-:-:S05]  /*18000*/  IADD3 R16, P1, R4, R6, RZ ;  /* 0x0000000604107210 */ /* 0x001fca0007f3e0ff */
[----:B------:R-:W-:Y:S02]  /*18010*/  IMAD.X R17, R14, 0x1, R5, P1 ;  /* 0x000000010e117824 */ /* 0x000fe400008e0605 */
[----:B------:R-:W3:Y:S04]  /*18020*/  LDL R5, [R1+0xf84] ;  /* 0x000f840001057983 */ /* 0x000ee80000100800 */
[----:B------:R0:W-:Y:S04]  /*18030*/  STL.64 [R1+0x270], R16 ;  /* 0x0002701001007387 */ /* 0x0001e80000100a00 */
[----:B------:R-:W3:Y:S01]  /*18040*/  LDL R6, [R1+0xf64] ;  /* 0x000f640001067983 */ /* 0x000ee20000100800 */
[----:B0-----:R-:W-:-:S03]  /*18050*/  IADD3 R16, P1, R4, R2, RZ ;  /* 0x0000000204107210 */ /* 0x001fc60007f3e0ff */
[----:B------:R-:W3:Y:S02]  /*18060*/  LDL R2, [R1+0xf68] ;  /* 0x000f680001027983 */ /* 0x000ee40000100800 */
[----:B------:R-:W-:-:S05]  /*18070*/  IMAD.X R17, R14, 0x1, R13, P1 ;  /* 0x000000010e117824 */ /* 0x000fca00008e060d */
[----:B------:R4:W-:Y:S02]  /*18080*/  STL.64 [R1+0x268], R16 ;  /* 0x0002681001007387 */ /* 0x0009e40000100a00 */
[----:B----4-:R-:W-:Y:S02]  /*18090*/  IADD3 R16, P1, R4, R0, RZ ;  /* 0x0000000004107210 */ /* 0x010fe40007f3e0ff */
[----:B------:R-:W4:Y:S03]  /*180a0*/  LDL R0, [R1+0xafc] ;  /* 0x000afc0001007983 */ /* 0x000f260000100800 */
[----:B--2---:R-:W-:-:S05]  /*180b0*/  IMAD.X R17, R14, 0x1, R3, P1 ;  /* 0x000000010e117824 */ /* 0x004fca00008e0603 */
[----:B------:R0:W-:Y:S04]  /*180c0*/  STL.64 [R1+0x288], R16 ;  /* 0x0002881001007387 */ /* 0x0001e80000100a00 */
[----:B------:R-:W2:Y:S04]  /*180d0*/  LDL R3, [R1+0xf4c] ;  /* 0x000f4c0001037983 */ /* 0x000ea80000100800 */
[----:B0-----:R-:W2:Y:S01]  /*180e0*/  LDL R16, [R1+0xf6c] ;  /* 0x000f6c0001107983 */ /* 0x001ea20000100800 */
[----:B------:R-:W-:-:S03]  /*180f0*/  IADD3 R12, P1, R4, R12, RZ ;  /* 0x0000000c040c7210 */ /* 0x000fc60007f3e0ff */
[----:B------:R-:W2:Y:S02]  /*18100*/  LDL R17, [R1+0xf70] ;  /* 0x000f700001117983 */ /* 0x000ea40000100800 */
[----:B---3--:R-:W-:-:S05]  /*18110*/  IMAD.X R13, R14, 0x1, R7, P1 ;  /* 0x000000010e0d7824 */ /* 0x008fca00008e0607 */
[----:B------:R0:W-:Y:S04]  /*18120*/  STL.64 [R1+0x280], R12 ;  /* 0x0002800c01007387 */ /* 0x0001e80000100a00 */
[----:B------:R-:W3:Y:S04]  /*18130*/  LDL R15, [R1+0xb00] ;  /* 0x000b0000010f7983 */ /* 0x000ee80000100800 */
[----:B------:R-:W3:Y:S04]  /*18140*/  LDL R7, [R1+0xf58] ;  /* 0x000f580001077983 */ /* 0x000ee80000100800 */
[----:B0-----:R-:W3:Y:S04]  /*18150*/  LDL R13, [R1+0xf50] ;  /* 0x000f5000010d7983 */ /* 0x001ee80000100800 */
[----:B------:R-:W3:Y:S01]  /*18160*/  LDL R12, [R1+0xf54] ;  /* 0x000f5400010c7983 */ /* 0x000ee20000100800 */
[----:B------:R-:W-:-:S03]  /*18170*/  IADD3 R246, P1, R4, R5, RZ ;  /* 0x0000000504f67210 */ /* 0x000fc60007f3e0ff */
[----:B------:R-:W3:Y:S02]  /*18180*/  LDL R5, [R1+0xf38] ;  /* 0x000f380001057983 */ /* 0x000ee40000100800 */
        /* <DEDUP_REMOVED lines=8> */
[----:B--2---:R-:W-:-:S02]  /*18210*/  IADD3 R246, P1, R4, R16, RZ ;  /* 0x0000001004f67210 */ /* 0x004fc40007f3e0ff */
[----:B------:R-:W2:Y:S03]  /*18220*/  LDL R16, [R1+0xb04] ;  /* 0x000b040001107983 */ /* 0x000ea60000100800 */
[----:B------:R-:W-:Y:S02]  /*18230*/  IMAD.X R247, R14, 0x1, R3, P1 ;  /* 0x000000010ef77824 */ /* 0x000fe400008e0603 */
[----:B------:R-:W2:Y:S04]  /*18240*/  LDL R3, [R1+0xf44] ;  /* 0x000f440001037983 */ /* 0x000ea80000100800 */
[----:B------:R0:W-:Y:S02]  /*18250*/  STL.64 [R1+0x2b0], R246 ;  /* 0x0002b0f601007387 */ /* 0x0001e40000100a00 */
[----:B0-----:R-:W-:-:S05]  /*18260*/  IADD3 R246, P1, R4, R17, RZ ;  /* 0x0000001104f67210 */ /* 0x001fca0007f3e0ff */
[----:B---3--:R-:W-:Y:S01]  /*18270*/  IMAD.X R247, R14, 0x1, R13, P1 ;  /* 0x000000010ef77824 */ /* 0x008fe200008e060d */
[----:B------:R-:W-:-:S05]  /*18280*/  IADD3 R12, P1, R4, R12, RZ ;  /* 0x0000000c040c7210 */ /* 0x000fca0007f3e0ff */
[----:B------:R-:W-:-:S05]  /*18290*/  IMAD.X R13, R14, 0x1, R15, P1 ;  /* 0x000000010e0d7824 */ /* 0x000fca00008e060f */
[----:B------:R0:W-:Y:S04]  /*182a0*/  STL.64 [R1+0x2c8], R12 ;  /* 0x0002c80c01007387 */ /* 0x0001e80000100a00 */
[----:B------:R-:W-:Y:S04]  /*182b0*/  STL.64 [R1+0x2a8], R246 ;  /* 0x0002a8f601007387 */ /* 0x000fe80000100a00 */
[----:B------:R-:W3:Y:S01]  /*182c0*/  LDL R15, [R1+0xf48] ;  /* 0x000f4800010f7983 */ /* 0x000ee20000100800 */
[----:B0-----:R-:W-:-:S03]  /*182d0*/  IADD3 R12, P1, R4, R7, RZ ;  /* 0x00000007040c7210 */ /* 0x001fc60007f3e0ff */
[----:B------:R-:W3:Y:S02]  /*182e0*/  LDL R7, [R1+0xf24] ;  /* 0x000f240001077983 */ /* 0x000ee40000100800 */
[----:B------:R-:W-:Y:S02]  /*182f0*/  IMAD.X R13, R14, 0x1, R5, P1 ;  /* 0x000000010e0d7824 */ /* 0x000fe400008e0605 */
[----:B------:R-:W3:Y:S04]  /*18300*/  LDL R5, [R1+0xf28] ;  /* 0x000f280001057983 */ /* 0x000ee80000100800 */
[----:B------:R0:W-:Y:S02]  /*18310*/  STL.64 [R1+0x2c0], R12 ;  /* 0x0002c00c01007387 */ /* 0x0001e40000100a00 */
[----:B0-----:R-:W-:-:S02]  /*18320*/  IADD3 R12, P1, R4, R6, RZ ;  /* 0x00000006040c7210 */ /* 0x001fc40007f3e0ff */
[----:B------:R-:W3:Y:S03]  /*18330*/  LDL R6, [R1+0xf2c] ;  /* 0x000f2c0001067983 */ /* 0x000ee60000100800 */
[----:B------:R-:W-:-:S05]  /*18340*/  IMAD.X R13, R14, 0x1, R2, P1 ;  /* 0x000000010e0d7824 */ /* 0x000fca00008e0602 */
[----:B------:R4:W-:Y:S04]  /*18350*/  STL.64 [R1+0x2d8], R12 ;  /* 0x0002d80c01007387 */ /* 0x0009e80000100a00 */
[----:B------:R-:W3:Y:S04]  /*18360*/  LDL R2, [R1+0xb08] ;  /* 0x000b080001027983 */ /* 0x000ee80000100800 */
[----:B------:R-:W3:Y:S01]  /*18370*/  LDL R17, [R1+0xf10] ;  /* 0x000f100001117983 */ /* 0x000ee20000100800 */
[----:B----4-:R-:W-:-:S03]  /*18380*/  IADD3 R12, P1, R4, R0, RZ ;  /* 0x00000000040c7210 */ /* 0x010fc60007f3e0ff */
[----:B------:R-:W4:Y:S02]  /*18390*/  LDL R0, [R1+0xf30] ;  /* 0x000f300001007983 */ /* 0x000f240000100800 */
[----:B--2---:R-:W-:Y:S02]  /*183a0*/  IMAD.X R13, R14, 0x1, R16, P1 ;  /* 0x000000010e0d7824 */ /* 0x004fe400008e0610 */
[----:B------:R-:W2:Y:S04]  /*183b0*/  LDL R16, [R1+0xf34] ;  /* 0x000f340001107983 */ /* 0x000ea80000100800 */
[----:B------:R0:W-:Y:S04]  /*183c0*/  STL.64 [R1+0x2d0], R12 ;  /* 0x0002d00c01007387 */ /* 0x0001e80000100a00 */
[----:B0-----:R-:W2:Y:S01]  /*183d0*/  LDL R13, [R1+0xf14] ;  /* 0x000f1400010d7983 */ /* 0x001ea20000100800 */
[----:B------:R-:W-:-:S03]  /*183e0*/  IADD3 R246, P1, R4, R3, RZ ;  /* 0x0000000304f67210 */ /* 0x000fc60007f3e0ff */
[----:B------:R-:W2:Y:S04]  /*183f0*/  LDL R12, [R1+0xf18] ;  /* 0x000f1800010c7983 */ /* 0x000ea80000100800 */
[----:B------:R-:W2:Y:S01]  /*18400*/  LDL R3, [R1+0xb0c] ;  /* 0x000b0c0001037983 */ /* 0x000ea20000100800 */
[----:B---3--:R-:W-:-:S03]  /*18410*/  IMAD.X R247, R14, 0x1, R7, P1 ;  /* 0x000000010ef77824 */ /* 0x008fc600008e0607 */
[----:B------:R-:W3:Y:S04]  /*18420*/  LDL R7, [R1+0xf1c] ;  /* 0x000f1c0001077983 */ /* 0x000ee80000100800 */
[----:B------:R0:W-:Y:S02]  /*18430*/  STL.64 [R1+0x2f0], R246 ;  /* 0x0002f0f601007387 */ /* 0x0001e40000100a00 */
[----:B0-----:R-:W-:Y:S02]  /*18440*/  IADD3 R246, P1, R4, R15, RZ ;  /* 0x0000000f04f67210 */ /* 0x001fe40007f3e0ff */
[----:B------:R-:W3:Y:S03]  /*18450*/  LDL R15, [R1+0xefc] ;  /* 0x000efc00010f7983 */ /* 0x000ee60000100800 */
[----:B------:R-:W-:-:S02]  /*18460*/  IMAD.X R247, R14, 0x1, R5, P1 ;  /* 0x000000010ef77824 */ /* 0x000fc400008e0605 */
[----:B------:R-:W3:Y:S04]  /*18470*/  LDL R5, [R1+0xf20] ;  /* 0x000f200001057983 */ /* 0x000ee80000100800 */
[----:B------:R0:W-:Y:S02]  /*18480*/  STL.64 [R1+0x2e8], R246 ;  /* 0x0002e8f601007387 */ /* 0x0001e40000100a00 */
[----:B0-----:R-:W-:Y:S02]  /*18490*/  IADD3 R246, P1, R4, R6, RZ ;  /* 0x0000000604f67210 */ /* 0x001fe40007f3e0ff */
[----:B------:R-:W3:Y:S03]  /*184a0*/  LDL R6, [R1+0xf00] ;  /* 0x000f000001067983 */ /* 0x000ee60000100800 */
[----:B------:R-:W-:-:S05]  /*184b0*/  IMAD.X R247, R14, 0x1, R2, P1 ;  /* 0x000000010ef77824 */ /* 0x000fca00008e0602 */
[----:B------:R4:W-:Y:S04]  /*184c0*/  STL.64 [R1+0x308], R246 ;  /* 0x000308f601007387 */ /* 0x0009e80000100a00 */
[----:B------:R-:W3:Y:S01]  /*184d0*/  LDL R2, [R1+0xf04] ;  /* 0x000f040001027983 */ /* 0x000ee20000100800 */
[----:B----4-:R-:W-:-:S03]  /*184e0*/  IADD3 R246, P1, R4, R0, RZ ;  /* 0x0000000004f67210 */ /* 0x010fc60007f3e0ff */
[----:B------:R-:W4:Y:S02]  /*184f0*/  LDL R0, [R1+0xb10] ;  /* 0x000b100001007983 */ /* 0x000f240000100800 */
[----:B------:R-:W-:-:S05]  /*18500*/  IMAD.X R247, R14, 0x1, R17, P1 ;  /* 0x000000010ef77824 */ /* 0x000fca00008e0611 */
[----:B------:R0:W-:Y:S04]  /*18510*/  STL.64 [R1+0x300], R246 ;  /* 0x000300f601007387 */ /* 0x0001e80000100a00 */
[----:B0-----:R-:W4:Y:S01]  /*18520*/  LDL.LU.64 R246, [R1+0x1128] ;  /* 0x0011280001f67983 */ /* 0x001f220000300a00 */
[----:B--2---:R-:W-:-:S05]  /*18530*/  IADD3 R16, P1, R4, R16, RZ ;  /* 0x0000001004107210 */ /* 0x004fca0007f3e0ff */
[----:B------:R-:W-:-:S05]  /*18540*/  IMAD.X R17, R14, 0x1, R13, P1 ;  /* 0x000000010e117824 */ /* 0x000fca00008e060d */
[----:B------:R0:W-:Y:S04]  /*18550*/  STL.64 [R1+0x320], R16 ;  /* 0x0003201001007387 */ /* 0x0001e80000100a00 */
[----:B0-----:R-:W2:Y:S01]  /*18560*/  LDL.LU.64 R16, [R1+0x1120] ;  /* 0x0011200001107983 */ /* 0x001ea20000300a00 */
[----:B------:R-:W-:-:S05]  /*18570*/  IADD3 R12, P1, R4, R12, RZ ;  /* 0x0000000c040c7210 */ /* 0x000fca0007f3e0ff */
[----:B------:R-:W-:Y:S02]  /*18580*/  IMAD.X R13, R14, 0x1, R3, P1 ;  /* 0x000000010e0d7824 */ /* 0x000fe400008e0603 */
[----:B------:R-:W4:Y:S04]  /*18590*/  LDL R3, [R1+0xf08] ;  /* 0x000f080001037983 */ /* 0x000f280000100800 */
[----:B------:R3:W-:Y:S02]  /*185a0*/  STL.64 [R1+0x318], R12 ;  /* 0x0003180c01007387 */ /* 0x0007e40000100a00 */
[----:B---3--:R-:W-:Y:S02]  /*185b0*/  IADD3 R12, P1, R4, R7, RZ ;  /* 0x00000007040c7210 */ /* 0x008fe40007f3e0ff */
[----:B------:R-:W3:Y:S03]  /*185c0*/  LDL R7, [R1+0xee8] ;  /* 0x000ee80001077983 */ /* 0x000ee60000100800 */
[----:B------:R-:W-:-:S02]  /*185d0*/  IMAD.X R13, R14, 0x1, R15, P1 ;  /* 0x000000010e0d7824 */ /* 0x000fc400008e060f */
[----:B--2---:R-:W2:Y:S04]  /*185e0*/  LDG.E.U8 R15, desc[UR4][R16.64] ;  /* 0x00000004100f7981 */ /* 0x004ea8000c1e1100 */
[----:B------:R0:W-:Y:S04]  /*185f0*/  STL.64 [R1+0x330], R12 ;  /* 0x0003300c01007387 */ /* 0x0001e80000100a00 */
[----:B------:R-:W3:Y:S01]  /*18600*/  LDL R237, [R1+0xeec] ;  /* 0x000eec0001ed7983 */ /* 0x000ee20000100800 */
[----:B------:R-:W-:-:S03]  /*18610*/  SHF.R.U32.HI R236, RZ, 0x2, R236 ;  /* 0x00000002ffec7819 */ /* 0x000fc600000116ec */
[----:B------:R1:W3:Y:S01]  /*18620*/  LDG.E.U8 R17, desc[UR4][R18.64] ;  /* 0x0000000412117981 */ /* 0x0002e2000c1e1100 */
[----:B0-----:R-:W-:-:S03]  /*18630*/  IADD3 R12, P1, R4, R5, RZ ;  /* 0x00000005040c7210 */ /* 0x001fc60007f3e0ff */
[----:B------:R-:W3:Y:S02]  /*18640*/  LDL R5, [R1+0xf0c] ;  /* 0x000f0c0001057983 */ /* 0x000ee40000100800 */
[----:B------:R-:W-:-:S05]  /*18650*/  IMAD.X R13, R14, 0x1, R6, P1 ;  /* 0x000000010e0d7824 */ /* 0x000fca00008e0606 */
[----:B------:R0:W-:Y:S02]  /*18660*/  STL.64 [R1+0x310], R12 ;  /* 0x0003100c01007387 */ /* 0x0001e40000100a00 */
[----:B0-----:R-:W-:Y:S02]  /*18670*/  IADD3 R12, P6, R4, R2, RZ ;  /* 0x00000002040c7210 */ /* 0x001fe40007fde0ff */
[----:B------:R-:W3:Y:S03]  /*18680*/  LDL R2, [R1+0xef0] ;  /* 0x000ef00001027983 */ /* 0x000ee60000100800 */
[----:B----4-:R-:W-:Y:S02]  /*18690*/  IMAD.X R13, R14, 0x1, R0, P6 ;  /* 0x000000010e0d7824 */ /* 0x010fe400030e0600 */
[----:B------:R-:W4:Y:S04]  /*186a0*/  LDL R0, [R1+0xb14] ;  /* 0x000b140001007983 */ /* 0x000f280000100800 */
[----:B------:R0:W-:Y:S02]  /*186b0*/  STL.64 [R1+0x328], R12 ;  /* 0x0003280c01007387 */ /* 0x0001e40000100a00 */
[----:B0-----:R-:W-:-:S02]  /*186c0*/  IADD3 R12, P6, R4, R3, RZ ;  /* 0x00000003040c7210 */ /* 0x001fc40007fde0ff */
[----:B--2---:R0:W-:Y:S04]  /*186d0*/  STL [R1+0x103c], R15 ;  /* 0x00103c0f01007387 */ /* 0x0041e80000100800 */
[----:B------:R-:W2:Y:S04]  /*186e0*/  LDL R6, [R1+0xef4] ;  /* 0x000ef40001067983 */ /* 0x000ea80000100800 */
[----:B------:R-:W2:Y:S01]  /*186f0*/  LDL R3, [R1+0xed4] ;  /* 0x000ed40001037983 */ /* 0x000ea20000100800 */
[----:B---3--:R-:W-:-:S03]  /*18700*/  IMAD.X R13, R14, 0x1, R7, P6 ;  /* 0x000000010e0d7824 */ /* 0x008fc600030e0607 */
[----:B0-----:R-:W3:Y:S04]  /*18710*/  LDG.E.U8 R15, desc[UR4][R246.64] ;  /* 0x00000004f60f7981 */ /* 0x001ee8000c1e1100 */
[----:B------:R0:W-:Y:S04]  /*18720*/  STL.64 [R1+0x2f8], R12 ;  /* 0x0002f80c01007387 */ /* 0x0001e80000100a00 */
[----:B------:R-:W3:Y:S01]  /*18730*/  LDL R7, [R1+0xef8] ;  /* 0x000ef80001077983 */ /* 0x000ee20000100800 */
[----:B0-----:R-:W-:-:S03]  /*18740*/  IADD3 R12, P6, R4, R5, RZ ;  /* 0x00000005040c7210 */ /* 0x001fc60007fde0ff */
[----:B------:R-:W3:Y:S02]  /*18750*/  LDL R5, [R1+0xed8] ;  /* 0x000ed80001057983 */ /* 0x000ee40000100800 */
[----:B------:R-:W-:Y:S01]  /*18760*/  IMAD.X R13, R14, 0x1, R237, P6 ;  /* 0x000000010e0d7824 */ /* 0x000fe200030e06ed */
[----:B------:R-:W-:Y:S01]  /*18770*/  LOP3.LUT P1, RZ, R236, 0x1, RZ, 0xc0, !PT ;  /* 0x00000001ecff7812 */ /* 0x000fe2000782c0ff */
[----:B------:R-:W3:Y:S04]  /*18780*/  LDG.E.U8 R237, desc[UR4][R156.64] ;  /* 0x000000049ced7981 */ /* 0x000ee8000c1e1100 */
[----:B------:R0:W-:Y:S04]  /*18790*/  STL.64 [R1+0x2e0], R12 ;  /* 0x0002e00c01007387 */ /* 0x0001e80000100a00 */
[----:B------:R-:W3:Y:S01]  /*187a0*/  LDG.E.U8 R236, desc[UR4][R238.64] ;  /* 0x00000004eeec7981 */ /* 0x000ee2000c1e1100 */
[----:B0-----:R-:W-:-:S03]  /*187b0*/  IADD3 R12, P6, R4, R2, RZ ;  /* 0x00000002040c7210 */ /* 0x001fc60007fde0ff */
[----:B------:R-:W1:Y:S02]  /*187c0*/  LDL R2, [R1+0xedc] ;  /* 0x000edc0001027983 */ /* 0x000e640000100800 */
[----:B----4-:R-:W-:Y:S02]  /*187d0*/  IMAD.X R13, R14, 0x1, R0, P6 ;  /* 0x000000010e0d7824 */ /* 0x010fe400030e0600 */
[----:B------:R-:W4:Y:S04]  /*187e0*/  LDG.E.U8 R238, desc[UR4][R154.64] ;  /* 0x000000049aee7981 */ /* 0x000f28000c1e1100 */
[----:B------:R-:W4:Y:S04]  /*187f0*/  LDL R0, [R1+0xb18] ;  /* 0x000b180001007983 */ /* 0x000f280000100800 */
[----:B------:R2:W-:Y:S04]  /*18800*/  STL.64 [R1+0x2b8], R12 ;  /* 0x0002b80c01007387 */ /* 0x0005e80000100a00 */
[----:B------:R-:W4:Y:S01]  /*18810*/  LDG.E.U8 R239, desc[UR4][R182.64] ;  /* 0x00000004b6ef7981 */ /* 0x000f22000c1e1100 */
[----:B--2---:R-:W-:-:S03]  /*18820*/  IADD3 R12, P6, R4, R6, RZ ;  /* 0x00000006040c7210 */ /* 0x004fc60007fde0ff */
[----:B------:R-:W2:Y:S02]  /*18830*/  LDL R6, [R1+0xee0] ;  /* 0x000ee00001067983 */ /* 0x000ea40000100800 */
[----:B------:R-:W-:Y:S02]  /*18840*/  IMAD.X R13, R14, 0x1, R3, P6 ;  /* 0x000000010e0d7824 */ /* 0x000fe400030e0603 */
[----:B------:R-:W2:Y:S04]  /*18850*/  LDL R3, [R1+0xec0] ;  /* 0x000ec00001037983 */ /* 0x000ea80000100800 */
[----:B------:R0:W-:Y:S04]  /*18860*/  STL.64 [R1+0x2a0], R12 ;  /* 0x0002a00c01007387 */ /* 0x0001e80000100a00 */
[----:B---3--:R3:W-:Y:S04]  /*18870*/  STL [R1+0x518], R15 ;  /* 0x0005180f01007387 */ /* 0x0087e80000100800 */
[----:B------:R-:W2:Y:S01]  /*18880*/  LDL R16, [R1+0xee4] ;  /* 0x000ee40001107983 */ /* 0x000ea20000100800 */
[----:B0-----:R-:W-:-:S03]  /*18890*/  IADD3 R12, P6, R4, R7, RZ ;  /* 0x00000007040c7210 */ /* 0x001fc60007fde0ff */
[----:B---3--:R-:W3:Y:S02]  /*188a0*/  LDL R15, [R1+0xec4] ;  /* 0x000ec400010f7983 */ /* 0x008ee40000100800 */
[----:B------:R-:W-:-:S05]  /*188b0*/  IMAD.X R13, R14, 0x1, R5, P6 ;  /* 0x000000010e0d7824 */ /* 0x000fca00030e0605 */
[----:B------:R0:W-:Y:S04]  /*188c0*/  STL.64 [R1+0x278], R12 ;  /* 0x0002780c01007387 */ /* 0x0001e80000100a00 */
[----:B------:R-:W3:Y:S04]  /*188d0*/  LDL R5, [R1+0xb1c] ;  /* 0x000b1c0001057983 */ /* 0x000ee80000100800 */
[----:B0-----:R-:W3:Y:S04]  /*188e0*/  LDL R13, [R1+0xec8] ;  /* 0x000ec800010d7983 */ /* 0x001ee80000100800 */
[----:B------:R-:W-:Y:S01]  /*188f0*/  STL [R1+0x5c0], R244 ;  /* 0x0005c0f401007387 */ /* 0x000fe20000100800 */
[----:B-1----:R-:W-:-:S03]  /*18900*/  IADD3 R18, P6, R4, R2, RZ ;  /* 0x0000000204127210 */ /* 0x002fc60007fde0ff */
[----:B------:R-:W-:Y:S04]  /*18910*/  STL [R1+0x5bc], R242 ;  /* 0x0005bcf201007387 */ /* 0x000fe80000100800 */
[----:B------:R-:W3:Y:S01]  /*18920*/  LDL R2, [R1+0xecc] ;  /* 0x000ecc0001027983 */ /* 0x000ee20000100800 */
[----:B----4-:R-:W-:-:S03]  /*18930*/  IMAD.X R19, R14, 0x1, R0, P6 ;  /* 0x000000010e137824 */ /* 0x010fc600030e0600 */
[----:B------:R-:W4:Y:S04]  /*18940*/  LDL R0, [R1+0xeac] ;  /* 0x000eac0001007983 */ /* 0x000f280000100800 */
[----:B------:R0:W-:Y:S04]  /*18950*/  STL.64 [R1+0x260], R18 ;  /* 0x0002601201007387 */ /* 0x0001e80000100a00 */
[----:B------:R-:W-:Y:S04]  /*18960*/  STL [R1+0x5b8], R240 ;  /* 0x0005b8f001007387 */ /* 0x000fe80000100800 */
[----:B------:R1:W-:Y:S04]  /*18970*/  STL [R1+0x53c], R236 ;  /* 0x00053cec01007387 */ /* 0x0003e80000100800 */
[----:B------:R-:W4:Y:S04]  /*18980*/  LDL R12, [R1+0xed0] ;  /* 0x000ed000010c7983 */ /* 0x000f280000100800 */
[----:B0-----:R-:W4:Y:S04]  /*18990*/  LDG.E.U8 R19, desc[UR4][R158.64] ;  /* 0x000000049e137981 */ /* 0x001f28000c1e1100 */
[----:B------:R-:W4:Y:S04]  /*189a0*/  LDG.E.U8 R18, desc[UR4][R160.64] ;  /* 0x00000004a0127981 */ /* 0x000f28000c1e1100 */
[----:B-1----:R-:W4:Y:S04]  /*189b0*/  LDG.E.U8 R236, desc[UR4][R164.64] ;  /* 0x00000004a4ec7981 */ /* 0x002f28000c1e1100 */
[----:B------:R-:W4:Y:S01]  /*189c0*/  LDG.E.U8 R240, desc[UR4][R178.64] ;  /* 0x00000004b2f07981 */ /* 0x000f22000c1e1100 */
[----:B--2---:R-:W-:-:S05]  /*189d0*/  IADD3 R6, P6, R4, R6, RZ ;  /* 0x0000000604067210 */ /* 0x004fca0007fde0ff */
[----:B------:R-:W-:Y:S02]  /*189e0*/  IMAD.X R7, R14, 0x1, R3, P6 ;  /* 0x000000010e077824 */ /* 0x000fe400030e0603 */
[----:B------:R-:W2:Y:S04]  /*189f0*/  LDL R3, [R1+0xeb0] ;  /* 0x000eb00001037983 */ /* 0x000ea80000100800 */
[----:B------:R3:W-:Y:S01]  /*18a00*/  STL [R1+0x5b4], R17 ;  /* 0x0005b41101007387 */ /* 0x0007e20000100800 */
[----:B------:R-:W-:-:S03]  /*18a10*/  IADD3 R16, P6, R4, R16, RZ ;  /* 0x0000001004107210 */ /* 0x000fc60007fde0ff */
[----:B------:R0:W-:Y:S02]  /*18a20*/  STL [R1+0x5b0], R21 ;  /* 0x0005b01501007387 */ /* 0x0001e40000100800 */
[----:B---3--:R-:W-:-:S05]  /*18a30*/  IMAD.X R17, R14, 0x1, R15, P6 ;  /* 0x000000010e117824 */ /* 0x008fca00030e060f */
[----:B------:R-:W-:Y:S04]  /*18a40*/  STL.64 [R1+0x220], R16 ;  /* 0x0002201001007387 */ /* 0x000fe80000100a00 */
[----:B------:R1:W-:Y:S04]  /*18a50*/  STL [R1+0x5ac], R22 ;  /* 0x0005ac1601007387 */ /* 0x0003e80000100800 */
[----:B0-----:R-:W3:Y:S04]  /*18a60*/  LDG.E.U8 R21, desc[UR4][R166.64] ;  /* 0x00000004a6157981 */ /* 0x001ee8000c1e1100 */
[----:B-1----:R-:W3:Y:S01]  /*18a70*/  LDG.E.U8 R22, desc[UR4][R174.64] ;  /* 0x00000004ae167981 */ /* 0x002ee2000c1e1100 */
[----:B------:R-:W-:-:S03]  /*18a80*/  IADD3 R16, P6, R4, R13, RZ ;  /* 0x0000000d04107210 */ /* 0x000fc60007fde0ff */
[----:B------:R-:W3:Y:S02]  /*18a90*/  LDL R13, [R1+0xeb4] ;  /* 0x000eb400010d7983 */ /* 0x000ee40000100800 */
[----:B------:R-:W-:Y:S02]  /*18aa0*/  IMAD.X R17, R14, 0x1, R5, P6 ;  /* 0x000000010e117824 */ /* 0x000fe400030e0605 */
[----:B------:R0:W-:Y:S04]  /*18ab0*/  STL [R1+0x520], R20 ;  /* 0x0005201401007387 */ /* 0x0001e80000100800 */
[----:B------:R-:W3:Y:S04]  /*18ac0*/  LDL R5, [R1+0xb20] ;  /* 0x000b200001057983 */ /* 0x000ee80000100800 */
[----:B------:R1:W-:Y:S04]  /*18ad0*/  STL.64 [R1+0x1f8], R16 ;  /* 0x0001f81001007387 */ /* 0x0003e80000100a00 */
[----:B0-----:R-:W3:Y:S01]  /*18ae0*/  LDG.E.U8 R20, desc[UR4][R170.64] ;  /* 0x00000004aa147981 */ /* 0x001ee2000c1e1100 */
[----:B-1----:R-:W-:-:S03]  /*18af0*/  IADD3 R16, P6, R4, R2, RZ ;  /* 0x0000000204107210 */ /* 0x002fc60007fde0ff */
[----:B------:R-:W3:Y:S02]  /*18b00*/  LDL R2, [R1+0xeb8] ;  /* 0x000eb80001027983 */ /* 0x000ee40000100800 */
[----:B----4-:R-:W-:Y:S02]  /*18b10*/  IMAD.X R17, R14, 0x1, R0, P6 ;  /* 0x000000010e117824 */ /* 0x010fe400030e0600 */
[----:B------:R-:W4:Y:S04]  /*18b20*/  LDL R0, [R1+0xe98] ;  /* 0x000e980001007983 */ /* 0x000f280000100800 */
[----:B------:R0:W-:Y:S04]  /*18b30*/  STL [R1+0x5a8], R238 ;  /* 0x0005a8ee01007387 */ /* 0x0001e80000100800 */
[----:B------:R1:W-:Y:S04]  /*18b40*/  STL [R1+0x5a4], R237 ;  /* 0x0005a4ed01007387 */ /* 0x0003e80000100800 */
[----:B------:R1:W-:Y:S04]  /*18b50*/  STL.64 [R1+0x1e0], R16 ;  /* 0x0001e01001007387 */ /* 0x0003e80000100a00 */
[----:B0-----:R-:W4:Y:S04]  /*18b60*/  LDG.E.U8 R238, desc[UR4][R184.64] ;  /* 0x00000004b8ee7981 */ /* 0x001f28000c1e1100 */
[----:B-1----:R-:W4:Y:S01]  /*18b70*/  LDG.E.U8 R237, desc[UR4][R186.64] ;  /* 0x00000004baed7981 */ /* 0x002f22000c1e1100 */
[----:B------:R-:W-:-:S05]  /*18b80*/  IADD3 R16, P6, R4, R12, RZ ;  /* 0x0000000c04107210 */ /* 0x000fca0007fde0ff */
[----:B--2---:R-:W-:-:S05]  /*18b90*/  IMAD.X R17, R14, 0x1, R3, P6 ;  /* 0x000000010e117824 */ /* 0x004fca00030e0603 */
[----:B------:R0:W-:Y:S04]  /*18ba0*/  STL.64 [R1+0x1b8], R16 ;  /* 0x0001b81001007387 */ /* 0x0001e80000100a00 */
[----:B0-----:R-:W2:Y:S04]  /*18bb0*/  LDL R16, [R1+0xebc] ;  /* 0x000ebc0001107983 */ /* 0x001ea80000100800 */
[----:B------:R-:W-:Y:S04]  /*18bc0*/  STL [R1+0x5a0], R19 ;  /* 0x0005a01301007387 */ /* 0x000fe80000100800 */
[----:B------:R-:W2:Y:S04]  /*18bd0*/  LDL R15, [R1+0xe9c] ;  /* 0x000e9c00010f7983 */ /* 0x000ea80000100800 */
[----:B------:R3:W-:Y:S04]  /*18be0*/  STL [R1+0x540], R18 ;  /* 0x0005401201007387 */ /* 0x0007e80000100800 */
[----:B------:R-:W2:Y:S04]  /*18bf0*/  LDL R12, [R1+0xea0] ;  /* 0x000ea000010c7983 */ /* 0x000ea80000100800 */
[----:B------:R-:W2:Y:S01]  /*18c00*/  LDL R3, [R1+0xb24] ;  /* 0x000b240001037983 */ /* 0x000ea20000100800 */
[----:B---3--:R-:W-:-:S03]  /*18c10*/  IADD3 R18, P6, R4, R13, RZ ;  /* 0x0000000d04127210 */ /* 0x008fc60007fde0ff */
[----:B------:R-:W-:Y:S02]  /*18c20*/  STL [R1+0x59c], R241 ;  /* 0x00059cf101007387 */ /* 0x000fe40000100800 */
[----:B------:R-:W-:Y:S02]  /*18c30*/  IMAD.X R19, R14, 0x1, R5, P6 ;  /* 0x000000010e137824 */ /* 0x000fe400030e0605 */
[----:B------:R0:W-:Y:S04]  /*18c40*/  STL [R1+0x598], R236 ;  /* 0x000598ec01007387 */ /* 0x0001e80000100800 */
[----:B------:R-:W3:Y:S04]  /*18c50*/  LDL R13, [R1+0xea4] ;  /* 0x000ea400010d7983 */ /* 0x000ee80000100800 */
[----:B------:R-:W3:Y:S04]  /*18c60*/  LDL R5, [R1+0xe84] ;  /* 0x000e840001057983 */ /* 0x000ee80000100800 */
[----:B------:R1:W-:Y:S04]  /*18c70*/  STL.64 [R1+0x1a0], R18 ;  /* 0x0001a01201007387 */ /* 0x0003e80000100a00 */
[----:B0-----:R-:W3:Y:S04]  /*18c80*/  LDG.E.U8 R236, desc[UR4][R188.64] ;  /* 0x00000004bcec7981 */ /* 0x001ee8000c1e1100 */
[----:B------:R-:W3:Y:S01]  /*18c90*/  LDG.E.U8 R241, desc[UR4][R192.64] ;  /* 0x00000004c0f17981 */ /* 0x000ee2000c1e1100 */
[----:B-1----:R-:W-:-:S05]  /*18ca0*/  IADD3 R18, P6, R4, R2, RZ ;  /* 0x0000000204127210 */ /* 0x002fca0007fde0ff */
[----:B----4-:R-:W-:Y:S01]  /*18cb0*/  IMAD.X R19, R14, 0x1, R0, P6 ;  /* 0x000000010e137824 */ /* 0x010fe200030e0600 */
[----:B------:R0:W-:Y:S04]  /*18cc0*/  STL [R1+0x594], R21 ;  /* 0x0005941501007387 */ /* 0x0001e80000100800 */
[----:B------:R-:W-:Y:S04]  /*18cd0*/  STL [R1+0x52c], R23 ;  /* 0x00052c1701007387 */ /* 0x000fe80000100800 */
[----:B------:R-:W4:Y:S04]  /*18ce0*/  LDL R2, [R1+0xea8] ;  /* 0x000ea80001027983 */ /* 0x000f280000100800 */
[----:B------:R-:W4:Y:S04]  /*18cf0*/  LDL R0, [R1+0xe88] ;  /* 0x000e880001007983 */ /* 0x000f280000100800 */
[----:B------:R-:W-:Y:S04]  /*18d00*/  STL.64 [R1+0x178], R18 ;  /* 0x0001781201007387 */ /* 0x000fe80000100a00 */
[----:B------:R1:W-:Y:S04]  /*18d10*/  STL [R1+0x590], R20 ;  /* 0x0005901401007387 */ /* 0x0003e80000100800 */
[----:B------:R1:W-:Y:S04]  /*18d20*/  STL [R1+0x58c], R22 ;  /* 0x00058c1601007387 */ /* 0x0003e80000100800 */
[----:B0-----:R-:W4:Y:S04]  /*18d30*/  LDG.E.U8 R21, desc[UR4][R190.64] ;  /* 0x00000004be157981 */ /* 0x001f28000c1e1100 */
[----:B-1----:R-:W4:Y:S04]  /*18d40*/  LDG.E.U8 R20, desc[UR4][R194.64] ;  /* 0x00000004c2147981 */ /* 0x002f28000c1e1100 */
[----:B------:R-:W4:Y:S04]  /*18d50*/  LDG.E.U8 R23, desc[UR4][R196.64] ;  /* 0x00000004c4177981 */ /* 0x000f28000c1e1100 */
[----:B------:R-:W4:Y:S01]  /*18d60*/  LDG.E.U8 R22, desc[UR4][R198.64] ;  /* 0x00000004c6167981 */ /* 0x000f22000c1e1100 */
[----:B--2---:R-:W-:-:S05]  /*18d70*/  IADD3 R16, P6, R4, R16, RZ ;  /* 0x0000001004107210 */ /* 0x004fca0007fde0ff */
[----:B------:R-:W-:-:S05]  /*18d80*/  IMAD.X R17, R14, 0x1, R15, P6 ;  /* 0x000000010e117824 */ /* 0x000fca00030e060f */
[----:B------:R0:W-:Y:S04]  /*18d90*/  STL.64 [R1+0x160], R16 ;  /* 0x0001601001007387 */ /* 0x0001e80000100a00 */
[----:B------:R1:W-:Y:S04]  /*18da0*/  STL [R1+0x588], R240 ;  /* 0x000588f001007387 */ /* 0x0003e80000100800 */
[----:B------:R2:W-:Y:S01]  /*18db0*/  STL [R1+0x54c], R239 ;  /* 0x00054cef01007387 */ /* 0x0005e20000100800 */
[----:B0-----:R-:W-:-:S03]  /*18dc0*/  IADD3 R16, P6, R4, R12, RZ ;  /* 0x0000000c04107210 */ /* 0x001fc60007fde0ff */
[----:B------:R-:W4:Y:S02]  /*18dd0*/  LDL R12, [R1+0xe8c] ;  /* 0x000e8c00010c7983 */ /* 0x000f240000100800 */
[----:B------:R-:W-:Y:S02]  /*18de0*/  IMAD.X R17, R14, 0x1, R3, P6 ;  /* 0x000000010e117824 */ /* 0x000fe400030e0603 */
[----:B-1----:R-:W4:Y:S04]  /*18df0*/  LDG.E.U8 R240, desc[UR4][R200.64] ;  /* 0x00000004c8f07981 */ /* 0x002f28000c1e1100 */
[----:B------:R-:W4:Y:S04]  /*18e00*/  LDL R3, [R1+0xb28] ;  /* 0x000b280001037983 */ /* 0x000f280000100800 */
[----:B------:R3:W-:Y:S04]  /*18e10*/  STL.64 [R1+0x138], R16 ;  /* 0x0001381001007387 */ /* 0x0007e80000100a00 */
[----:B--2---:R-:W2:Y:S01]  /*18e20*/  LDG.E.U8 R239, desc[UR4][R202.64] ;  /* 0x00000004caef7981 */ /* 0x004ea2000c1e1100 */
[----:B---3--:R-:W-:-:S05]  /*18e30*/  IADD3 R16, P6, R4, R13, RZ ;  /* 0x0000000d04107210 */ /* 0x008fca0007fde0ff */
[----:B------:R-:W-:-:S05]  /*18e40*/  IMAD.X R17, R14, 0x1, R5, P6 ;  /* 0x000000010e117824 */ /* 0x000fca00030e0605 */
[----:B------:R0:W-:Y:S01]  /*18e50*/  STL.64 [R1+0x120], R16 ;  /* 0x0001201001007387 */ /* 0x0001e20000100a00 */
[----:B----4-:R-:W-:-:S03]  /*18e60*/  IADD3 R18, P6, R4, R2, RZ ;  /* 0x0000000204127210 */ /* 0x010fc60007fde0ff */
[----:B------:R1:W-:Y:S02]  /*18e70*/  STL [R1+0x584], R238 ;  /* 0x000584ee01007387 */ /* 0x0003e40000100800 */
[----:B------:R-:W-:Y:S02]  /*18e80*/  IMAD.X R19, R14, 0x1, R0, P6 ;  /* 0x000000010e137824 */ /* 0x000fe400030e0600 */
[----:B0-----:R-:W3:Y:S04]  /*18e90*/  LDL R17, [R1+0xe90] ;  /* 0x000e900001117983 */ /* 0x001ee80000100800 */
[----:B------:R0:W-:Y:S04]  /*18ea0*/  STL [R1+0x580], R237 ;  /* 0x000580ed01007387 */ /* 0x0001e80000100800 */
[----:B------:R-:W4:Y:S04]  /*18eb0*/  LDL R5, [R1+0xe70] ;  /* 0x000e700001057983 */ /* 0x000f280000100800 */
[----:B------:R-:W2:Y:S04]  /*18ec0*/  LDL R16, [R1+0xe94] ;  /* 0x000e940001107983 */ /* 0x000ea80000100800 */
[----:B------:R0:W-:Y:S04]  /*18ed0*/  STL [R1+0x57c], R236 ;  /* 0x00057cec01007387 */ /* 0x0001e80000100800 */
[----:B------:R-:W2:Y:S01]  /*18ee0*/  LDL R0, [R1+0xe74] ;  /* 0x000e740001007983 */ /* 0x000ea20000100800 */
[----:B------:R-:W-:-:S03]  /*18ef0*/  LOP3.LUT P3, RZ, R252, 0x1, RZ, 0xc0, !PT ;  /* 0x00000001fcff7812 */ /* 0x000fc6000786c0ff */
[----:B-1----:R-:W2:Y:S01]  /*18f00*/  LDG.E.U8 R238, desc[UR4][R204.64] ;  /* 0x00000004ccee7981 */ /* 0x002ea2000c1e1100 */
[----:B------:R-:W-:-:S03]  /*18f10*/  IADD3 R12, P6, R4, R12, RZ ;  /* 0x0000000c040c7210 */ /* 0x000fc60007fde0ff */
[----:B------:R1:W-:Y:S04]  /*18f20*/  STL [R1+0x534], R21 ;  /* 0x0005341501007387 */ /* 0x0003e80000100800 */
[----:B------:R-:W2:Y:S01]  /*18f30*/  LDL R15, [R1+0xe78] ;  /* 0x000e7800010f7983 */ /* 0x000ea20000100800 */
[----:B------:R-:W-:-:S03]  /*18f40*/  IMAD.X R13, R14, 0x1, R3, P6 ;  /* 0x000000010e0d7824 */ /* 0x000fc600030e0603 */
[----:B------:R-:W2:Y:S04]  /*18f50*/  LDG.E.U8 R252, desc[UR4][R222.64] ;  /* 0x00000004defc7981 */ /* 0x000ea8000c1e1100 */
[----:B------:R-:W2:Y:S04]  /*18f60*/  LDG.E.U8 R3, desc[UR4][R214.64] ;  /* 0x00000004d6037981 */ /* 0x000ea8000c1e1100 */
[----:B------:R1:W-:Y:S04]  /*18f70*/  STL.64 [R1+0xf8], R18 ;  /* 0x0000f81201007387 */ /* 0x0003e80000100a00 */
[----:B------:R-:W2:Y:S04]  /*18f80*/  LDL R2, [R1+0xb2c] ;  /* 0x000b2c0001027983 */ /* 0x000ea80000100800 */
[----:B0-----:R-:W2:Y:S04]  /*18f90*/  LDG.E.U8 R237, desc[UR4][R206.64] ;  /* 0x00000004ceed7981 */ /* 0x001ea8000c1e1100 */
[----:B------:R-:W2:Y:S04]  /*18fa0*/  LDG.E.U8 R236, desc[UR4][R208.64] ;  /* 0x00000004d0ec7981 */ /* 0x000ea8000c1e1100 */
[----:B-1----:R-:W2:Y:S04]  /*18fb0*/  LDG.E.U8 R21, desc[UR4][R210.64] ;  /* 0x00000004d2157981 */ /* 0x002ea8000c1e1100 */
[----:B------:R-:W-:Y:S04]  /*18fc0*/  STL [R1+0x578], R241 ;  /* 0x000578f101007387 */ /* 0x000fe80000100800 */
[----:B------:R0:W-:Y:S04]  /*18fd0*/  STL [R1+0x574], R20 ;  /* 0x0005741401007387 */ /* 0x0001e80000100800 */
[----:B------:R3:W-:Y:S04]  /*18fe0*/  STL.64 [R1+0x1100], R12 ;  /* 0x0011000c01007387 */ /* 0x0007e80000100a00 */
[----:B------:R-:W2:Y:S04]  /*18ff0*/  LDG.E.U8 R19, desc[UR4][R220.64] ;  /* 0x00000004dc137981 */ /* 0x000ea8000c1e1100 */
[----:B0-----:R-:W2:Y:S01]  /*19000*/  LDG.E.U8 R20, desc[UR4][R212.64] ;  /* 0x00000004d4147981 */ /* 0x001ea2000c1e1100 */
[----:B---3--:R-:W-:-:S03]  /*19010*/  IADD3 R12, P6, R4, R17, RZ ;  /* 0x00000011040c7210 */ /* 0x008fc60007fde0ff */
[----:B------:R-:W3:Y:S02]  /*19020*/  LDG.E.U8 R18, desc[UR4][R224.64] ;  /* 0x00000004e0127981 */ /* 0x000ee4000c1e1100 */
[----:B----4-:R-:W-:Y:S02]  /*19030*/  IMAD.X R13, R14, 0x1, R5, P6 ;  /* 0x000000010e0d7824 */ /* 0x010fe400030e0605 */
[----:B------:R-:W4:Y:S04]  /*19040*/  LDG.E.U8 R222, desc[UR4][R226.64] ;  /* 0x00000004e2de7981 */ /* 0x000f28000c1e1100 */
[----:B------:R-:W4:Y:S04]  /*19050*/  LDG.E.U8 R227, desc[UR4][R250.64] ;  /* 0x00000004fae37981 */ /* 0x000f28000c1e1100 */
[----:B------:R-:W4:Y:S04]  /*19060*/  LDG.E.U8 R226, desc[UR4][R248.64] ;  /* 0x00000004f8e27981 */ /* 0x000f28000c1e1100 */
[----:B--2---:R0:W-:Y:S04]  /*19070*/  STL [R1+0x10d8], R3 ;  /* 0x0010d80301007387 */ /* 0x0041e80000100800 */
[----:B------:R1:W-:Y:S04]  /*19080*/  STL [R1+0x570], R23 ;  /* 0x0005701701007387 */ /* 0x0003e80000100800 */
[----:B------:R-:W-:Y:S04]  /*19090*/  STL [R1+0x548], R22 ;  /* 0x0005481601007387 */ /* 0x000fe80000100800 */
[----:B------:R-:W2:Y:S04]  /*190a0*/  LDL R5, [R1+0xe7c] ;  /* 0x000e7c0001057983 */ /* 0x000ea80000100800 */
[----:B0-----:R-:W3:Y:S04]  /*190b0*/  LDL R3, [R1+0xe5c] ;  /* 0x000e5c0001037983 */ /* 0x001ee80000100800 */
[----:B------:R0:W-:Y:S04]  /*190c0*/  STL.64 [R1+0xb8], R12 ;  /* 0x0000b80c01007387 */ /* 0x0001e80000100a00 */
[----:B------:R-:W-:Y:S04]  /*190d0*/  STL [R1+0x56c], R240 ;  /* 0x00056cf001007387 */ /* 0x000fe80000100800 */
[----:B-1----:R-:W4:Y:S01]  /*190e0*/  LDG.E.U8 R23, desc[UR4][R216.64] ;  /* 0x00000004d8177981 */ /* 0x002f22000c1e1100 */
[----:B0-----:R-:W-:-:S03]  /*190f0*/  IADD3 R12, P6, R4, R16, RZ ;  /* 0x00000010040c7210 */ /* 0x001fc60007fde0ff */
[----:B------:R-:W-:Y:S02]  /*19100*/  STL [R1+0x568], R239 ;  /* 0x000568ef01007387 */ /* 0x000fe40000100800 */
[----:B------:R-:W-:Y:S02]  /*19110*/  IMAD.X R13, R14, 0x1, R0, P6 ;  /* 0x000000010e0d7824 */ /* 0x000fe400030e0600 */
[----:B------:R-:W4:Y:S04]  /*19120*/  LDG.E.U8 R22, desc[UR4][R218.64] ;  /* 0x00000004da167981 */ /* 0x000f28000c1e1100 */
[----:B------:R-:W4:Y:S04]  /*19130*/  LDL R0, [R1+0xe80] ;  /* 0x000e800001007983 */ /* 0x000f280000100800 */
[----:B------:R0:W-:Y:S04]  /*19140*/  STL.64 [R1+0xa0], R12 ;  /* 0x0000a00c01007387 */ /* 0x0001e80000100a00 */
[----:B------:R-:W-:Y:S04]  /*19150*/  STL [R1+0x10dc], R252 ;  /* 0x0010dcfc01007387 */ /* 0x000fe80000100800 */
[----:B------:R-:W4:Y:S01]  /*19160*/  LDG.E.U8 R217, desc[UR4][R228.64] ;  /* 0x00000004e4d97981 */ /* 0x000f22000c1e1100 */
[----:B0-----:R-:W-:-:S03]  /*19170*/  IADD3 R12, P6, R4, R15, RZ ;  /* 0x0000000f040c7210 */ /* 0x001fc60007fde0ff */
[----:B------:R-:W-:Y:S02]  /*19180*/  STL [R1+0x564], R238 ;  /* 0x000564ee01007387 */ /* 0x000fe40000100800 */
[----:B------:R-:W-:Y:S02]  /*19190*/  IMAD.X R13, R14, 0x1, R2, P6 ;  /* 0x000000010e0d7824 */ /* 0x000fe400030e0602 */
[----:B------:R-:W-:Y:S04]  /*191a0*/  STL [R1+0x528], R237 ;  /* 0x000528ed01007387 */ /* 0x000fe80000100800 */
[----:B------:R0:W-:Y:S04]  /*191b0*/  STL.64 [R1+0x78], R12 ;  /* 0x0000780c01007387 */ /* 0x0001e80000100a00 */
[----:B------:R-:W4:Y:S04]  /*191c0*/  LDL R2, [R1+0xe64] ;  /* 0x000e640001027983 */ /* 0x000f280000100800 */
[----:B------:R-:W4:Y:S04]  /*191d0*/  LDG.E.U8 R216, desc[UR4][R230.64] ;  /* 0x00000004e6d87981 */ /* 0x000f28000c1e1100 */
[----:B0-----:R-:W4:Y:S04]  /*191e0*/  LDL R12, [R1+0xe60] ;  /* 0x000e6000010c7983 */ /* 0x001f280000100800 */
[----:B------:R-:W4:Y:S04]  /*191f0*/  LDL.LU.64 R242, [R1+0x8] ;  /* 0x0000080001f27983 */ /* 0x000f280000300a00 */
[----:B------:R-:W4:Y:S04]  /*19200*/  LDL.LU.64 R238, [R1] ;  /* 0x0000000001ee7983 */ /* 0x000f280000300a00 */
[----:B------:R4:W-:Y:S04]  /*19210*/  STL [R1+0x560], R236 ;  /* 0x000560ec01007387 */ /* 0x0009e80000100800 */
[----:B------:R-:W-:Y:S04]  /*19220*/  STL [R1+0x55c], R21 ;  /* 0x00055c1501007387 */ /* 0x000fe80000100800 */
[----:B------:R-:W4:Y:S04]  /*19230*/  LDL R15, [R1+0xb30] ;  /* 0x000b3000010f7983 */ /* 0x000f280000100800 */
[----:B------:R-:W4:Y:S04]  /*19240*/  LDL R13, [R1+0xe68] ;  /* 0x000e6800010d7983 */ /* 0x000f280000100800 */
[----:B------:R-:W4:Y:S04]  /*19250*/  LDG.E.U8 R230, desc[UR4][R232.64] ;  /* 0x00000004e8e67981 */ /* 0x000f28000c1e1100 */
[----:B------:R-:W4:Y:S01]  /*19260*/  LDG.E.U8 R228, desc[UR4][R234.64] ;  /* 0x00000004eae47981 */ /* 0x000f22000c1e1100 */
[----:B--2---:R-:W-:-:S03]  /*19270*/  IADD3 R16, P6, R4, R5, RZ ;  /* 0x0000000504107210 */ /* 0x004fc60007fde0ff */
[----:B------:R-:W2:Y:S02]  /*19280*/  LDL R5, [R1+0xe48] ;  /* 0x000e480001057983 */ /* 0x000ea40000100800 */
[----:B---3--:R-:W-:Y:S02]  /*19290*/  IMAD.X R17, R14, 0x1, R3, P6 ;  /* 0x000000010e117824 */ /* 0x008fe400030e0603 */
[----:B------:R0:W-:Y:S04]  /*192a0*/  STL [R1+0x558], R20 ;  /* 0x0005581401007387 */ /* 0x0001e80000100800 */
[----:B------:R1:W-:Y:S04]  /*192b0*/  STL.64 [R1+0x60], R16 ;  /* 0x0000601001007387 */ /* 0x0003e80000100a00 */
[----:B------:R-:W3:Y:S01]  /*192c0*/  LDL R3, [R1+0xe6c] ;  /* 0x000e6c0001037983 */ /* 0x000ee20000100800 */
[----:B----4-:R-:W-:-:S03]  /*192d0*/  IADD3 R236, P6, R4, R0, RZ ;  /* 0x0000000004ec7210 */ /* 0x010fc60007fde0ff */
[----:B------:R-:W4:Y:S04]  /*192e0*/  LDL R0, [R1+0xe4c] ;  /* 0x000e4c0001007983 */ /* 0x000f280000100800 */
[----:B0-----:R-:W4:Y:S04]  /*192f0*/  LDL.LU.64 R20, [R1+0x18] ;  /* 0x0000180001147983 */ /* 0x001f280000300a00 */
[----:B------:R-:W4:Y:S04]  /*19300*/  LDL.LU.64 R244, [R1+0x10] ;  /* 0x0000100001f47983 */ /* 0x000f280000300a00 */
[----:B------:R-:W-:Y:S04]  /*19310*/  STL [R1+0x554], R23 ;  /* 0x0005541701007387 */ /* 0x000fe80000100800 */
[----:B------:R0:W-:Y:S01]  /*19320*/  STL [R1+0x550], R22 ;  /* 0x0005501601007387 */ /* 0x0001e20000100800 */
[----:B------:R-:W-:Y:S01]  /*19330*/  IMAD.X R237, R14, 0x1, R12, P6 ;  /* 0x000000010eed7824 */ /* 0x000fe200030e060c */
[----:B-1----:R-:W-:-:S02]  /*19340*/  IADD3 R16, P6, R4, R2, RZ ;  /* 0x0000000204107210 */ /* 0x002fc40007fde0ff */
[----:B------:R-:W4:Y:S04]  /*19350*/  LDG.E.U8 R223, desc[UR4][R242.64] ;  /* 0x00000004f2df7981 */ /* 0x000f28000c1e1100 */
[----:B------:R-:W-:Y:S04]  /*19360*/  STL.64 [R1+0x10e8], R236 ;  /* 0x0010e8ec01007387 */ /* 0x000fe80000100a00 */
[----:B------:R-:W4:Y:S04]  /*19370*/  LDL R12, [R1+0xe50] ;  /* 0x000e5000010c7983 */ /* 0x000f280000100800 */
[----:B------:R-:W-:Y:S01]  /*19380*/  STL [R1+0x544], R19 ;  /* 0x0005441301007387 */ /* 0x000fe20000100800 */
[----:B------:R-:W-:-:S03]  /*19390*/  IMAD.X R17, R14, 0x1, R15, P6 ;  /* 0x000000010e117824 */ /* 0x000fc600030e060f */
[----:B------:R-:W4:Y:S04]  /*193a0*/  LDL R2, [R1+0xb34] ;  /* 0x000b340001027983 */ /* 0x000f280000100800 */
[----:B------:R-:W4:Y:S04]  /*193b0*/  LDL.LU.64 R218, [R1+0x28] ;  /* 0x0000280001da7983 */ /* 0x000f280000300a00 */
[----:B------:R-:W4:Y:S04]  /*193c0*/  LDL.LU.64 R240, [R1+0x20] ;  /* 0x0000200001f07983 */ /* 0x000f280000300a00 */
[----:B------:R-:W-:Y:S04]  /*193d0*/  STL.64 [R1+0x10f0], R16 ;  /* 0x0010f01001007387 */ /* 0x000fe80000100a00 */
[----:B------:R-:W4:Y:S04]  /*193e0*/  LDL.LU.64 R220, [R1+0x38] ;  /* 0x0000380001dc7983 */ /* 0x000f280000300a00 */
[----:B------:R1:W-:Y:S04]  /*193f0*/  STL [R1+0x538], R18 ;  /* 0x0005381201007387 */ /* 0x0003e80000100800 */
[----:B0-----:R-:W4:Y:S01]  /*19400*/  LDL.LU.64 R22, [R1+0x30] ;  /* 0x0000300001167983 */ /* 0x001f220000300a00 */
[----:B-1----:R-:W-:-:S03]  /*19410*/  IADD3 R18, P6, R4, R13, RZ ;  /* 0x0000000d04127210 */ /* 0x002fc60007fde0ff */
[----:B------:R0:W-:Y:S04]  /*19420*/  STL [R1+0x530], R222 ;  /* 0x000530de01007387 */ /* 0x0001e80000100800 */
[----:B------:R-:W4:Y:S04]  /*19430*/  LDL.LU.64 R246, [R1+0x48] ;  /* 0x0000480001f67983 */ /* 0x000f280000300a00 */
[----:B0-----:R3:W4:Y:S01]  /*19440*/  LDG.E.U8 R222, desc[UR4][R238.64] ;  /* 0x00000004eede7981 */ /* 0x001722000c1e1100 */
[----:B--2---:R-:W-:-:S05]  /*19450*/  IMAD.X R19, R14, 0x1, R5, P6 ;  /* 0x000000010e137824 */ /* 0x004fca00030e0605 */
[----:B------:R-:W-:Y:S04]  /*19460*/  STL.64 [R1+0x1108], R18 ;  /* 0x0011081201007387 */ /* 0x000fe80000100a00 */
[----:B------:R-:W2:Y:S01]  /*19470*/  LDL.LU.64 R242, [R1+0x40] ;  /* 0x0000400001f27983 */ /* 0x000ea20000300a00 */
[----:B---3--:R-:W-:-:S03]  /*19480*/  IADD3 R238, P6, R4, R3, RZ ;  /* 0x0000000304ee7210 */ /* 0x008fc60007fde0ff */
[----:B------:R-:W3:Y:S04]  /*19490*/  LDL R16, [R1+0xe54] ;  /* 0x000e540001107983 */ /* 0x000ee80000100800 */
[----:B------:R-:W3:Y:S04]  /*194a0*/  LDL R5, [R1+0xe34] ;  /* 0x000e340001057983 */ /* 0x000ee80000100800 */
[----:B------:R-:W-:Y:S04]  /*194b0*/  STL [R1+0x524], R217 ;  /* 0x000524d901007387 */ /* 0x000fe80000100800 */
[----:B------:R0:W-:Y:S04]  /*194c0*/  STL [R1+0x51c], R216 ;  /* 0x00051cd801007387 */ /* 0x0001e80000100800 */
[----:B------:R-:W3:Y:S01]  /*194d0*/  LDL.LU.64 R224, [R1+0x58] ;  /* 0x0000580001e07983 */ /* 0x000ee20000300a00 */
[----:B----4-:R-:W-:-:S03]  /*194e0*/  IMAD.X R239, R14, 0x1, R0, P6 ;  /* 0x000000010eef7824 */ /* 0x010fc600030e0600 */
[----:B------:R1:W4:Y:S04]  /*194f0*/  LDG.E.U8 R229, desc[UR4][R20.64] ;  /* 0x0000000414e57981 */ /* 0x000328000c1e1100 */
[----:B0-----:R-:W4:Y:S04]  /*19500*/  LDL.LU.64 R216, [R1+0x50] ;  /* 0x0000500001d87983 */ /* 0x001f280000300a00 */
[----:B------:R0:W-:Y:S04]  /*19510*/  STL.64 [R1+0x1110], R238 ;  /* 0x001110ee01007387 */ /* 0x0001e80000100a00 */
[----:B------:R-:W4:Y:S04]  /*19520*/  LDL R3, [R1+0xe58] ;  /* 0x000e580001037983 */ /* 0x000f280000100800 */
[----:B------:R-:W4:Y:S04]  /*19530*/  LDL R0, [R1+0xe38] ;  /* 0x000e380001007983 */ /* 0x000f280000100800 */
[----:B------:R-:W-:Y:S04]  /*19540*/  STL [R1+0x514], R230 ;  /* 0x000514e601007387 */ /* 0x000fe80000100800 */
[----:B------:R-:W-:Y:S04]  /*19550*/  STL [R1+0x510], R228 ;  /* 0x000510e401007387 */ /* 0x000fe80000100800 */
[----:B------:R-:W4:Y:S04]  /*19560*/  LDG.E.U8 R19, desc[UR4][R244.64] ;  /* 0x00000004f4137981 */ /* 0x000f28000c1e1100 */
[----:B0-----:R-:W4:Y:S01]  /*19570*/  LDG.E.U8 R238, desc[UR4][R8.64] ;  /* 0x0000000408ee7981 */ /* 0x001f22000c1e1100 */
[----:B-1----:R-:W-:-:S03]  /*19580*/  IADD3 R20, P6, R4, R12, RZ ;  /* 0x0000000c04147210 */ /* 0x002fc60007fde0ff */
[----:B------:R-:W4:Y:S04]  /*19590*/  LDL.LU.64 R12, [R1+0x70] ;  /* 0x00007000010c7983 */ /* 0x000f280000300a00 */
[----:B------:R-:W4:Y:S01]  /*195a0*/  LDL.LU.64 R244, [R1+0x68] ;  /* 0x0000680001f47983 */ /* 0x000f220000300a00 */
[----:B------:R-:W-:-:S05]  /*195b0*/  IMAD.X R21, R14, 0x1, R2, P6 ;  /* 0x000000010e157824 */ /* 0x000fca00030e0602 */
[----:B------:R0:W-:Y:S04]  /*195c0*/  STL.64 [R1+0x1118], R20 ;  /* 0x0011181401007387 */ /* 0x0001e80000100a00 */
[----:B------:R-:W4:Y:S04]  /*195d0*/  LDL R15, [R1+0xe3c] ;  /* 0x000e3c00010f7983 */ /* 0x000f280000100800 */
[----:B------:R-:W4:Y:S04]  /*195e0*/  LDL R2, [R1+0xb38] ;  /* 0x000b380001027983 */ /* 0x000f280000100800 */
[----:B0-----:R-:W4:Y:S04]  /*195f0*/  LDG.E.U8 R21, desc[UR4][R218.64] ;  /* 0x00000004da157981 */ /* 0x001f28000c1e1100 */
[----:B------:R-:W-:Y:S04]  /*19600*/  STL [R1+0x508], R227 ;  /* 0x000508e301007387 */ /* 0x000fe80000100800 */
[----:B------:R3:W4:Y:S04]  /*19610*/  LDG.E.U8 R17, desc[UR4][R240.64] ;  /* 0x00000004f0117981 */ /* 0x000728000c1e1100 */
[----:B------:R-:W4:Y:S04]  /*19620*/  LDL.LU.64 R218, [R1+0x88] ;  /* 0x0000880001da7983 */ /* 0x000f280000300a00 */
[----:B------:R0:W-:Y:S04]  /*19630*/  STL [R1+0x504], R226 ;  /* 0x000504e201007387 */ /* 0x0001e80000100800 */
[----:B------:R-:W4:Y:S04]  /*19640*/  LDG.E.U8 R228, desc[UR4][R220.64] ;  /* 0x00000004dce47981 */ /* 0x000f28000c1e1100 */
[----:B------:R4:W4:Y:S04]  /*19650*/  LDG.E.U8 R18, desc[UR4][R22.64] ;  /* 0x0000000416127981 */ /* 0x000928000c1e1100 */
[----:B0-----:R-:W4:Y:S04]  /*19660*/  LDL.LU.64 R226, [R1+0x80] ;  /* 0x0000800001e27983 */ /* 0x001f280000300a00 */
[----:B------:R-:W4:Y:S04]  /*19670*/  LDG.E.U8 R233, desc[UR4][R246.64] ;  /* 0x00000004f6e97981 */ /* 0x000f28000c1e1100 */
[----:B--2---:R0:W2:Y:S01]  /*19680*/  LDG.E.U8 R20, desc[UR4][R242.64] ;  /* 0x00000004f2147981 */ /* 0x0040a2000c1e1100 */
[----:B---3--:R-:W-:-:S03]  /*19690*/  IADD3 R240, P6, R4, R16, RZ ;  /* 0x0000001004f07210 */ /* 0x008fc60007fde0ff */
[----:B------:R-:W3:Y:S02]  /*196a0*/  LDL R16, [R1+0xe40] ;  /* 0x000e400001107983 */ /* 0x000ee40000100800 */
[----:B------:R-:W-:Y:S02]  /*196b0*/  IMAD.X R241, R14, 0x1, R5, P6 ;  /* 0x000000010ef17824 */ /* 0x000fe400030e0605 */
[----:B------:R-:W2:Y:S04]  /*196c0*/  LDL R5, [R1+0xe20] ;  /* 0x000e200001057983 */ /* 0x000ea80000100800 */
[----:B------:R-:W-:Y:S04]  /*196d0*/  STL [R1+0x500], R223 ;  /* 0x000500df01007387 */ /* 0x000fe80000100800 */
[----:B------:R-:W2:Y:S04]  /*196e0*/  LDL.LU.64 R220, [R1+0x98] ;  /* 0x0000980001dc7983 */ /* 0x000ea80000300a00 */
[----:B------:R1:W-:Y:S04]  /*196f0*/  STL [R1+0x4fc], R222 ;  /* 0x0004fcde01007387 */ /* 0x0003e80000100800 */
[----:B------:R-:W2:Y:S04]  /*19700*/  LDL.LU.64 R246, [R1+0x90] ;  /* 0x0000900001f67983 */ /* 0x000ea80000300a00 */
[----:B------:R-:W2:Y:S04]  /*19710*/  LDG.E.U8 R232, desc[UR4][R224.64] ;  /* 0x00000004e0e87981 */ /* 0x000ea8000c1e1100 */
[----:B------:R-:W2:Y:S01]  /*19720*/  LDG.E.U8 R241, desc[UR4][R240.64] ;  /* 0x00000004f0f17981 */ /* 0x000ea2000c1e1100 */
[----:B----4-:R-:W-:-:S03]  /*19730*/  IADD3 R22, P6, R4, R3, RZ ;  /* 0x0000000304167210 */ /* 0x010fc60007fde0ff */
[----:B------:R-:W4:Y:S02]  /*19740*/  LDL R3, [R1+0xe44] ;  /* 0x000e440001037983 */ /* 0x000f240000100800 */
[----:B------:R-:W-:Y:S02]  /*19750*/  IMAD.X R23, R14, 0x1, R0, P6 ;  /* 0x000000010e177824 */ /* 0x000fe400030e0600 */
[----:B------:R-:W4:Y:S04]  /*19760*/  LDL R0, [R1+0xe24] ;  /* 0x000e240001007983 */ /* 0x000f280000100800 */
[----:B-1----:R-:W4:Y:S04]  /*19770*/  LDL.LU.64 R222, [R1+0xb0] ;  /* 0x0000b00001de7983 */ /* 0x002f280000300a00 */
[----:B------:R-:W-:Y:S04]  /*19780*/  STL [R1+0x4f8], R229 ;  /* 0x0004f8e501007387 */ /* 0x000fe80000100800 */
[----:B------:R1:W-:Y:S04]  /*19790*/  STL [R1+0x4f4], R19 ;  /* 0x0004f41301007387 */ /* 0x0003e80000100800 */
[----:B------:R-:W4:Y:S04]  /*197a0*/  LDL.LU.64 R236, [R1+0xa8] ;  /* 0x0000a80001ec7983 */ /* 0x000f280000300a00 */
[----:B-1----:R-:W4:Y:S01]  /*197b0*/  LDG.E.U8 R19, desc[UR4][R216.64] ;  /* 0x00000004d8137981 */ /* 0x002f22000c1e1100 */
[----:B0-----:R-:W-:-:S03]  /*197c0*/  IADD3 R242, P6, R4, R15, RZ ;  /* 0x0000000f04f27210 */ /* 0x001fc60007fde0ff */
[----:B------:R-:W4:Y:S02]  /*197d0*/  LDL R15, [R1+0xe28] ;  /* 0x000e2800010f7983 */ /* 0x000f240000100800 */
[----:B------:R-:W-:Y:S02]  /*197e0*/  IMAD.X R243, R14, 0x1, R2, P6 ;  /* 0x000000010ef37824 */ /* 0x000fe400030e0602 */
[----:B------:R-:W4:Y:S04]  /*197f0*/  LDL R2, [R1+0xb3c] ;  /* 0x000b3c0001027983 */ /* 0x000f280000100800 */
[----:B------:R-:W4:Y:S04]  /*19800*/  LDL.LU.64 R224, [R1+0xc8] ;  /* 0x0000c80001e07983 */ /* 0x000f280000300a00 */
[----:B------:R-:W4:Y:S04]  /*19810*/  LDL.LU.64 R216, [R1+0xc0] ;  /* 0x0000c00001d87983 */ /* 0x000f280000300a00 */
[----:B------:R0:W-:Y:S04]  /*19820*/  STL [R1+0x4f0], R21 ;  /* 0x0004f01501007387 */ /* 0x0001e80000100800 */
[----:B------:R1:W-:Y:S04]  /*19830*/  STL [R1+0x4ec], R17 ;  /* 0x0004ec1101007387 */ /* 0x0003e80000100800 */
[----:B0-----:R4:W4:Y:S04]  /*19840*/  LDG.E.U8 R21, desc[UR4][R244.64] ;  /* 0x00000004f4157981 */ /* 0x001928000c1e1100 */
[----:B-1----:R-:W4:Y:S04]  /*19850*/  LDG.E.U8 R17, desc[UR4][R12.64] ;  /* 0x000000040c117981 */ /* 0x002f28000c1e1100 */
[----:B------:R-:W4:Y:S01]  /*19860*/  LDG.E.U8 R235, desc[UR4][R226.64] ;  /* 0x00000004e2eb7981 */ /* 0x000f22000c1e1100 */
[----:B---3--:R-:W-:-:S03]  /*19870*/  IADD3 R152, P6, R4, R16, RZ ;  /* 0x0000001004987210 */ /* 0x008fc60007fde0ff */
[----:B------:R-:W3:Y:S02]  /*19880*/  LDL R16, [R1+0xe2c] ;  /* 0x000e2c0001107983 */ /* 0x000ee40000100800 */
[----:B--2---:R-:W-:Y:S02]  /*19890*/  IMAD.X R153, R14, 0x1, R5, P6 ;  /* 0x000000010e997824 */ /* 0x004fe400030e0605 */
[----:B------:R-:W2:Y:S04]  /*198a0*/  LDL R5, [R1+0xe0c] ;  /* 0x000e0c0001057983 */ /* 0x000ea80000100800 */
[----:B------:R-:W2:Y:S04]  /*198b0*/  LDL.LU.64 R230, [R1+0xd8] ;  /* 0x0000d80001e67983 */ /* 0x000ea80000300a00 */
[----:B------:R0:W-:Y:S04]  /*198c0*/  STL [R1+0x4e8], R228 ;  /* 0x0004e8e401007387 */ /* 0x0001e80000100800 */
[----:B------:R-:W2:Y:S04]  /*198d0*/  LDL.LU.64 R12, [R1+0xd0] ;  /* 0x0000d000010c7983 */ /* 0x000ea80000300a00 */
[----:B------:R1:W-:Y:S04]  /*198e0*/  STL [R1+0x4e4], R18 ;  /* 0x0004e41201007387 */ /* 0x0003e80000100800 */
[----:B0-----:R-:W2:Y:S04]  /*198f0*/  LDL.LU.64 R228, [R1+0xf0] ;  /* 0x0000f00001e47983 */ /* 0x001ea80000300a00 */
[----:B------:R-:W2:Y:S01]  /*19900*/  LDG.E.U8 R234, desc[UR4][R220.64] ;  /* 0x00000004dcea7981 */ /* 0x000ea2000c1e1100 */
[----:B----4-:R-:W-:-:S03]  /*19910*/  IADD3 R244, P6, R4, R3, RZ ;  /* 0x0000000304f47210 */ /* 0x010fc60007fde0ff */
[----:B-1----:R-:W4:Y:S02]  /*19920*/  LDG.E.U8 R18, desc[UR4][R218.64] ;  /* 0x00000004da127981 */ /* 0x002f24000c1e1100 */
[----:B------:R-:W-:Y:S02]  /*19930*/  IMAD.X R245, R14, 0x1, R0, P6 ;  /* 0x000000010ef57824 */ /* 0x000fe400030e0600 */
[----:B------:R-:W4:Y:S04]  /*19940*/  LDG.E.U8 R240, desc[UR4][R152.64] ;  /* 0x0000000498f07981 */ /* 0x000f28000c1e1100 */
[----:B------:R-:W4:Y:S04]  /*19950*/  LDL.LU.64 R218, [R1+0xe8] ;  /* 0x0000e80001da7983 */ /* 0x000f280000300a00 */
[----:B------:R-:W4:Y:S04]  /*19960*/  LDL R3, [R1+0xe30] ;  /* 0x000e300001037983 */ /* 0x000f280000100800 */
[----:B------:R-:W4:Y:S04]  /*19970*/  LDL R0, [R1+0xe10] ;  /* 0x000e100001007983 */ /* 0x000f280000100800 */
[----:B------:R-:W-:Y:S04]  /*19980*/  STL [R1+0x4e0], R233 ;  /* 0x0004e0e901007387 */ /* 0x000fe80000100800 */
[----:B------:R0:W-:Y:S04]  /*19990*/  STL [R1+0x4dc], R20 ;  /* 0x0004dc1401007387 */ /* 0x0001e80000100800 */
[----:B------:R-:W4:Y:S04]  /*199a0*/  LDL.LU.64 R226, [R1+0x108] ;  /* 0x0001080001e27983 */ /* 0x000f280000300a00 */
[----:B------:R-:W4:Y:S04]  /*199b0*/  LDL.LU.64 R220, [R1+0x100] ;  /* 0x0001000001dc7983 */ /* 0x000f280000300a00 */
[----:B0-----:R3:W4:Y:S04]  /*199c0*/  LDG.E.U8 R20, desc[UR4][R246.64] ;  /* 0x00000004f6147981 */ /* 0x001728000c1e1100 */
[----:B------:R-:W4:Y:S01]  /*199d0*/  LDG.E.U8 R233, desc[UR4][R236.64] ;  /* 0x00000004ece97981 */ /* 0x000f22000c1e1100 */
[----:B------:R-:W-:-:S03]  /*199e0*/  IADD3 R154, P6, R4, R15, RZ ;  /* 0x0000000f049a7210 */ /* 0x000fc60007fde0ff */
[----:B------:R-:W4:Y:S02]  /*199f0*/  LDL R15, [R1+0xe14] ;  /* 0x000e1400010f7983 */ /* 0x000f240000100800 */
[----:B------:R-:W-:Y:S02]  /*19a00*/  IMAD.X R155, R14, 0x1, R2, P6 ;  /* 0x000000010e9b7824 */ /* 0x000fe400030e0602 */
[----:B------:R-:W4:Y:S04]  /*19a10*/  LDL R2, [R1+0xb40] ;  /* 0x000b400001027983 */ /* 0x000f280000100800 */
[----:B------:R-:W-:Y:S04]  /*19a20*/  STL [R1+0x4d8], R232 ;  /* 0x0004d8e801007387 */ /* 0x000fe80000100800 */
[----:B------:R0:W-:Y:S04]  /*19a30*/  STL [R1+0x4d4], R19 ;  /* 0x0004d41301007387 */ /* 0x0001e80000100800 */
[----:B0-----:R-:W4:Y:S04]  /*19a40*/  LDG.E.U8 R19, desc[UR4][R222.64] ;  /* 0x00000004de137981 */ /* 0x001f28000c1e1100 */
[----:B------:R-:W4:Y:S01]  /*19a50*/  LDL.LU.64 R222, [R1+0x118] ;  /* 0x0001180001de7983 */ /* 0x000f220000300a00 */
[----:B---3--:R-:W-:-:S03]  /*19a60*/  IADD3 R246, P6, R4, R16, RZ ;  /* 0x0000001004f67210 */ /* 0x008fc60007fde0ff */
[----:B------:R-:W3:Y:S02]  /*19a70*/  LDL R16, [R1+0xe18] ;  /* 0x000e180001107983 */ /* 0x000ee40000100800 */
[----:B--2---:R-:W-:Y:S02]  /*19a80*/  IMAD.X R247, R14, 0x1, R5, P6 ;  /* 0x000000010ef77824 */ /* 0x004fe400030e0605 */
[----:B------:R-:W2:Y:S04]  /*19a90*/  LDL R5, [R1+0xdf8] ;  /* 0x000df80001057983 */ /* 0x000ea80000100800 */
[----:B------:R0:W-:Y:S04]  /*19aa0*/  STL [R1+0x4d0], R17 ;  /* 0x0004d01101007387 */ /* 0x0001e80000100800 */
[----:B------:R1:W-:Y:S04]  /*19ab0*/  STL [R1+0x4cc], R21 ;  /* 0x0004cc1501007387 */ /* 0x0003e80000100800 */
[----:B------:R-:W2:Y:S04]  /*19ac0*/  LDG.E.U8 R232, desc[UR4][R12.64] ;  /* 0x000000040ce87981 */ /* 0x000ea8000c1e1100 */
[----:B0-----:R-:W2:Y:S04]  /*19ad0*/  LDG.E.U8 R17, desc[UR4][R224.64] ;  /* 0x00000004e0117981 */ /* 0x001ea8000c1e1100 */
[----:B-1----:R-:W2:Y:S01]  /*19ae0*/  LDG.E.U8 R21, desc[UR4][R216.64] ;  /* 0x00000004d8157981 */ /* 0x002ea2000c1e1100 */
[----:B----4-:R-:W-:-:S03]  /*19af0*/  IADD3 R156, P6, R4, R3, RZ ;  /* 0x00000003049c7210 */ /* 0x010fc60007fde0ff */
[----:B------:R-:W4:Y:S02]  /*19b00*/  LDL R3, [R1+0xdfc] ;  /* 0x000dfc0001037983 */ /* 0x000f240000100800 */
[----:B------:R-:W-:Y:S02]  /*19b10*/  IMAD.X R157, R14, 0x1, R0, P6 ;  /* 0x000000010e9d7824 */ /* 0x000fe400030e0600 */
[----:B------:R-:W4:Y:S04]  /*19b20*/  LDL R0, [R1+0xe1c] ;  /* 0x000e1c0001007983 */ /* 0x000f280000100800 */
[----:B------:R-:W4:Y:S04]  /*19b30*/  LDL.LU.64 R224, [R1+0x130] ;  /* 0x0001300001e07983 */ /* 0x000f280000300a00 */
[----:B------:R-:W4:Y:S04]  /*19b40*/  LDL.LU.64 R216, [R1+0x128] ;  /* 0x0001280001d87983 */ /* 0x000f280000300a00 */
[----:B------:R0:W-:Y:S04]  /*19b50*/  STL [R1+0x4c8], R18 ;  /* 0x0004c81201007387 */ /* 0x0001e80000100800 */
[----:B0-----:R-:W4:Y:S01]  /*19b60*/  LDG.E.U8 R18, desc[UR4][R230.64] ;  /* 0x00000004e6127981 */ /* 0x001f22000c1e1100 */
[----:B------:R-:W-:-:S03]  /*19b70*/  IADD3 R248, P6, R4, R15, RZ ;  /* 0x0000000f04f87210 */ /* 0x000fc60007fde0ff */
[----:B------:R-:W4:Y:S02]  /*19b80*/  LDL R15, [R1+0xe00] ;  /* 0x000e0000010f7983 */ /* 0x000f240000100800 */
[----:B------:R-:W-:Y:S02]  /*19b90*/  IMAD.X R249, R14, 0x1, R2, P6 ;  /* 0x000000010ef97824 */ /* 0x000fe400030e0602 */
[----:B------:R-:W-:Y:S04]  /*19ba0*/  STL [R1+0x4c0], R235 ;  /* 0x0004c0eb01007387 */ /* 0x000fe80000100800 */
[----:B------:R-:W4:Y:S04]  /*19bb0*/  LDL R2, [R1+0xb44] ;  /* 0x000b440001027983 */ /* 0x000f280000100800 */
[----:B------:R-:W4:Y:S04]  /*19bc0*/  LDL.LU.64 R12, [R1+0x148] ;  /* 0x00014800010c7983 */ /* 0x000f280000300a00 */
[----:B------:R-:W-:Y:S04]  /*19bd0*/  STL [R1+0x4bc], R234 ;  /* 0x0004bcea01007387 */ /* 0x000fe80000100800 */
[----:B------:R-:W4:Y:S04]  /*19be0*/  LDG.E.U8 R231, desc[UR4][R228.64] ;  /* 0x00000004e4e77981 */ /* 0x000f28000c1e1100 */
[----:B------:R-:W4:Y:S01]  /*19bf0*/  LDG.E.U8 R230, desc[UR4][R218.64] ;  /* 0x00000004dae67981 */ /* 0x000f22000c1e1100 */
[----:B---3--:R-:W-:-:S03]  /*19c00*/  IADD3 R158, P6, R4, R16, RZ ;  /* 0x00000010049e7210 */ /* 0x008fc60007fde0ff */
[----:B------:R0:W3:Y:S02]  /*19c10*/  LDG.E.U8 R16, desc[UR4][R10.64] ;  /* 0x000000040a107981 */ /* 0x0000e4000c1e1100 */
[----:B--2---:R-:W-:Y:S02]  /*19c20*/  IMAD.X R159, R14, 0x1, R5, P6 ;  /* 0x000000010e9f7824 */ /* 0x004fe400030e0605 */
[----:B------:R-:W0:Y:S04]  /*19c30*/  LDL R5, [R1+0xe04] ;  /* 0x000e040001057983 */ /* 0x000e280000100800 */
[----:B------:R1:W-:Y:S04]  /*19c40*/  STL [R1+0x4b8], R20 ;  /* 0x0004b81401007387 */ /* 0x0003e80000100800 */
[----:B-1----:R-:W2:Y:S01]  /*19c50*/  LDG.E.U8 R20, desc[UR4][R226.64] ;  /* 0x00000004e2147981 */ /* 0x002ea2000c1e1100 */
[----:B----4-:R-:W-:-:S03]  /*19c60*/  IADD3 R250, P6, R4, R0, RZ ;  /* 0x0000000004fa7210 */ /* 0x010fc60007fde0ff */
[----:B------:R-:W4:Y:S04]  /*19c70*/  LDL R0, [R1+0xde4] ;  /* 0x000de40001007983 */ /* 0x000f280000100800 */
[----:B------:R-:W3:Y:S01]  /*19c80*/  LDL.LU.64 R228, [R1+0x158] ;  /* 0x0001580001e47983 */ /* 0x000ee20000300a00 */
[----:B------:R-:W-:-:S03]  /*19c90*/  IMAD.X R251, R14, 0x1, R3, P6 ;  /* 0x000000010efb7824 */ /* 0x000fc600030e0603 */
[----:B------:R-:W2:Y:S04]  /*19ca0*/  LDL.LU.64 R218, [R1+0x150] ;  /* 0x0001500001da7983 */ /* 0x000ea80000300a00 */
[----:B------:R1:W-:Y:S04]  /*19cb0*/  STL [R1+0x4b4], R19 ;  /* 0x0004b41301007387 */ /* 0x0003e80000100800 */
[----:B------:R-:W2:Y:S04]  /*19cc0*/  LDL R3, [R1+0xe08] ;  /* 0x000e080001037983 */ /* 0x000ea80000100800 */
[----:B------:R-:W-:Y:S04]  /*19cd0*/  STL [R1+0x4b0], R233 ;  /* 0x0004b0e901007387 */ /* 0x000fe80000100800 */
[----:B-1----:R-:W2:Y:S01]  /*19ce0*/  LDG.E.U8 R19, desc[UR4][R220.64] ;  /* 0x00000004dc137981 */ /* 0x002ea2000c1e1100 */
[----:B------:R-:W-:-:S03]  /*19cf0*/  IADD3 R160, P6, R4, R15, RZ ;  /* 0x0000000f04a07210 */ /* 0x000fc60007fde0ff */
[----:B------:R-:W2:Y:S04]  /*19d00*/  LDL R15, [R1+0xde8] ;  /* 0x000de800010f7983 */ /* 0x000ea80000100800 */
[----:B------:R-:W2:Y:S01]  /*19d10*/  LDL.LU.64 R236, [R1+0x170] ;  /* 0x0001700001ec7983 */ /* 0x000ea20000300a00 */
[----:B------:R-:W-:-:S03]  /*19d20*/  IMAD.X R161, R14, 0x1, R2, P6 ;  /* 0x000000010ea17824 */ /* 0x000fc600030e0602 */
[----:B------:R-:W2:Y:S04]  /*19d30*/  LDL.LU.64 R220, [R1+0x168] ;  /* 0x0001680001dc7983 */ /* 0x000ea80000300a00 */
[----:B------:R1:W-:Y:S04]  /*19d40*/  STL [R1+0x4ac], R17 ;  /* 0x0004ac1101007387 */ /* 0x0003e80000100800 */
[----:B------:R1:W-:Y:S04]  /*19d50*/  STL [R1+0x4a8], R21 ;  /* 0x0004a81501007387 */ /* 0x0003e80000100800 */
[----:B------:R-:W2:Y:S04]  /*19d60*/  LDL R2, [R1+0xdec] ;  /* 0x000dec0001027983 */ /* 0x000ea80000100800 */
[----:B-1----:R-:W2:Y:S04]  /*19d70*/  LDG.E.U8 R17, desc[UR4][R222.64] ;  /* 0x00000004de117981 */ /* 0x002ea8000c1e1100 */
[----:B------:R-:W2:Y:S04]  /*19d80*/  LDG.E.U8 R21, desc[UR4][R224.64] ;  /* 0x00000004e0157981 */ /* 0x000ea8000c1e1100 */
[----:B------:R-:W2:Y:S01]  /*19d90*/  LDG.E.U8 R239, desc[UR4][R12.64] ;  /* 0x000000040cef7981 */ /* 0x000ea2000c1e1100 */
[----:B0-----:R-:W-:-:S03]  /*19da0*/  IADD3 R10, P6, R4, R5, RZ ;  /* 0x00000005040a7210 */ /* 0x001fc60007fde0ff */
[----:B------:R-:W2:Y:S04]  /*19db0*/  LDL R5, [R1+0xb48] ;  /* 0x000b480001057983 */ /* 0x000ea80000100800 */
[----:B------:R-:W2:Y:S04]  /*19dc0*/  LDL.LU.64 R226, [R1+0x188] ;  /* 0x0001880001e27983 */ /* 0x000ea80000300a00 */
[----:B------:R-:W2:Y:S04]  /*19dd0*/  LDL.LU.64 R222, [R1+0x180] ;  /* 0x0001800001de7983 */ /* 0x000ea80000300a00 */
[----:B------:R0:W-:Y:S04]  /*19de0*/  STL [R1+0x4a4], R18 ;  /* 0x0004a41201007387 */ /* 0x0001e80000100800 */
[----:B------:R-:W-:Y:S04]  /*19df0*/  STL [R1+0x4a0], R232 ;  /* 0x0004a0e801007387 */ /* 0x000fe80000100800 */
[----:B0-----:R-:W2:Y:S01]  /*19e00*/  LDG.E.U8 R18, desc[UR4][R216.64] ;  /* 0x00000004d8127981 */ /* 0x001ea2000c1e1100 */
[----:B----4-:R-:W-:-:S03]  /*19e10*/  IMAD.X R11, R14, 0x1, R0, P6 ;  /* 0x000000010e0b7824 */ /* 0x010fc600030e0600 */
[----:B------:R-:W4:Y:S04]  /*19e20*/  LDL R0, [R1+0xdf0] ;  /* 0x000df00001007983 */ /* 0x000f280000100800 */
[----:B---3--:R-:W3:Y:S01]  /*19e30*/  LDG.E.U8 R234, desc[UR4][R228.64] ;  /* 0x00000004e4ea7981 */ /* 0x008ee2000c1e1100 */
[----:B--2---:R-:W-:-:S03]  /*19e40*/  IADD3 R162, P6, R4, R3, RZ ;  /* 0x0000000304a27210 */ /* 0x004fc60007fde0ff */
[----:B------:R-:W2:Y:S04]  /*19e50*/  LDL R3, [R1+0xdd0] ;  /* 0x000dd00001037983 */ /* 0x000ea80000100800 */
[----:B------:R-:W3:Y:S04]  /*19e60*/  LDL.LU.64 R224, [R1+0x198] ;  /* 0x0001980001e07983 */ /* 0x000ee80000300a00 */
[----:B------:R-:W3:Y:S04]  /*19e70*/  LDL.LU.64 R216, [R1+0x190] ;  /* 0x0001900001d87983 */ /* 0x000ee80000300a00 */
[----:B------:R-:W-:Y:S01]  /*19e80*/  STL [R1+0x49c], R231 ;  /* 0x00049ce701007387 */ /* 0x000fe20000100800 */
[----:B------:R-:W-:-:S03]  /*19e90*/  IMAD.X R163, R14, 0x1, R15, P6 ;  /* 0x000000010ea37824 */ /* 0x000fc600030e060f */
[----:B------:R0:W-:Y:S04]  /*19ea0*/  STL [R1+0x498], R230 ;  /* 0x000498e601007387 */ /* 0x0001e80000100800 */
[----:B------:R-:W3:Y:S04]  /*19eb0*/  LDL R15, [R1+0xdf4] ;  /* 0x000df400010f7983 */ /* 0x000ee80000100800 */
[----:B------:R-:W3:Y:S01]  /*19ec0*/  LDG.E.U8 R235, desc[UR4][R236.64] ;  /* 0x00000004eceb7981 */ /* 0x000ee2000c1e1100 */
[----:B------:R-:W-:-:S03]  /*19ed0*/  IADD3 R8, P6, R4, R2, RZ ;  /* 0x0000000204087210 */ /* 0x000fc60007fde0ff */
[----:B------:R-:W3:Y:S04]  /*19ee0*/  LDL R2, [R1+0xdd4] ;  /* 0x000dd40001027983 */ /* 0x000ee80000100800 */
[----:B0-----:R-:W3:Y:S04]  /*19ef0*/  LDL.LU.64 R230, [R1+0x1b0] ;  /* 0x0001b00001e67983 */ /* 0x001ee80000300a00 */
[----:B------:R-:W3:Y:S04]  /*19f00*/  LDL.LU.64 R12, [R1+0x1a8] ;  /* 0x0001a800010c7983 */ /* 0x000ee80000300a00 */
[----:B------:R0:W-:Y:S04]  /*19f10*/  STL [R1+0x494], R20 ;  /* 0x0004941401007387 */ /* 0x0001e80000100800 */
[----:B------:R1:W-:Y:S04]  /*19f20*/  STL [R1+0x490], R19 ;  /* 0x0004901301007387 */ /* 0x0003e80000100800 */
[----:B0-----:R-:W3:Y:S04]  /*19f30*/  LDG.E.U8 R20, desc[UR4][R218.64] ;  /* 0x00000004da147981 */ /* 0x001ee8000c1e1100 */
[----:B-1----:R-:W3:Y:S01]  /*19f40*/  LDG.E.U8 R19, desc[UR4][R220.64] ;  /* 0x00000004dc137981 */ /* 0x002ee2000c1e1100 */
[----:B------:R-:W-:-:S03]  /*19f50*/  IMAD.X R9, R14, 0x1, R5, P6 ;  /* 0x000000010e097824 */ /* 0x000fc600030e0605 */
[----:B------:R-:W3:Y:S01]  /*19f60*/  LDL R5, [R1+0xdd8] ;  /* 0x000dd80001057983 */ /* 0x000ee20000100800 */
[----:B----4-:R-:W-:-:S03]  /*19f70*/  IADD3 R164, P6, R4, R0, RZ ;  /* 0x0000000004a47210 */ /* 0x010fc60007fde0ff */
[----:B------:R-:W4:Y:S04]  /*19f80*/  LDL R0, [R1+0xb4c] ;  /* 0x000b4c0001007983 */ /* 0x000f280000100800 */
[----:B------:R-:W4:Y:S04]  /*19f90*/  LDL.LU.64 R228, [R1+0x1c8] ;  /* 0x0001c80001e47983 */ /* 0x000f280000300a00 */
[----:B------:R-:W4:Y:S04]  /*19fa0*/  LDL.LU.64 R218, [R1+0x1c0] ;  /* 0x0001c00001da7983 */ /* 0x000f280000300a00 */
[----:B------:R-:W-:Y:S01]  /*19fb0*/  STL [R1+0x48c], R17 ;  /* 0x00048c1101007387 */ /* 0x000fe20000100800 */
[----:B--2---:R-:W-:-:S03]  /*19fc0*/  IMAD.X R165, R14, 0x1, R3, P6 ;  /* 0x000000010ea57824 */ /* 0x004fc600030e0603 */
[----:B------:R3:W-:Y:S04]  /*19fd0*/  STL [R1+0x488], R16 ;  /* 0x0004881001007387 */ /* 0x0007e80000100800 */
[----:B------:R-:W2:Y:S04]  /*19fe0*/  LDL R3, [R1+0xddc] ;  /* 0x000ddc0001037983 */ /* 0x000ea80000100800 */
[----:B------:R-:W2:Y:S01]  /*19ff0*/  LDL.LU.64 R232, [R1+0x1d8] ;  /* 0x0001d80001e87983 */ /* 0x000ea20000300a00 */
[----:B---3--:R-:W-:-:S03]  /*1a000*/  IADD3 R16, P6, R4, R15, RZ ;  /* 0x0000000f04107210 */ /* 0x008fc60007fde0ff */
[----:B------:R-:W3:Y:S04]  /*1a010*/  LDL R15, [R1+0xdbc] ;  /* 0x000dbc00010f7983 */ /* 0x000ee80000100800 */
[----:B------:R0:W-:Y:S04]  /*1a020*/  STL [R1+0x484], R21 ;  /* 0x0004841501007387 */ /* 0x0001e80000100800 */
[----:B------:R-:W3:Y:S01]  /*1a030*/  LDL.LU.64 R220, [R1+0x1d0] ;  /* 0x0001d00001dc7983 */ /* 0x000ee20000300a00 */
[----:B------:R-:W-:-:S03]  /*1a040*/  IMAD.X R17, R14, 0x1, R2, P6 ;  /* 0x000000010e117824 */ /* 0x000fc600030e0602 */
[----:B------:R1:W-:Y:S04]  /*1a050*/  STL [R1+0x480], R18 ;  /* 0x0004801201007387 */ /* 0x0003e80000100800 */
[----:B------:R1:W-:Y:S04]  /*1a060*/  STL.64 [R1+0x10], R16 ;  /* 0x0000101001007387 */ /* 0x0003e80000100a00 */
[----:B------:R-:W3:Y:S04]  /*1a070*/  LDL R2, [R1+0xde0] ;  /* 0x000de00001027983 */ /* 0x000ee80000100800 */
[----:B0-----:R-:W3:Y:S04]  /*1a080*/  LDG.E.U8 R21, desc[UR4][R226.64] ;  /* 0x00000004e2157981 */ /* 0x001ee8000c1e1100 */
[----:B-1----:R-:W3:Y:S04]  /*1a090*/  LDG.E.U8 R18, desc[UR4][R222.64] ;  /* 0x00000004de127981 */ /* 0x002ee8000c1e1100 */
[----:B------:R-:W3:Y:S04]  /*1a0a0*/  LDG.E.U8 R17, desc[UR4][R224.64] ;  /* 0x00000004e0117981 */ /* 0x000ee8000c1e1100 */
[----:B------:R-:W3:Y:S04]  /*1a0b0*/  LDL.LU.64 R226, [R1+0x1f0] ;  /* 0x0001f00001e27983 */ /* 0x000ee80000300a00 */
[----:B------:R-:W-:Y:S04]  /*1a0c0*/  STL [R1+0x47c], R239 ;  /* 0x00047cef01007387 */ /* 0x000fe80000100800 */
[----:B------:R-:W3:Y:S01]  /*1a0d0*/  LDG.E.U8 R16, desc[UR4][R216.64] ;  /* 0x00000004d8107981 */ /* 0x000ee2000c1e1100 */
[----:B------:R-:W-:-:S05]  /*1a0e0*/  IADD3 R166, P6, R4, R5, RZ ;  /* 0x0000000504a67210 */ /* 0x000fca0007fde0ff */
[----:B----4-:R-:W-:Y:S02]  /*1a0f0*/  IMAD.X R167, R14, 0x1, R0, P6 ;  /* 0x000000010ea77824 */ /* 0x010fe400030e0600 */
[----:B------:R-:W4:Y:S04]  /*1a100*/  LDL R0, [R1+0xdc0] ;  /* 0x000dc00001007983 */ /* 0x000f280000100800 */
[----:B------:R-:W-:Y:S04]  /*1a110*/  STL [R1+0x478], R238 ;  /* 0x000478ee01007387 */ /* 0x000fe80000100800 */
[----:B------:R-:W4:Y:S04]  /*1a120*/  LDL.LU.64 R222, [R1+0x1e8] ;  /* 0x0001e80001de7983 */ /* 0x000f280000300a00 */
[----:B------:R-:W4:Y:S01]  /*1a130*/  LDL R5, [R1+0xdc4] ;  /* 0x000dc40001057983 */ /* 0x000f220000100800 */
[----:B--2---:R-:W-:-:S03]  /*1a140*/  IADD3 R168, P6, R4, R3, RZ ;  /* 0x0000000304a87210 */ /* 0x004fc60007fde0ff */
[----:B------:R-:W2:Y:S04]  /*1a150*/  LDL R3, [R1+0xb50] ;  /* 0x000b500001037983 */ /* 0x000ea80000100800 */
[----:B------:R-:W2:Y:S04]  /*1a160*/  LDL.LU.64 R224, [R1+0x208] ;  /* 0x0002080001e07983 */ /* 0x000ea80000300a00 */
[----:B------:R0:W-:Y:S04]  /*1a170*/  STL [R1+0x474], R234 ;  /* 0x000474ea01007387 */ /* 0x0001e80000100800 */
[----:B------:R-:W2:Y:S04]  /*1a180*/  LDL.LU.64 R216, [R1+0x200] ;  /* 0x0002000001d87983 */ /* 0x000ea80000300a00 */
[----:B------:R1:W-:Y:S01]  /*1a190*/  STL [R1+0x470], R20 ;  /* 0x0004701401007387 */ /* 0x0003e20000100800 */
[----:B---3--:R-:W-:-:S03]  /*1a1a0*/  IMAD.X R169, R14, 0x1, R15, P6 ;  /* 0x000000010ea97824 */ /* 0x008fc600030e060f */
[----:B0-----:R-:W3:Y:S04]  /*1a1b0*/  LDG.E.U8 R234, desc[UR4][R230.64] ;  /* 0x00000004e6ea7981 */ /* 0x001ee8000c1e1100 */
[----:B-1----:R-:W3:Y:S04]  /*1a1c0*/  LDG.E.U8 R20, desc[UR4][R12.64] ;  /* 0x000000040c147981 */ /* 0x002ee8000c1e1100 */
[----:B------:R-:W3:Y:S01]  /*1a1d0*/  LDL R12, [R1+0xdc8] ;  /* 0x000dc800010c7983 */ /* 0x000ee20000100800 */
[----:B------:R-:W-:-:S03]  /*1a1e0*/  IADD3 R170, P6, R4, R2, RZ ;  /* 0x0000000204aa7210 */ /* 0x000fc60007fde0ff */
[----:B------:R-:W3:Y:S04]  /*1a1f0*/  LDL R2, [R1+0xda8] ;  /* 0x000da80001027983 */ /* 0x000ee80000100800 */
[----:B------:R-:W3:Y:S04]  /*1a200*/  LDL.LU.64 R236, [R1+0x218] ;  /* 0x0002180001ec7983 */ /* 0x000ee80000300a00 */
[----:B------:R0:W-:Y:S04]  /*1a210*/  STL [R1+0x46c], R235 ;  /* 0x00046ceb01007387 */ /* 0x0001e80000100800 */
[----:B------:R-:W3:Y:S04]  /*1a220*/  LDL.LU.64 R230, [R1+0x210] ;  /* 0x0002100001e67983 */ /* 0x000ee80000300a00 */
[----:B------:R1:W-:Y:S04]  /*1a230*/  STL [R1+0x468], R19 ;  /* 0x0004681301007387 */ /* 0x0003e80000100800 */
[----:B0-----:R-:W3:Y:S04]  /*1a240*/  LDG.E.U8 R235, desc[UR4][R228.64] ;  /* 0x00000004e4eb7981 */ /* 0x001ee8000c1e1100 */
[----:B-1----:R-:W3:Y:S01]  /*1a250*/  LDG.E.U8 R19, desc[UR4][R218.64] ;  /* 0x00000004da137981 */ /* 0x002ee2000c1e1100 */
[----:B----4-:R-:W-:-:S03]  /*1a260*/  IMAD.X R171, R14, 0x1, R0, P6 ;  /* 0x000000010eab7824 */ /* 0x010fc600030e0600 */
[----:B------:R-:W4:Y:S04]  /*1a270*/  LDL R0, [R1+0xdcc] ;  /* 0x000dcc0001007983 */ /* 0x000f280000100800 */
[----:B------:R-:W4:Y:S01]  /*1a280*/  LDL.LU.64 R218, [R1+0x230] ;  /* 0x0002300001da7983 */ /* 0x000f220000300a00 */
[----:B------:R-:W-:-:S03]  /*1a290*/  IADD3 R174, P6, R4, R5, RZ ;  /* 0x0000000504ae7210 */ /* 0x000fc60007fde0ff */
[----:B------:R-:W4:Y:S04]  /*1a2a0*/  LDL R5, [R1+0xdac] ;  /* 0x000dac0001057983 */ /* 0x000f280000100800 */
[----:B------:R-:W-:Y:S01]  /*1a2b0*/  STL [R1+0x464], R21 ;  /* 0x0004641501007387 */ /* 0x000fe20000100800 */
[----:B--2---:R-:W-:-:S03]  /*1a2c0*/  IMAD.X R175, R14, 0x1, R3, P6 ;  /* 0x000000010eaf7824 */ /* 0x004fc600030e0603 */
[----:B------:R-:W2:Y:S04]  /*1a2d0*/  LDL.LU.64 R228, [R1+0x228] ;  /* 0x0002280001e47983 */ /* 0x000ea80000300a00 */
[----:B------:R0:W-:Y:S04]  /*1a2e0*/  STL [R1+0x460], R18 ;  /* 0x0004601201007387 */ /* 0x0001e80000100800 */
[----:B------:R-:W2:Y:S04]  /*1a2f0*/  LDL R3, [R1+0xdb0] ;  /* 0x000db00001037983 */ /* 0x000ea80000100800 */
[----:B------:R-:W2:Y:S04]  /*1a300*/  LDL R15, [R1+0xb54] ;  /* 0x000b5400010f7983 */ /* 0x000ea80000100800 */
[----:B0-----:R-:W2:Y:S04]  /*1a310*/  LDG.E.U8 R18, desc[UR4][R220.64] ;  /* 0x00000004dc127981 */ /* 0x001ea8000c1e1100 */
[----:B------:R-:W2:Y:S04]  /*1a320*/  LDG.E.U8 R21, desc[UR4][R232.64] ;  /* 0x00000004e8157981 */ /* 0x000ea8000c1e1100 */
[----:B------:R-:W2:Y:S01]  /*1a330*/  LDL.LU.64 R220, [R1+0x248] ;  /* 0x0002480001dc7983 */ /* 0x000ea20000300a00 */
[----:B---3--:R-:W-:-:S03]  /*1a340*/  IADD3 R178, P6, R4, R12, RZ ;  /* 0x0000000c04b27210 */ /* 0x008fc60007fde0ff */
[----:B------:R-:W3:Y:S02]  /*1a350*/  LDL.LU.64 R12, [R1+0x240] ;  /* 0x00024000010c7983 */ /* 0x000ee40000300a00 */
[----:B------:R-:W-:Y:S02]  /*1a360*/  IMAD.X R179, R14, 0x1, R2, P6 ;  /* 0x000000010eb37824 */ /* 0x000fe400030e0602 */
[----:B------:R0:W-:Y:S04]  /*1a370*/  STL [R1+0x45c], R17 ;  /* 0x00045c1101007387 */ /* 0x0001e80000100800 */
[----:B------:R1:W-:Y:S04]  /*1a380*/  STL [R1+0x458], R16 ;  /* 0x0004581001007387 */ /* 0x0003e80000100800 */
[----:B------:R-:W3:Y:S04]  /*1a390*/  LDL R2, [R1+0xdb4] ;  /* 0x000db40001027983 */ /* 0x000ee80000100800 */
[----:B0-----:R-:W3:Y:S04]  /*1a3a0*/  LDG.E.U8 R17, desc[UR4][R226.64] ;  /* 0x00000004e2117981 */ /* 0x001ee8000c1e1100 */
[----:B-1----:R-:W3:Y:S04]  /*1a3b0*/  LDG.E.U8 R16, desc[UR4][R222.64] ;  /* 0x00000004de107981 */ /* 0x002ee8000c1e1100 */
[----:B------:R-:W3:Y:S01]  /*1a3c0*/  LDG.E.U8 R233, desc[UR4][R236.64] ;  /* 0x00000004ece97981 */ /* 0x000ee2000c1e1100 */
[----:B----4-:R-:W-:-:S03]  /*1a3d0*/  IADD3 R182, P6, R4, R0, RZ ;  /* 0x0000000004b67210 */ /* 0x010fc60007fde0ff */
[----:B------:R-:W4:Y:S04]  /*1a3e0*/  LDL R0, [R1+0xd94] ;  /* 0x000d940001007983 */ /* 0x000f280000100800 */
[----:B------:R-:W4:Y:S04]  /*1a3f0*/  LDL.LU.64 R226, [R1+0x258] ;  /* 0x0002580001e27983 */ /* 0x000f280000300a00 */
[----:B------:R-:W4:Y:S01]  /*1a400*/  LDL.LU.64 R222, [R1+0x250] ;  /* 0x0002500001de7983 */ /* 0x000f220000300a00 */
[----:B------:R-:W-:-:S03]  /*1a410*/  IMAD.X R183, R14, 0x1, R5, P6 ;  /* 0x000000010eb77824 */ /* 0x000fc600030e0605 */
[----:B------:R0:W-:Y:S04]  /*1a420*/  STL [R1+0x454], R234 ;  /* 0x000454ea01007387 */ /* 0x0001e80000100800 */
[----:B------:R1:W-:Y:S04]  /*1a430*/  STL [R1+0x450], R20 ;  /* 0x0004501401007387 */ /* 0x0003e80000100800 */
[----:B------:R-:W4:Y:S04]  /*1a440*/  LDL R5, [R1+0xdb8] ;  /* 0x000db80001057983 */ /* 0x000f280000100800 */
[----:B0-----:R-:W4:Y:S01]  /*1a450*/  LDG.E.U8 R234, desc[UR4][R224.64] ;  /* 0x00000004e0ea7981 */ /* 0x001f22000c1e1100 */
[----:B--2---:R-:W-:-:S03]  /*1a460*/  IADD3 R184, P6, R4, R3, RZ ;  /* 0x0000000304b87210 */ /* 0x004fc60007fde0ff */
[----:B------:R-:W2:Y:S04]  /*1a470*/  LDL R3, [R1+0xd98] ;  /* 0x000d980001037983 */ /* 0x000ea80000100800 */
[----:B-1----:R-:W2:Y:S01]  /*1a480*/  LDG.E.U8 R20, desc[UR4][R216.64] ;  /* 0x00000004d8147981 */ /* 0x002ea2000c1e1100 */
[----:B------:R-:W-:-:S03]  /*1a490*/  IMAD.X R185, R14, 0x1, R15, P6 ;  /* 0x000000010eb97824 */ /* 0x000fc600030e060f */
[----:B------:R-:W2:Y:S04]  /*1a4a0*/  LDL.LU.64 R224, [R1+0x270] ;  /* 0x0002700001e07983 */ /* 0x000ea80000300a00 */
[----:B------:R-:W2:Y:S04]  /*1a4b0*/  LDG.E.U8 R232, desc[UR4][R218.64] ;  /* 0x00000004dae87981 */ /* 0x000ea8000c1e1100 */
[----:B------:R-:W2:Y:S04]  /*1a4c0*/  LDL.LU.64 R216, [R1+0x268] ;  /* 0x0002680001d87983 */ /* 0x000ea80000300a00 */
[----:B------:R-:W-:Y:S04]  /*1a4d0*/  STL [R1+0x44c], R235 ;  /* 0x00044ceb01007387 */ /* 0x000fe80000100800 */
[----:B------:R0:W-:Y:S04]  /*1a4e0*/  STL [R1+0x448], R19 ;  /* 0x0004481301007387 */ /* 0x0001e80000100800 */
[----:B0-----:R-:W2:Y:S01]  /*1a4f0*/  LDG.E.U8 R19, desc[UR4][R230.64] ;  /* 0x00000004e6137981 */ /* 0x001ea2000c1e1100 */
[----:B---3--:R-:W-:-:S03]  /*1a500*/  IADD3 R186, P6, R4, R2, RZ ;  /* 0x0000000204ba7210 */ /* 0x008fc60007fde0ff */
[----:B------:R-:W3:Y:S04]  /*1a510*/  LDL R2, [R1+0xd9c] ;  /* 0x000d9c0001027983 */ /* 0x000ee80000100800 */
[----:B------:R-:W3:Y:S01]  /*1a520*/  LDL.LU.64 R236, [R1+0x288] ;  /* 0x0002880001ec7983 */ /* 0x000ee20000300a00 */
[----:B----4-:R-:W-:-:S03]  /*1a530*/  IMAD.X R187, R14, 0x1, R0, P6 ;  /* 0x000000010ebb7824 */ /* 0x010fc600030e0600 */
[----:B------:R-:W4:Y:S04]  /*1a540*/  LDL R0, [R1+0xb58] ;  /* 0x000b580001007983 */ /* 0x000f280000100800 */
[----:B------:R-:W-:Y:S04]  /*1a550*/  STL [R1+0x444], R21 ;  /* 0x0004441501007387 */ /* 0x000fe80000100800 */
[----:B------:R-:W4:Y:S04]  /*1a560*/  LDL.LU.64 R230, [R1+0x280] ;  /* 0x0002800001e67983 */ /* 0x000f280000300a00 */
[----:B------:R0:W-:Y:S04]  /*1a570*/  STL [R1+0x440], R18 ;  /* 0x0004401201007387 */ /* 0x0001e80000100800 */
[----:B------:R-:W4:Y:S04]  /*1a580*/  LDL.LU.64 R218, [R1+0x298] ;  /* 0x0002980001da7983 */ /* 0x000f280000300a00 */
[----:B------:R-:W4:Y:S01]  /*1a590*/  LDL R15, [R1+0xda0] ;  /* 0x000da000010f7983 */ /* 0x000f220000100800 */
[----:B------:R-:W-:-:S03]  /*1a5a0*/  IADD3 R188, P6, R4, R5, RZ ;  /* 0x0000000504bc7210 */ /* 0x000fc60007fde0ff */
[----:B0-----:R-:W4:Y:S02]  /*1a5b0*/  LDG.E.U8 R18, desc[UR4][R228.64] ;  /* 0x00000004e4127981 */ /* 0x001f24000c1e1100 */
[----:B--2---:R-:W-:Y:S02]  /*1a5c0*/  IMAD.X R189, R14, 0x1, R3, P6 ;  /* 0x000000010ebd7824 */ /* 0x004fe400030e0603 */
[----:B------:R-:W2:Y:S04]  /*1a5d0*/  LDL R3, [R1+0xd80] ;  /* 0x000d800001037983 */ /* 0x000ea80000100800 */
[----:B------:R0:W-:Y:S04]  /*1a5e0*/  STL [R1+0x43c], R17 ;  /* 0x00043c1101007387 */ /* 0x0001e80000100800 */
[----:B------:R-:W2:Y:S04]  /*1a5f0*/  LDL.LU.64 R228, [R1+0x290] ;  /* 0x0002900001e47983 */ /* 0x000ea80000300a00 */
[----:B------:R1:W-:Y:S04]  /*1a600*/  STL [R1+0x438], R16 ;  /* 0x0004381001007387 */ /* 0x0003e80000100800 */
[----:B------:R-:W2:Y:S04]  /*1a610*/  LDG.E.U8 R21, desc[UR4][R220.64] ;  /* 0x00000004dc157981 */ /* 0x000ea8000c1e1100 */
[----:B0-----:R-:W2:Y:S04]  /*1a620*/  LDG.E.U8 R17, desc[UR4][R12.64] ;  /* 0x000000040c117981 */ /* 0x001ea8000c1e1100 */
[----:B-1----:R-:W2:Y:S04]  /*1a630*/  LDL R16, [R1+0xda4] ;  /* 0x000da40001107983 */ /* 0x002ea80000100800 */
[----:B------:R-:W2:Y:S04]  /*1a640*/  LDL.LU.64 R220, [R1+0x2b0] ;  /* 0x0002b00001dc7983 */ /* 0x000ea80000300a00 */
[----:B------:R-:W2:Y:S04]  /*1a650*/  LDL.LU.64 R12, [R1+0x2a8] ;  /* 0x0002a800010c7983 */ /* 0x000ea80000300a00 */
[----:B------:R-:W2:Y:S01]  /*1a660*/  LDG.E.U8 R239, desc[UR4][R224.64] ;  /* 0x00000004e0ef7981 */ /* 0x000ea2000c1e1100 */
[----:B---3--:R-:W-:-:S03]  /*1a670*/  IADD3 R190, P6, R4, R2, RZ ;  /* 0x0000000204be7210 */ /* 0x008fc60007fde0ff */
[----:B------:R-:W3:Y:S04]  /*1a680*/  LDL R2, [R1+0xd84] ;  /* 0x000d840001027983 */ /* 0x000ee80000100800 */
[----:B------:R0:W-:Y:S04]  /*1a690*/  STL [R1+0x434], R234 ;  /* 0x000434ea01007387 */ /* 0x0001e80000100800 */
[----:B------:R1:W-:Y:S04]  /*1a6a0*/  STL [R1+0x430], R20 ;  /* 0x0004301401007387 */ /* 0x0003e80000100800 */
[----:B------:R-:W3:Y:S04]  /*1a6b0*/  LDL R5, [R1+0xd88] ;  /* 0x000d880001057983 */ /* 0x000ee80000100800 */
[----:B0-----:R-:W3:Y:S04]  /*1a6c0*/  LDG.E.U8 R234, desc[UR4][R226.64] ;  /* 0x00000004e2ea7981 */ /* 0x001ee8000c1e1100 */
[----:B-1----:R-:W3:Y:S04]  /*1a6d0*/  LDG.E.U8 R20, desc[UR4][R222.64] ;  /* 0x00000004de147981 */ /* 0x002ee8000c1e1100 */
[----:B------:R-:W3:Y:S01]  /*1a6e0*/  LDG.E.U8 R238, desc[UR4][R236.64] ;  /* 0x00000004ecee7981 */ /* 0x000ee2000c1e1100 */
[----:B----4-:R-:W-:-:S03]  /*1a6f0*/  IMAD.X R191, R14, 0x1, R0, P6 ;  /* 0x000000010ebf7824 */ /* 0x010fc600030e0600 */
[----:B------:R-:W4:Y:S04]  /*1a700*/  LDL R0, [R1+0xb5c] ;  /* 0x000b5c0001007983 */ /* 0x000f280000100800 */
[----:B------:R-:W4:Y:S04]  /*1a710*/  LDL.LU.64 R226, [R1+0x2c8] ;  /* 0x0002c80001e27983 */ /* 0x000f280000300a00 */
[----:B------:R-:W4:Y:S04]  /*1a720*/  LDL.LU.64 R222, [R1+0x2c0] ;  /* 0x0002c00001de7983 */ /* 0x000f280000300a00 */
[----:B------:R-:W-:Y:S04]  /*1a730*/  STL [R1+0x42c], R233 ;  /* 0x00042ce901007387 */ /* 0x000fe80000100800 */
[----:B------:R0:W-:Y:S01]  /*1a740*/  STL [R1+0x428], R19 ;  /* 0x0004281301007387 */ /* 0x0001e20000100800 */
[----:B------:R-:W-:-:S03]  /*1a750*/  IADD3 R192, P6, R4, R15, RZ ;  /* 0x0000000f04c07210 */ /* 0x000fc60007fde0ff */
[----:B------:R-:W4:Y:S04]  /*1a760*/  LDL R15, [R1+0xd8c] ;  /* 0x000d8c00010f7983 */ /* 0x000f280000100800 */
[----:B------:R-:W4:Y:S01]  /*1a770*/  LDG.E.U8 R235, desc[UR4][R230.64] ;  /* 0x00000004e6eb7981 */ /* 0x000f22000c1e1100 */
[----:B--2---:R-:W-:-:S03]  /*1a780*/  IMAD.X R193, R14, 0x1, R3, P6 ;  /* 0x000000010ec17824 */ /* 0x004fc600030e0603 */
[----:B------:R-:W2:Y:S04]  /*1a790*/  LDL R3, [R1+0xd6c] ;  /* 0x000d6c0001037983 */ /* 0x000ea80000100800 */
[----:B0-----:R-:W2:Y:S04]  /*1a7a0*/  LDG.E.U8 R19, desc[UR4][R216.64] ;  /* 0x00000004d8137981 */ /* 0x001ea8000c1e1100 */
[----:B------:R-:W2:Y:S04]  /*1a7b0*/  LDL.LU.64 R224, [R1+0x2d8] ;  /* 0x0002d80001e07983 */ /* 0x000ea80000300a00 */
[----:B------:R-:W2:Y:S04]  /*1a7c0*/  LDL.LU.64 R216, [R1+0x2d0] ;  /* 0x0002d00001d87983 */ /* 0x000ea80000300a00 */
[----:B------:R-:W-:Y:S01]  /*1a7d0*/  STL [R1+0x230], R232 ;  /* 0x000230e801007387 */ /* 0x000fe20000100800 */
[----:B------:R-:W-:-:S03]  /*1a7e0*/  IADD3 R194, P6, R4, R16, RZ ;  /* 0x0000001004c27210 */ /* 0x000fc60007fde0ff */
[----:B------:R0:W-:Y:S04]  /*1a7f0*/  STL [R1+0x21c], R18 ;  /* 0x00021c1201007387 */ /* 0x0001e80000100800 */
[----:B0-----:R-:W2:Y:S01]  /*1a800*/  LDG.E.U8 R18, desc[UR4][R218.64] ;  /* 0x00000004da127981 */ /* 0x001ea2000c1e1100 */
[----:B---3--:R-:W-:-:S03]  /*1a810*/  IMAD.X R195, R14, 0x1, R2, P6 ;  /* 0x000000010ec37824 */ /* 0x008fc600030e0602 */
[----:B------:R-:W3:Y:S01]  /*1a820*/  LDL R2, [R1+0xd90] ;  /* 0x000d900001027983 */ /* 0x000ee20000100800 */
[----:B------:R-:W-:-:S03]  /*1a830*/  IADD3 R196, P6, R4, R5, RZ ;  /* 0x0000000504c47210 */ /* 0x000fc60007fde0ff */
[----:B------:R-:W3:Y:S04]  /*1a840*/  LDL R5, [R1+0xd70] ;  /* 0x000d700001057983 */ /* 0x000ee80000100800 */
[----:B------:R0:W-:Y:S04]  /*1a850*/  STL [R1+0x218], R21 ;  /* 0x0002181501007387 */ /* 0x0001e80000100800 */
[----:B0-----:R-:W3:Y:S01]  /*1a860*/  LDG.E.U8 R21, desc[UR4][R228.64] ;  /* 0x00000004e4157981 */ /* 0x001ee2000c1e1100 */
[----:B----4-:R-:W-:-:S03]  /*1a870*/  IMAD.X R197, R14, 0x1, R0, P6 ;  /* 0x000000010ec57824 */ /* 0x010fc600030e0600 */
[----:B------:R-:W4:Y:S04]  /*1a880*/  LDL R0, [R1+0xd74] ;  /* 0x000d740001007983 */ /* 0x000f280000100800 */
[----:B------:R0:W-:Y:S04]  /*1a890*/  STL [R1+0x214], R17 ;  /* 0x0002141101007387 */ /* 0x0001e80000100800 */
[----:B------:R-:W4:Y:S04]  /*1a8a0*/  LDL.LU.64 R232, [R1+0x2f0] ;  /* 0x0002f00001e87983 */ /* 0x000f280000300a00 */
[----:B------:R-:W4:Y:S04]  /*1a8b0*/  LDL.LU.64 R218, [R1+0x2e8] ;  /* 0x0002e80001da7983 */ /* 0x000f280000300a00 */
[----:B0-----:R-:W4:Y:S04]  /*1a8c0*/  LDL R17, [R1+0xb60] ;  /* 0x000b600001117983 */ /* 0x001f280000100800 */
[----:B------:R-:W4:Y:S01]  /*1a8d0*/  LDL.LU.64 R236, [R1+0x308] ;  /* 0x0003080001ec7983 */ /* 0x000f220000300a00 */
[----:B------:R-:W-:-:S03]  /*1a8e0*/  IADD3 R198, P6, R4, R15, RZ ;  /* 0x0000000f04c67210 */ /* 0x000fc60007fde0ff */
[----:B------:R0:W-:Y:S04]  /*1a8f0*/  STL [R1+0x210], R234 ;  /* 0x000210ea01007387 */ /* 0x0001e80000100800 */
[----:B------:R1:W-:Y:S01]  /*1a900*/  STL [R1+0x20c], R20 ;  /* 0x00020c1401007387 */ /* 0x0003e20000100800 */
[----:B--2---:R-:W-:-:S03]  /*1a910*/  IMAD.X R199, R14, 0x1, R3, P6 ;  /* 0x000000010ec77824 */ /* 0x004fc600030e0603 */
[----:B------:R-:W2:Y:S04]  /*1a920*/  LDG.E.U8 R252, desc[UR4][R226.64] ;  /* 0x00000004e2fc7981 */ /* 0x000ea8000c1e1100 */
[----:B0-----:R-:W2:Y:S04]  /*1a930*/  LDG.E.U8 R234, desc[UR4][R220.64] ;  /* 0x00000004dcea7981 */ /* 0x001ea8000c1e1100 */
[----:B-1----:R-:W2:Y:S04]  /*1a940*/  LDG.E.U8 R20, desc[UR4][R12.64] ;  /* 0x000000040c147981 */ /* 0x002ea8000c1e1100 */
[----:B------:R-:W2:Y:S04]  /*1a950*/  LDL.LU.64 R12, [R1+0x300] ;  /* 0x00030000010c7983 */ /* 0x000ea80000300a00 */
[----:B------:R-:W2:Y:S01]  /*1a960*/  LDL R15, [R1+0xd78] ;  /* 0x000d7800010f7983 */ /* 0x000ea20000100800 */
[----:B---3--:R-:W-:-:S03]  /*1a970*/  IADD3 R200, P6, R4, R2, RZ ;  /* 0x0000000204c87210 */ /* 0x008fc60007fde0ff */
[----:B------:R-:W3:Y:S04]  /*1a980*/  LDL.LU.64 R2, [R1+0x320] ;  /* 0x0003200001027983 */ /* 0x000ee80000300a00 */
[----:B------:R-:W3:Y:S04]  /*1a990*/  LDL R16, [R1+0xd58] ;  /* 0x000d580001107983 */ /* 0x000ee80000100800 */
[----:B------:R0:W-:Y:S01]  /*1a9a0*/  STL [R1+0x208], R239 ;  /* 0x000208ef01007387 */ /* 0x0001e20000100800 */
[----:B------:R-:W-:-:S03]  /*1a9b0*/  IMAD.X R201, R14, 0x1, R5, P6 ;  /* 0x000000010ec97824 */ /* 0x000fc600030e0605 */
[----:B------:R-:W3:Y:S04]  /*1a9c0*/  LDL.LU.64 R220, [R1+0x318] ;  /* 0x0003180001dc7983 */ /* 0x000ee80000300a00 */
[----:B------:R1:W-:Y:S04]  /*1a9d0*/  STL [R1+0x204], R19 ;  /* 0x0002041301007387 */ /* 0x0003e80000100800 */
[----:B------:R-:W3:Y:S04]  /*1a9e0*/  LDL R5, [R1+0xd5c] ;  /* 0x000d5c0001057983 */ /* 0x000ee80000100800 */
[----:B0-----:R-:W3:Y:S04]  /*1a9f0*/  LDG.E.U8 R239, desc[UR4][R224.64] ;  /* 0x00000004e0ef7981 */ /* 0x001ee8000c1e1100 */
[----:B-1----:R-:W3:Y:S01]  /*1aa00*/  LDG.E.U8 R19, desc[UR4][R222.64] ;  /* 0x00000004de137981 */ /* 0x002ee2000c1e1100 */
[----:B----4-:R-:W-:-:S03]  /*1aa10*/  IADD3 R202, P6, R4, R0, RZ ;  /* 0x0000000004ca7210 */ /* 0x010fc60007fde0ff */
[----:B------:R-:W4:Y:S04]  /*1aa20*/  LDL R0, [R1+0xd7c] ;  /* 0x000d7c0001007983 */ /* 0x000f280000100800 */
[----:B------:R-:W4:Y:S04]  /*1aa30*/  LDL.LU.64 R230, [R1+0x330] ;  /* 0x0003300001e67983 */ /* 0x000f280000300a00 */
[----:B------:R-:W4:Y:S04]  /*1aa40*/  LDL.LU.64 R222, [R1+0x310] ;  /* 0x0003100001de7983 */ /* 0x000f280000300a00 */
[----:B------:R0:W-:Y:S04]  /*1aa50*/  STL [R1+0x200], R238 ;  /* 0x000200ee01007387 */ /* 0x0001e80000100800 */
[----:B------:R1:W-:Y:S04]  /*1aa60*/  STL [R1+0x1f4], R235 ;  /* 0x0001f4eb01007387 */ /* 0x0003e80000100800 */
[----:B------:R-:W4:Y:S04]  /*1aa70*/  LDL.LU.64 R228, [R1+0x328] ;  /* 0x0003280001e47983 */ /* 0x000f280000300a00 */
[----:B------:R-:W4:Y:S04]  /*1aa80*/  LDL.LU.64 R226, [R1+0x2f8] ;  /* 0x0002f80001e27983 */ /* 0x000f280000300a00 */
[----:B------:R1:W-:Y:S01]  /*1aa90*/  STL [R1+0x1f0], R18 ;  /* 0x0001f01201007387 */ /* 0x0003e20000100800 */
[----:B------:R-:W-:-:S03]  /*1aaa0*/  IMAD.X R203, R14, 0x1, R17, P6 ;  /* 0x000000010ecb7824 */ /* 0x000fc600030e0611 */
[----:B0-----:R-:W4:Y:S04]  /*1aab0*/  LDG.E.U8 R238, desc[UR4][R216.64] ;  /* 0x00000004d8ee7981 */ /* 0x001f28000c1e1100 */
[----:B-1----:R-:W4:Y:S04]  /*1aac0*/  LDG.E.U8 R235, desc[UR4][R232.64] ;  /* 0x00000004e8eb7981 */ /* 0x002f28000c1e1100 */
[----:B------:R-:W4:Y:S01]  /*1aad0*/  LDL R18, [R1+0xd60] ;  /* 0x000d600001127983 */ /* 0x000f220000100800 */
[----:B--2---:R-:W-:-:S03]  /*1aae0*/  IADD3 R204, P6, R4, R15, RZ ;  /* 0x0000000f04cc7210 */ /* 0x004fc60007fde0ff */
[----:B------:R-:W2:Y:S04]  /*1aaf0*/  LDL R15, [R1+0xb64] ;  /* 0x000b6400010f7983 */ /* 0x000ea80000100800 */
[----:B------:R-:W2:Y:S04]  /*1ab00*/  LDL.LU.64 R224, [R1+0x2e0] ;  /* 0x0002e00001e07983 */ /* 0x000ea80000300a00 */
[----:B------:R0:W-:Y:S04]  /*1ab10*/  STL [R1+0x1ec], R21 ;  /* 0x0001ec1501007387 */ /* 0x0001e80000100800 */
[----:B------:R-:W2:Y:S04]  /*1ab20*/  LDL.LU.64 R216, [R1+0x2b8] ;  /* 0x0002b80001d87983 */ /* 0x000ea80000300a00 */
[----:B------:R-:W2:Y:S01]  /*1ab30*/  LDL R17, [R1+0xd64] ;  /* 0x000d640001117983 */ /* 0x000ea20000100800 */
[----:B---3--:R-:W-:-:S03]  /*1ab40*/  IMAD.X R205, R14, 0x1, R16, P6 ;  /* 0x000000010ecd7824 */ /* 0x008fc600030e0610 */
[----:B------:R1:W-:Y:S04]  /*1ab50*/  STL [R1+0x1e8], R234 ;  /* 0x0001e8ea01007387 */ /* 0x0003e80000100800 */
[----:B0-----:R-:W3:Y:S04]  /*1ab60*/  LDG.E.U8 R21, desc[UR4][R218.64] ;  /* 0x00000004da157981 */ /* 0x001ee8000c1e1100 */
[----:B-1----:R-:W3:Y:S01]  /*1ab70*/  LDG.E.U8 R234, desc[UR4][R12.64] ;  /* 0x000000040cea7981 */ /* 0x002ee2000c1e1100 */
[----:B----4-:R-:W-:-:S03]  /*1ab80*/  IADD3 R206, P6, R4, R0, RZ ;  /* 0x0000000004ce7210 */ /* 0x010fc60007fde0ff */
[----:B------:R-:W4:Y:S04]  /*1ab90*/  LDL R0, [R1+0xd44] ;  /* 0x000d440001007983 */ /* 0x000f280000100800 */
[----:B------:R0:W-:Y:S01]  /*1aba0*/  STL [R1+0x1dc], R20 ;  /* 0x0001dc1401007387 */ /* 0x0001e20000100800 */
[----:B------:R-:W-:-:S03]  /*1abb0*/  IMAD.X R207, R14, 0x1, R5, P6 ;  /* 0x000000010ecf7824 */ /* 0x000fc600030e0605 */
[----:B------:R-:W3:Y:S04]  /*1abc0*/  LDL.LU.64 R218, [R1+0x2a0] ;  /* 0x0002a00001da7983 */ /* 0x000ee80000300a00 */
[----:B------:R-:W3:Y:S04]  /*1abd0*/  LDL R16, [R1+0xd68] ;  /* 0x000d680001107983 */ /* 0x000ee80000100800 */
[----:B------:R-:W3:Y:S04]  /*1abe0*/  LDL R5, [R1+0xd48] ;  /* 0x000d480001057983 */ /* 0x000ee80000100800 */
[----:B------:R-:W3:Y:S04]  /*1abf0*/  LDL.LU.64 R12, [R1+0x278] ;  /* 0x00027800010c7983 */ /* 0x000ee80000300a00 */
[----:B------:R-:W-:Y:S04]  /*1ac00*/  STL [R1+0x1d8], R252 ;  /* 0x0001d8fc01007387 */ /* 0x000fe80000100800 */
[----:B------:R1:W-:Y:S04]  /*1ac10*/  STL [R1+0x1d4], R19 ;  /* 0x0001d41301007387 */ /* 0x0003e80000100800 */
[----:B0-----:R-:W3:Y:S04]  /*1ac20*/  LDG.E.U8 R20, desc[UR4][R236.64] ;  /* 0x00000004ec147981 */ /* 0x001ee8000c1e1100 */
[----:B------:R-:W3:Y:S01]  /*1ac30*/  LDG.E.U8 R231, desc[UR4][R230.64] ;  /* 0x00000004e6e77981 */ /* 0x000ee2000c1e1100 */
[----:B------:R-:W-:-:S03]  /*1ac40*/  IADD3 R208, P6, R4, R18, RZ ;  /* 0x0000001204d07210 */ /* 0x000fc60007fde0ff */
[----:B-1----:R-:W3:Y:S04]  /*1ac50*/  LDG.E.U8 R19, desc[UR4][R2.64] ;  /* 0x0000000402137981 */ /* 0x002ee8000c1e1100 */
[----:B------:R-:W3:Y:S04]  /*1ac60*/  LDG.E.U8 R18, desc[UR4][R220.64] ;  /* 0x00000004dc127981 */ /* 0x000ee8000c1e1100 */
[----:B------:R-:W3:Y:S04]  /*1ac70*/  LDG.E.U8 R230, desc[UR4][R222.64] ;  /* 0x00000004dee67981 */ /* 0x000ee8000c1e1100 */
[----:B------:R-:W3:Y:S01]  /*1ac80*/  LDL R3, [R1+0xd4c] ;  /* 0x000d4c0001037983 */ /* 0x000ee20000100800 */
[----:B--2---:R-:W-:-:S03]  /*1ac90*/  IMAD.X R209, R14, 0x1, R15, P6 ;  /* 0x000000010ed17824 */ /* 0x004fc600030e060f */
[----:B------:R-:W2:Y:S04]  /*1aca0*/  LDL R15, [R1+0xb68] ;  /* 0x000b6800010f7983 */ /* 0x000ea80000100800 */
[----:B------:R-:W2:Y:S04]  /*1acb0*/  LDL R2, [R1+0xd50] ;  /* 0x000d500001027983 */ /* 0x000ea80000100800 */
[----:B------:R-:W2:Y:S01]  /*1acc0*/  LDL.LU.64 R220, [R1+0x260] ;  /* 0x0002600001dc7983 */ /* 0x000ea20000300a00 */
[----:B------:R-:W-:-:S03]  /*1acd0*/  IADD3 R210, P6, R4, R17, RZ ;  /* 0x0000001104d27210 */ /* 0x000fc60007fde0ff */
[----:B------:R-:W-:Y:S04]  /*1ace0*/  STL [R1+0x1d0], R239 ;  /* 0x0001d0ef01007387 */ /* 0x000fe80000100800 */
[----:B------:R-:W-:Y:S04]  /*1acf0*/  STL [R1+0x1cc], R238 ;  /* 0x0001ccee01007387 */ /* 0x000fe80000100800 */
[----:B------:R-:W2:Y:S04]  /*1ad00*/  LDG.E.U8 R233, desc[UR4][R228.64] ;  /* 0x00000004e4e97981 */ /* 0x000ea8000c1e1100 */
[----:B------:R-:W2:Y:S04]  /*1ad10*/  LDG.E.U8 R232, desc[UR4][R226.64] ;  /* 0x00000004e2e87981 */ /* 0x000ea8000c1e1100 */
[----:B------:R-:W2:Y:S01]  /*1ad20*/  LDG.E.U8 R252, desc[UR4][R224.64] ;  /* 0x00000004e0fc7981 */ /* 0x000ea2000c1e1100 */
[----:B----4-:R-:W-:-:S03]  /*1ad30*/  IMAD.X R211, R14, 0x1, R0, P6 ;  /* 0x000000010ed37824 */ /* 0x010fc600030e0600 */
[----:B------:R-:W4:Y:S04]  /*1ad40*/  LDL R0, [R1+0xd30] ;  /* 0x000d300001007983 */ /* 0x000f280000100800 */
[----:B------:R-:W4:Y:S04]  /*1ad50*/  LDL.LU.64 R236, [R1+0x220] ;  /* 0x0002200001ec7983 */ /* 0x000f280000300a00 */
[----:B------:R-:W4:Y:S01]  /*1ad60*/  LDL.LU.64 R222, [R1+0x1f8] ;  /* 0x0001f80001de7983 */ /* 0x000f220000300a00 */
[----:B---3--:R-:W-:-:S03]  /*1ad70*/  IADD3 R212, P6, R4, R16, RZ ;  /* 0x0000001004d47210 */ /* 0x008fc60007fde0ff */
[----:B------:R0:W-:Y:S02]  /*1ad80*/  STL [R1+0x1c8], R235 ;  /* 0x0001c8eb01007387 */ /* 0x0001e40000100800 */
[----:B------:R-:W-:Y:S02]  /*1ad90*/  IMAD.X R213, R14, 0x1, R5, P6 ;  /* 0x000000010ed57824 */ /* 0x000fe400030e0605 */
[----:B------:R-:W3:Y:S04]  /*1ada0*/  LDG.E.U8 R16, desc[UR4][R218.64] ;  /* 0x00000004da107981 */ /* 0x000ee8000c1e1100 */
[----:B------:R-:W3:Y:S04]  /*1adb0*/  LDL R5, [R1+0xd54] ;  /* 0x000d540001057983 */ /* 0x000ee80000100800 */
[----:B------:R-:W-:Y:S04]  /*1adc0*/  STL [R1+0x1c4], R21 ;  /* 0x0001c41501007387 */ /* 0x000fe80000100800 */
[----:B------:R-:W3:Y:S04]  /*1add0*/  LDG.E.U8 R17, desc[UR4][R12.64] ;  /* 0x000000040c117981 */ /* 0x000ee8000c1e1100 */
[----:B0-----:R-:W3:Y:S01]  /*1ade0*/  LDG.E.U8 R235, desc[UR4][R6.64] ;  /* 0x0000000406eb7981 */ /* 0x001ee2000c1e1100 */
[----:B------:R-:W-:-:S03]  /*1adf0*/  IADD3 R214, P6, R4, R3, RZ ;  /* 0x0000000304d67210 */ /* 0x000fc60007fde0ff */
[----:B------:R-:W3:Y:S02]  /*1ae00*/  LDL R3, [R1+0xd34] ;  /* 0x000d340001037983 */ /* 0x000ee40000100800 */
[----:B--2---:R-:W-:Y:S02]  /*1ae10*/  IMAD.X R215, R14, 0x1, R15, P6 ;  /* 0x000000010ed77824 */ /* 0x004fe400030e060f */
[----:B------:R0:W-:Y:S04]  /*1ae20*/  STL [R1+0x1c0], R20 ;  /* 0x0001c01401007387 */ /* 0x0001e80000100800 */
[----:B------:R1:W2:Y:S02]  /*1ae30*/  LDG.E.U8 R15, desc[UR4][R216.64] ;  /* 0x00000004d80f7981 */ /* 0x0002a4000c1e1100 */
[----:B-1----:R-:W-:-:S02]  /*1ae40*/  IADD3 R216, P6, R4, R2, RZ ;  /* 0x0000000204d87210 */ /* 0x002fc40007fde0ff */
[----:B------:R-:W2:Y:S04]  /*1ae50*/  LDL R2, [R1+0xd38] ;  /* 0x000d380001027983 */ /* 0x000ea80000100800 */
[----:B0-----:R-:W2:Y:S04]  /*1ae60*/  LDL.LU.64 R20, [R1+0x1e0] ;  /* 0x0001e00001147983 */ /* 0x001ea80000300a00 */
[----:B------:R-:W2:Y:S04]  /*1ae70*/  LDL.LU.64 R224, [R1+0x1b8] ;  /* 0x0001b80001e07983 */ /* 0x000ea80000300a00 */
[----:B------:R0:W-:Y:S04]  /*1ae80*/  STL [R1+0x1b4], R234 ;  /* 0x0001b4ea01007387 */ /* 0x0001e80000100800 */
[----:B0-----:R2:W2:Y:S01]  /*1ae90*/  LDG.E.U8 R234, desc[UR4][R220.64] ;  /* 0x00000004dcea7981 */ /* 0x0014a2000c1e1100 */
[----:B----4-:R-:W-:-:S03]  /*1aea0*/  IMAD.X R217, R14, 0x1, R0, P6 ;  /* 0x000000010ed97824 */ /* 0x010fc600030e0600 */
[----:B------:R-:W4:Y:S04]  /*1aeb0*/  LDL R0, [R1+0xb6c] ;  /* 0x000b6c0001007983 */ /* 0x000f280000100800 */
[----:B------:R-:W4:Y:S04]  /*1aec0*/  LDL.LU.64 R238, [R1+0x1a0] ;  /* 0x0001a00001ee7983 */ /* 0x000f280000300a00 */
[----:B------:R-:W-:Y:S04]  /*1aed0*/  STL [R1+0x1b0], R19 ;  /* 0x0001b01301007387 */ /* 0x000fe80000100800 */
[----:B------:R-:W4:Y:S01]  /*1aee0*/  LDL.LU.64 R226, [R1+0x178] ;  /* 0x0001780001e27983 */ /* 0x000f220000300a00 */
[----:B---3--:R-:W-:-:S03]  /*1aef0*/  IADD3 R218, P6, R4, R5, RZ ;  /* 0x0000000504da7210 */ /* 0x008fc60007fde0ff */
[----:B------:R0:W-:Y:S04]  /*1af00*/  STL [R1+0x1ac], R18 ;  /* 0x0001ac1201007387 */ /* 0x0001e80000100800 */
[----:B0-----:R-:W3:Y:S04]  /*1af10*/  LDL.LU.64 R18, [R1+0x160] ;  /* 0x0001600001127983 */ /* 0x001ee80000300a00 */
[----:B------:R-:W3:Y:S04]  /*1af20*/  LDL.LU.64 R228, [R1+0x138] ;  /* 0x0001380001e47983 */ /* 0x000ee80000300a00 */
[----:B------:R-:W3:Y:S01]  /*1af30*/  LDL R5, [R1+0xd3c] ;  /* 0x000d3c0001057983 */ /* 0x000ee20000100800 */
[----:B------:R-:W-:-:S03]  /*1af40*/  IMAD.X R219, R14, 0x1, R3, P6 ;  /* 0x000000010edb7824 */ /* 0x000fc600030e0603 */
[----:B------:R-:W3:Y:S04]  /*1af50*/  LDL R3, [R1+0xd1c] ;  /* 0x000d1c0001037983 */ /* 0x000ee80000100800 */
[----:B------:R-:W-:Y:S04]  /*1af60*/  STL [R1+0x1a8], R231 ;  /* 0x0001a8e701007387 */ /* 0x000fe80000100800 */
[----:B------:R-:W3:Y:S04]  /*1af70*/  LDL.LU.64 R12, [R1+0x120] ;  /* 0x00012000010c7983 */ /* 0x000ee80000300a00 */
[----:B------:R0:W-:Y:S04]  /*1af80*/  STL [R1+0x19c], R230 ;  /* 0x00019ce601007387 */ /* 0x0001e80000100800 */
[----:B------:R-:W3:Y:S01]  /*1af90*/  LDG.E.U8 R219, desc[UR4][R218.64] ;  /* 0x00000004dadb7981 */ /* 0x000ee2000c1e1100 */
[----:B--2---:R-:W-:-:S03]  /*1afa0*/  IADD3 R220, P6, R4, R2, RZ ;  /* 0x0000000204dc7210 */ /* 0x004fc60007fde0ff */
[----:B0-----:R-:W2:Y:S04]  /*1afb0*/  LDL.LU.64 R230, [R1+0xf8] ;  /* 0x0000f80001e67983 */ /* 0x001ea80000300a00 */
[----:B------:R-:W2:Y:S04]  /*1afc0*/  LDL R2, [R1+0xd40] ;  /* 0x000d400001027983 */ /* 0x000ea80000100800 */
[----:B------:R-:W-:Y:S04]  /*1afd0*/  STL [R1+0x198], R233 ;  /* 0x000198e901007387 */ /* 0x000fe80000100800 */
[----:B------:R-:W2:Y:S04]  /*1afe0*/  LDL R7, [R1+0xd20] ;  /* 0x000d200001077983 */ /* 0x000ea80000100800 */
[----:B------:R0:W-:Y:S04]  /*1aff0*/  STL [R1+0x194], R232 ;  /* 0x000194e801007387 */ /* 0x0001e80000100800 */
[----:B0-----:R-:W2:Y:S04]  /*1b000*/  LDL.LU.64 R232, [R1+0xb8] ;  /* 0x0000b80001e87983 */ /* 0x001ea80000300a00 */
[----:B------:R0:W-:Y:S04]  /*1b010*/  STL [R1+0x190], R252 ;  /* 0x000190fc01007387 */ /* 0x0001e80000100800 */
[----:B0-----:R-:W2:Y:S04]  /*1b020*/  LDG.E.U8 R252, desc[UR4][R236.64] ;  /* 0x00000004ecfc7981 */ /* 0x001ea8000c1e1100 */
[----:B------:R0:W-:Y:S04]  /*1b030*/  STL [R1+0x18c], R15 ;  /* 0x00018c0f01007387 */ /* 0x0001e80000100800 */
[----:B------:R-:W2:Y:S04]  /*1b040*/  LDL R6, [R1+0xb70] ;  /* 0x000b700001067983 */ /* 0x000ea80000100800 */
[----:B0-----:R3:W2:Y:S01]  /*1b050*/  LDG.E.U8 R15, desc[UR4][R222.64] ;  /* 0x00000004de0f7981 */ /* 0x0016a2000c1e1100 */
[----:B----4-:R-:W-:-:S03]  /*1b060*/  IMAD.X R221, R14, 0x1, R0, P6 ;  /* 0x000000010edd7824 */ /* 0x010fc600030e0600 */
[----:B------:R-:W4:Y:S04]  /*1b070*/  LDL R0, [R1+0xd24] ;  /* 0x000d240001007983 */ /* 0x000f280000100800 */
[----:B------:R-:W-:Y:S04]  /*1b080*/  STL [R1+0x184], R17 ;  /* 0x0001841101007387 */ /* 0x000fe80000100800 */
[----:B------:R0:W-:Y:S04]  /*1b090*/  STL [R1+0x188], R16 ;  /* 0x0001881001007387 */ /* 0x0001e80000100800 */
[----:B------:R-:W4:Y:S04]  /*1b0a0*/  LDG.E.U8 R218, desc[UR4][R220.64] ;  /* 0x00000004dcda7981 */ /* 0x000f28000c1e1100 */
[----:B0-----:R-:W4:Y:S04]  /*1b0b0*/  LDL.LU.64 R16, [R1+0xa0] ;  /* 0x0000a00001107983 */ /* 0x001f280000300a00 */
[----:B------:R-:W-:Y:S04]  /*1b0c0*/  STL [R1+0x174], R235 ;  /* 0x000174eb01007387 */ /* 0x000fe80000100800 */
[----:B------:R0:W-:Y:S01]  /*1b0d0*/  STL [R1+0x180], R234 ;  /* 0x000180ea01007387 */ /* 0x0001e20000100800 */
[----:B---3--:R-:W-:-:S03]  /*1b0e0*/  IADD3 R222, P6, R4, R5, RZ ;  /* 0x0000000504de7210 */ /* 0x008fc60007fde0ff */
[----:B0-----:R-:W3:Y:S04]  /*1b0f0*/  LDL.LU.64 R234, [R1+0x78] ;  /* 0x0000780001ea7983 */ /* 0x001ee80000300a00 */
[----:B------:R-:W3:Y:S01]  /*1b100*/  LDL R5, [R1+0xd08] ;  /* 0x000d080001057983 */ /* 0x000ee20000100800 */
[----:B------:R-:W-:-:S03]  /*1b110*/  IMAD.X R223, R14, 0x1, R3, P6 ;  /* 0x000000010edf7824 */ /* 0x000fc600030e0603 */
[----:B------:R-:W3:Y:S04]  /*1b120*/  LDL R3, [R1+0xd28] ;  /* 0x000d280001037983 */ /* 0x000ee80000100800 */
[----:B------:R-:W3:Y:S04]  /*1b130*/  LDL.LU.64 R236, [R1+0x60] ;  /* 0x0000600001ec7983 */ /* 0x000ee80000300a00 */
[----:B--2---:R0:W-:Y:S04]  /*1b140*/  STL [R1+0x170], R252 ;  /* 0x000170fc01007387 */ /* 0x0041e80000100800 */
[----:B0-----:R-:W2:Y:S04]  /*1b150*/  LDG.E.U8 R252, desc[UR4][R20.64] ;  /* 0x0000000414fc7981 */ /* 0x001ea8000c1e1100 */
[----:B------:R-:W3:Y:S04]  /*1b160*/  LDL.LU.64 R20, [R1+0x1118] ;  /* 0x0011180001147983 */ /* 0x000ee80000300a00 */
[----:B------:R0:W-:Y:S04]  /*1b170*/  STL [R1+0x16c], R15 ;  /* 0x00016c0f01007387 */ /* 0x0001e80000100800 */
[----:B0-----:R0:W4:Y:S02]  /*1b180*/  LDG.E.U8 R15, desc[UR4][R224.64] ;  /* 0x00000004e00f7981 */ /* 0x001124000c1e1100 */
[----:B0-----:R-:W-:-:S02]  /*1b190*/  IADD3 R224, P6, R4, R2, RZ ;  /* 0x0000000204e07210 */ /* 0x001fc40007fde0ff */
[----:B------:R-:W3:Y:S03]  /*1b1a0*/  LDL R2, [R1+0xd2c] ;  /* 0x000d2c0001027983 */ /* 0x000ee60000100800 */
[----:B------:R-:W-:Y:S02]  /*1b1b0*/  IMAD.X R225, R14, 0x1, R7, P6 ;  /* 0x000000010ee17824 */ /* 0x000fe400030e0607 */
[----:B------:R-:W3:Y:S04]  /*1b1c0*/  LDL R7, [R1+0xd0c] ;  /* 0x000d0c0001077983 */ /* 0x000ee80000100800 */
[----:B--2---:R0:W-:Y:S04]  /*1b1d0*/  STL [R1+0x168], R252 ;  /* 0x000168fc01007387 */ /* 0x0041e80000100800 */
[----:B0-----:R-:W2:Y:S04]  /*1b1e0*/  LDG.E.U8 R252, desc[UR4][R238.64] ;  /* 0x00000004eefc7981 */ /* 0x001ea8000c1e1100 */
[----:B------:R-:W3:Y:S04]  /*1b1f0*/  LDL.LU.64 R238, [R1+0x1110] ;  /* 0x0011100001ee7983 */ /* 0x000ee80000300a00 */
[----:B----4-:R0:W-:Y:S04]  /*1b200*/  STL [R1+0x15c], R15 ;  /* 0x00015c0f01007387 */ /* 0x0101e80000100800 */
[----:B0-----:R0:W4:Y:S02]  /*1b210*/  LDG.E.U8 R15, desc[UR4][R226.64] ;  /* 0x00000004e20f7981 */ /* 0x001124000c1e1100 */
[----:B0-----:R-:W-:-:S02]  /*1b220*/  IADD3 R226, P6, R4, R0, RZ ;  /* 0x0000000004e27210 */ /* 0x001fc40007fde0ff */
[----:B------:R-:W4:Y:S04]  /*1b230*/  LDL R0, [R1+0xd10] ;  /* 0x000d100001007983 */ /* 0x000f280000100800 */
[----:B--2---:R0:W-:Y:S04]  /*1b240*/  STL [R1+0x158], R252 ;  /* 0x000158fc01007387 */ /* 0x0041e80000100800 */
[----:B0-----:R-:W2:Y:S01]  /*1b250*/  LDG.E.U8 R252, desc[UR4][R18.64] ;  /* 0x0000000412fc7981 */ /* 0x001ea2000c1e1100 */
[----:B------:R-:W-:-:S03]  /*1b260*/  IMAD.X R227, R14, 0x1, R6, P6 ;  /* 0x000000010ee37824 */ /* 0x000fc600030e0606 */
[----:B---3--:R-:W3:Y:S04]  /*1b270*/  LDG.E.U8 R239, desc[UR4][R238.64] ;  /* 0x00000004eeef7981 */ /* 0x008ee8000c1e1100 */
[----:B------:R-:W3:Y:S04]  /*1b280*/  LDL.LU.64 R18, [R1+0x1108] ;  /* 0x0011080001127983 */ /* 0x000ee80000300a00 */
[----:B------:R-:W3:Y:S04]  /*1b290*/  LDL R6, [R1+0xb74] ;  /* 0x000b740001067983 */ /* 0x000ee80000100800 */
[----:B----4-:R0:W-:Y:S04]  /*1b2a0*/  STL [R1+0x154], R15 ;  /* 0x0001540f01007387 */ /* 0x0101e80000100800 */
[----:B0-----:R0:W4:Y:S02]  /*1b2b0*/  LDG.E.U8 R15, desc[UR4][R228.64] ;  /* 0x00000004e40f7981 */ /* 0x001124000c1e1100 */
[----:B0-----:R-:W-:-:S02]  /*1b2c0*/  IADD3 R228, P6, R4, R3, RZ ;  /* 0x0000000304e47210 */ /* 0x001fc40007fde0ff */
[----:B------:R-:W3:Y:S04]  /*1b2d0*/  LDL R3, [R1+0xd14] ;  /* 0x000d140001037983 */ /* 0x000ee80000100800 */
[----:B--2---:R0:W-:Y:S04]  /*1b2e0*/  STL [R1+0x150], R252 ;  /* 0x000150fc01007387 */ /* 0x0041e80000100800 */
[----:B0-----:R-:W2:Y:S04]  /*1b2f0*/  LDG.E.U8 R252, desc[UR4][R12.64] ;  /* 0x000000040cfc7981 */ /* 0x001ea8000c1e1100 */
[----:B------:R-:W3:Y:S01]  /*1b300*/  LDL.LU.64 R12, [R1+0x1100] ;  /* 0x00110000010c7983 */ /* 0x000ee20000300a00 */
[----:B------:R-:W-:-:S03]  /*1b310*/  IMAD.X R229, R14, 0x1, R5, P6 ;  /* 0x000000010ee57824 */ /* 0x000fc600030e0605 */
[----:B------:R-:W3:Y:S04]  /*1b320*/  LDL R5, [R1+0xcf4] ;  /* 0x000cf40001057983 */ /* 0x000ee80000100800 */
[----:B----4-:R0:W-:Y:S04]  /*1b330*/  STL [R1+0x14c], R15 ;  /* 0x00014c0f01007387 */ /* 0x0101e80000100800 */
[----:B0-----:R0:W4:Y:S02]  /*1b340*/  LDG.E.U8 R15, desc[UR4][R230.64] ;  /* 0x00000004e60f7981 */ /* 0x001124000c1e1100 */
[----:B0-----:R-:W-:-:S02]  /*1b350*/  IADD3 R230, P6, R4, R2, RZ ;  /* 0x0000000204e67210 */ /* 0x001fc40007fde0ff */
[----:B------:R-:W4:Y:S04]  /*1b360*/  LDL R2, [R1+0xd18] ;  /* 0x000d180001027983 */ /* 0x000f280000100800 */
[----:B--2---:R3:W-:Y:S04]  /*1b370*/  STL [R1+0x148], R252 ;  /* 0x000148fc01007387 */ /* 0x0047e80000100800 */
[----:B---3--:R-:W2:Y:S01]  /*1b380*/  LDG.E.U8 R252, desc[UR4][R12.64] ;  /* 0x000000040cfc7981 */ /* 0x008ea2000c1e1100 */
[----:B------:R-:W-:-:S03]  /*1b390*/  IMAD.X R231, R14, 0x1, R7, P6 ;  /* 0x000000010ee77824 */ /* 0x000fc600030e0607 */
[----:B------:R-:W3:Y:S04]  /*1b3a0*/  LDL.LU R12, [R1+0x10f8] ;  /* 0x0010f800010c7983 */ /* 0x000ee80000300800 */
[----:B------:R-:W3:Y:S04]  /*1b3b0*/  LDL R13, [R1+0xcf8] ;  /* 0x000cf800010d7983 */ /* 0x000ee80000100800 */
[----:B----4-:R0:W-:Y:S04]  /*1b3c0*/  STL [R1+0x144], R15 ;  /* 0x0001440f01007387 */ /* 0x0101e80000100800 */
[----:B------:R-:W4:Y:S04]  /*1b3d0*/  LDL R7, [R1+0xcfc] ;  /* 0x000cfc0001077983 */ /* 0x000f280000100800 */
[----:B0-----:R0:W3:Y:S02]  /*1b3e0*/  LDG.E.U8 R15, desc[UR4][R232.64] ;  /* 0x00000004e80f7981 */ /* 0x0010e4000c1e1100 */
[----:B0-----:R-:W-:-:S02]  /*1b3f0*/  IADD3 R232, P6, R4, R0, RZ ;  /* 0x0000000004e87210 */ /* 0x001fc40007fde0ff */
[----:B------:R-:W4:Y:S04]  /*1b400*/  LDL R0, [R1+0xb78] ;  /* 0x000b780001007983 */ /* 0x000f280000100800 */
[----:B--2---:R0:W-:Y:S04]  /*1b410*/  STL [R1+0x140], R252 ;  /* 0x000140fc01007387 */ /* 0x0041e80000100800 */
[----:B0-----:R-:W2:Y:S01]  /*1b420*/  LDG.E.U8 R252, desc[UR4][R16.64] ;  /* 0x0000000410fc7981 */ /* 0x001ea2000c1e1100 */
[----:B------:R-:W-:-:S05]  /*1b430*/  IMAD.X R233, R14, 0x1, R6, P6 ;  /* 0x000000010ee97824 */ /* 0x000fca00030e0606 */
[----:B------:R-:W4:Y:S04]  /*1b440*/  LDG.E.U8 R221, desc[UR4][R232.64] ;  /* 0x00000004e8dd7981 */ /* 0x000f28000c1e1100 */
[----:B------:R-:W4:Y:S04]  /*1b450*/  LDL.LU.64 R16, [R1+0x10f0] ;  /* 0x0010f00001107983 */ /* 0x000f280000300a00 */
[----:B---3--:R0:W-:Y:S04]  /*1b460*/  STL [R1+0x13c], R15 ;  /* 0x00013c0f01007387 */ /* 0x0081e80000100800 */
[----:B------:R-:W3:Y:S04]  /*1b470*/  LDL R6, [R1+0xd00] ;  /* 0x000d000001067983 */ /* 0x000ee80000100800 */
[----:B0-----:R0:W4:Y:S02]  /*1b480*/  LDG.E.U8 R15, desc[UR4][R234.64] ;  /* 0x00000004ea0f7981 */ /* 0x001124000c1e1100 */
[----:B0-----:R-:W-:-:S02]  /*1b490*/  IADD3 R234, P6, R4, R3, RZ ;  /* 0x0000000304ea7210 */ /* 0x001fc40007fde0ff */
[----:B------:R-:W3:Y:S04]  /*1b4a0*/  LDL R3, [R1+0xce0] ;  /* 0x000ce00001037983 */ /* 0x000ee80000100800 */
[----:B--2---:R0:W-:Y:S04]  /*1b4b0*/  STL [R1+0x138], R252 ;  /* 0x000138fc01007387 */ /* 0x0041e80000100800 */
[----:B0-----:R-:W2:Y:S04]  /*1b4c0*/  LDG.E.U8 R252, desc[UR4][R236.64] ;  /* 0x00000004ecfc7981 */ /* 0x001ea8000c1e1100 */
[----:B------:R-:W3:Y:S04]  /*1b4d0*/  LDL.LU.64 R236, [R1+0x10e8] ;  /* 0x0010e80001ec7983 */ /* 0x000ee80000300a00 */
[----:B----4-:R3:W-:Y:S01]  /*1b4e0*/  STL [R1+0x134], R15 ;  /* 0x0001340f01007387 */ /* 0x0107e20000100800 */
[----:B------:R-:W-:-:S03]  /*1b4f0*/  IMAD.X R235, R14, 0x1, R5, P6 ;  /* 0x000000010eeb7824 */ /* 0x000fc600030e0605 */
[----:B------:R-:W4:Y:S04]  /*1b500*/  LDL R5, [R1+0xd04] ;  /* 0x000d040001057983 */ /* 0x000f280000100800 */
[----:B---3--:R0:W3:Y:S02]  /*1b510*/  LDG.E.U8 R15, desc[UR4][R236.64] ;  /* 0x00000004ec0f7981 */ /* 0x0080e4000c1e1100 */
[----:B0-----:R-:W-:Y:S02]  /*1b520*/  IADD3 R236, P6, R4, R2, RZ ;  /* 0x0000000204ec7210 */ /* 0x001fe40007fde0ff */
[----:B------:R-:W4:Y:S04]  /*1b530*/  LDL R2, [R1+0xce4] ;  /* 0x000ce40001027983 */ /* 0x000f280000100800 */
[----:B--2---:R0:W-:Y:S04]  /*1b540*/  STL [R1+0x130], R252 ;  /* 0x000130fc01007387 */ /* 0x0041e80000100800 */
[----:B0-----:R0:W2:Y:S01]  /*1b550*/  LDG.E.U8 R252, desc[UR4][R16.64] ;  /* 0x0000000410fc7981 */ /* 0x0010a2000c1e1100 */
[----:B------:R-:W-:-:S03]  /*1b560*/  IMAD.X R237, R14, 0x1, R13, P6 ;  /* 0x000000010eed7824 */ /* 0x000fc600030e060d */
[----:B------:R-:W2:Y:S01]  /*1b570*/  LDG.E.U8 R13, desc[UR4][R20.64] ;  /* 0x00000004140d7981 */ /* 0x000ea2000c1e1100 */
[----:B0-----:R-:W-:-:S03]  /*1b580*/  IADD3 R16, P6, R4, R7, RZ ;  /* 0x0000000704107210 */ /* 0x001fc60007fde0ff */
[----:B---3--:R0:W-:Y:S02]  /*1b590*/  STL [R1+0x12c], R15 ;  /* 0x00012c0f01007387 */ /* 0x0081e40000100800 */
[----:B------:R-:W-:Y:S02]  /*1b5a0*/  IMAD.X R17, R14, 0x1, R0, P6 ;  /* 0x000000010e117824 */ /* 0x000fe400030e0600 */
[----:B------:R-:W3:Y:S04]  /*1b5b0*/  LDL R0, [R1+0xce8] ;  /* 0x000ce80001007983 */ /* 0x000ee80000100800 */
[----:B------:R-:W3:Y:S04]  /*1b5c0*/  LDL R7, [R1+0xb7c] ;  /* 0x000b7c0001077983 */ /* 0x000ee80000100800 */
[----:B0-----:R0:W3:Y:S02]  /*1b5d0*/  LDG.E.U8 R15, desc[UR4][R18.64] ;  /* 0x00000004120f7981 */ /* 0x0010e4000c1e1100 */
[----:B0-----:R-:W-:-:S05]  /*1b5e0*/  IADD3 R18, P6, R4, R6, RZ ;  /* 0x0000000604127210 */ /* 0x001fca0007fde0ff */
[----:B------:R-:W-:Y:S02]  /*1b5f0*/  IMAD.X R19, R14, 0x1, R3, P6 ;  /* 0x000000010e137824 */ /* 0x000fe400030e0603 */
[----:B------:R-:W3:Y:S01]  /*1b600*/  LDL R3, [R1+0xcec] ;  /* 0x000cec0001037983 */ /* 0x000ee20000100800 */
[----:B----4-:R-:W-:-:S03]  /*1b610*/  IADD3 R20, P6, R4, R5, RZ ;  /* 0x0000000504147210 */ /* 0x010fc60007fde0ff */
[----:B--2---:R0:W-:Y:S04]  /*1b620*/  STL [R1+0x128], R252 ;  /* 0x000128fc01007387 */ /* 0x0041e80000100800 */
[----:B------:R-:W2:Y:S01]  /*1b630*/  LDL R6, [R1+0xccc] ;  /* 0x000ccc0001067983 */ /* 0x000ea20000100800 */
[----:B------:R-:W-:-:S03]  /*1b640*/  IMAD.X R21, R14, 0x1, R2, P6 ;  /* 0x000000010e157824 */ /* 0x000fc600030e0602 */
[----:B------:R-:W4:Y:S04]  /*1b650*/  LDL R2, [R1+0xcf0] ;  /* 0x000cf00001027983 */ /* 0x000f280000100800 */
[----:B0-----:R0:W4:Y:S04]  /*1b660*/  LDG.E.U8 R252, desc[UR4][R22.64] ;  /* 0x0000000416fc7981 */ /* 0x001128000c1e1100 */
[----:B---3--:R1:W-:Y:S04]  /*1b670*/  STL [R1+0x124], R15 ;  /* 0x0001240f01007387 */ /* 0x0083e80000100800 */
[----:B------:R-:W3:Y:S01]  /*1b680*/  LDL R5, [R1+0xcd0] ;  /* 0x000cd00001057983 */ /* 0x000ee20000100800 */
[----:B0-----:R-:W-:-:S03]  /*1b690*/  IADD3 R22, P6, R4, R0, RZ ;  /* 0x0000000004167210 */ /* 0x001fc60007fde0ff */
[----:B------:R0:W-:Y:S04]  /*1b6a0*/  STL [R1+0x120], R239 ;  /* 0x000120ef01007387 */ /* 0x0001e80000100800 */
[----:B-1----:R-:W3:Y:S04]  /*1b6b0*/  LDG.E.U8 R15, desc[UR4][R242.64] ;  /* 0x00000004f20f7981 */ /* 0x002ee8000c1e1100 */
[----:B0-----:R-:W3:Y:S04]  /*1b6c0*/  LDL.LU.64 R238, [R1+0x10] ;  /* 0x0000100001ee7983 */ /* 0x001ee80000300a00 */
[----:B------:R-:W3:Y:S01]  /*1b6d0*/  LDL R0, [R1+0xcd4] ;  /* 0x000cd40001007983 */ /* 0x000ee20000100800 */
[----:B------:R-:W-:-:S03]  /*1b6e0*/  IMAD.X R23, R14, 0x1, R7, P6 ;  /* 0x000000010e177824 */ /* 0x000fc600030e0607 */
[----:B------:R0:W-:Y:S01]  /*1b6f0*/  STL [R1+0x11c], R13 ;  /* 0x00011c0d01007387 */ /* 0x0001e20000100800 */
[----:B------:R-:W-:-:S03]  /*1b700*/  IADD3 R152, P6, R4, R3, RZ ;  /* 0x0000000304987210 */ /* 0x000fc60007fde0ff */
[----:B------:R-:W3:Y:S04]  /*1b710*/  LDG.E.U8 R242, desc[UR4][R244.64] ;  /* 0x00000004f4f27981 */ /* 0x000ee8000c1e1100 */
[----:B------:R-:W3:Y:S04]  /*1b720*/  LDG.E.U8 R243, desc[UR4][R160.64] ;  /* 0x00000004a0f37981 */ /* 0x000ee8000c1e1100 */
[----:B0-----:R-:W3:Y:S04]  /*1b730*/  LDL R13, [R1+0xb80] ;  /* 0x000b8000010d7983 */ /* 0x001ee80000100800 */
[----:B------:R0:W-:Y:S04]  /*1b740*/  STL [R1+0x118], R241 ;  /* 0x000118f101007387 */ /* 0x0001e80000100800 */
[----:B------:R-:W3:Y:S01]  /*1b750*/  LDL R7, [R1+0xcd8] ;  /* 0x000cd80001077983 */ /* 0x000ee20000100800 */
[----:B--2---:R-:W-:-:S03]  /*1b760*/  IMAD.X R153, R14, 0x1, R6, P6 ;  /* 0x000000010e997824 */ /* 0x004fc600030e0606 */
[----:B------:R-:W2:Y:S04]  /*1b770*/  LDL R3, [R1+0xcb8] ;  /* 0x000cb80001037983 */ /* 0x000ea80000100800 */
[----:B----4-:R1:W-:Y:S04]  /*1b780*/  STL [R1+0x114], R252 ;  /* 0x000114fc01007387 */ /* 0x0103e80000100800 */
[----:B------:R-:W4:Y:S04]  /*1b790*/  LDL R6, [R1+0xcdc] ;  /* 0x000cdc0001067983 */ /* 0x000f280000100800 */
[----:B0-----:R0:W4:Y:S04]  /*1b7a0*/  LDG.E.U8 R241, desc[UR4][R154.64] ;  /* 0x000000049af17981 */ /* 0x001128000c1e1100 */
[----:B-1----:R-:W4:Y:S04]  /*1b7b0*/  LDG.E.U8 R252, desc[UR4][R246.64] ;  /* 0x00000004f6fc7981 */ /* 0x002f28000c1e1100 */
[----:B------:R-:W4:Y:S01]  /*1b7c0*/  LDG.E.U8 R245, desc[UR4][R158.64] ;  /* 0x000000049ef57981 */ /* 0x000f22000c1e1100 */
[----:B0-----:R-:W-:-:S03]  /*1b7d0*/  IADD3 R154, P6, R4, R2, RZ ;  /* 0x00000002049a7210 */ /* 0x001fc60007fde0ff */
[----:B------:R-:W4:Y:S04]  /*1b7e0*/  LDL R2, [R1+0xcbc] ;  /* 0x000cbc0001027983 */ /* 0x000f280000100800 */
[----:B------:R0:W4:Y:S04]  /*1b7f0*/  LDG.E.U8 R247, desc[UR4][R156.64] ;  /* 0x000000049cf77981 */ /* 0x000128000c1e1100 */
[----:B------:R-:W4:Y:S04]  /*1b800*/  LDG.E.U8 R246, desc[UR4][R248.64] ;  /* 0x00000004f8f67981 */ /* 0x000f28000c1e1100 */
[----:B------:R-:W4:Y:S04]  /*1b810*/  LDG.E.U8 R244, desc[UR4][R250.64] ;  /* 0x00000004faf47981 */ /* 0x000f28000c1e1100 */
[----:B------:R-:W4:Y:S04]  /*1b820*/  LDG.E.U8 R248, desc[UR4][R168.64] ;  /* 0x00000004a8f87981 */ /* 0x000f28000c1e1100 */
[----:B------:R-:W4:Y:S01]  /*1b830*/  LDG.E.U8 R249, desc[UR4][R196.64] ;  /* 0x00000004c4f97981 */ /* 0x000f22000c1e1100 */
[----:B---3--:R-:W-:-:S03]  /*1b840*/  IMAD.X R155, R14, 0x1, R5, P6 ;  /* 0x000000010e9b7824 */ /* 0x008fc600030e0605 */
[----:B------:R-:W3:Y:S04]  /*1b850*/  LDL R5, [R1+0xcc0] ;  /* 0x000cc00001057983 */ /* 0x000ee80000100800 */
[----:B------:R-:W3:Y:S01]  /*1b860*/  LDG.E.U8 R239, desc[UR4][R238.64] ;  /* 0x00000004eeef7981 */ /* 0x000ee2000c1e1100 */
[----:B0-----:R-:W-:-:S03]  /*1b870*/  IADD3 R156, P6, R4, R0, RZ ;  /* 0x00000000049c7210 */ /* 0x001fc60007fde0ff */
[----:B------:R-:W3:Y:S04]  /*1b880*/  LDL R0, [R1+0xb84] ;  /* 0x000b840001007983 */ /* 0x000ee80000100800 */
[----:B------:R0:W-:Y:S04]  /*1b890*/  STL [R1+0x110], R15 ;  /* 0x0001100f01007387 */ /* 0x0001e80000100800 */
[----:B------:R-:W3:Y:S01]  /*1b8a0*/  LDG.E.U8 R238, desc[UR4][R166.64] ;  /* 0x00000004a6ee7981 */ /* 0x000ee2000c1e1100 */
[----:B------:R-:W-:-:S03]  /*1b8b0*/  IMAD.X R157, R14, 0x1, R13, P6 ;  /* 0x000000010e9d7824 */ /* 0x000fc600030e060d */
[----:B0-----:R-:W3:Y:S01]  /*1b8c0*/  LDG.E.U8 R15, desc[UR4][R10.64] ;  /* 0x000000040a0f7981 */ /* 0x001ee2000c1e1100 */
[----:B------:R-:W-:-:S03]  /*1b8d0*/  IADD3 R158, P6, R4, R7, RZ ;  /* 0x00000007049e7210 */ /* 0x000fc60007fde0ff */
[----:B------:R-:W3:Y:S04]  /*1b8e0*/  LDL.LU R11, [R1+0x10e4] ;  /* 0x0010e400010b7983 */ /* 0x000ee80000300800 */
[----:B------:R0:W-:Y:S01]  /*1b8f0*/  STL [R1+0x10c], R240 ;  /* 0x00010cf001007387 */ /* 0x0001e20000100800 */
[----:B--2---:R-:W-:-:S03]  /*1b900*/  IMAD.X R159, R14, 0x1, R3, P6 ;  /* 0x000000010e9f7824 */ /* 0x004fc600030e0603 */
[----:B------:R-:W2:Y:S01]  /*1b910*/  LDL R7, [R1+0xcc4] ;  /* 0x000cc40001077983 */ /* 0x000ea20000100800 */
[----:B----4-:R-:W-:-:S03]  /*1b920*/  IADD3 R160, P6, R4, R6, RZ ;  /* 0x0000000604a07210 */ /* 0x010fc60007fde0ff */
[----:B------:R-:W4:Y:S04]  /*1b930*/  LDL R3, [R1+0xca4] ;  /* 0x000ca40001037983 */ /* 0x000f280000100800 */
[----:B------:R1:W-:Y:S04]  /*1b940*/  STL [R1+0x108], R242 ;  /* 0x000108f201007387 */ /* 0x0003e80000100800 */
[----:B0-----:R3:W4:Y:S01]  /*1b950*/  LDG.E.U8 R240, desc[UR4][R162.64] ;  /* 0x00000004a2f07981 */ /* 0x001722000c1e1100 */
[----:B------:R-:W-:-:S03]  /*1b960*/  IMAD.X R161, R14, 0x1, R2, P6 ;  /* 0x000000010ea17824 */ /* 0x000fc600030e0602 */
[----:B-1----:R-:W4:Y:S04]  /*1b970*/  LDG.E.U8 R242, desc[UR4][R8.64] ;  /* 0x0000000408f27981 */ /* 0x002f28000c1e1100 */
[----:B------:R-:W4:Y:S04]  /*1b980*/  LDL.LU R8, [R1+0x10e0] ;  /* 0x0010e00001087983 */ /* 0x000f280000300800 */
[----:B------:R-:W4:Y:S04]  /*1b990*/  LDL R2, [R1+0xcc8] ;  /* 0x000cc80001027983 */ /* 0x000f280000100800 */
[----:B------:R0:W-:Y:S04]  /*1b9a0*/  STL [R1+0x104], R241 ;  /* 0x000104f101007387 */ /* 0x0001e80000100800 */
[----:B------:R-:W4:Y:S04]  /*1b9b0*/  LDL R13, [R1+0xca8] ;  /* 0x000ca800010d7983 */ /* 0x000f280000100800 */
[----:B------:R-:W-:Y:S04]  /*1b9c0*/  STL [R1+0x100], R252 ;  /* 0x000100fc01007387 */ /* 0x000fe80000100800 */
[----:B0-----:R2:W4:Y:S01]  /*1b9d0*/  LDG.E.U8 R241, desc[UR4][R164.64] ;  /* 0x00000004a4f17981 */ /* 0x001522000c1e1100 */
[----:B---3--:R-:W-:-:S03]  /*1b9e0*/  IADD3 R162, P6, R4, R5, RZ ;  /* 0x0000000504a27210 */ /* 0x008fc60007fde0ff */
[----:B------:R-:W3:Y:S04]  /*1b9f0*/  LDL R5, [R1+0xcac] ;  /* 0x000cac0001057983 */ /* 0x000ee80000100800 */
[----:B------:R0:W-:Y:S04]  /*1ba00*/  STL [R1+0xfc], R247 ;  /* 0x0000fcf701007387 */ /* 0x0001e80000100800 */
[----:B------:R-:W3:Y:S04]  /*1ba10*/  LDL R10, [R1+0xcb0] ;  /* 0x000cb000010a7983 */ /* 0x000ee80000100800 */
[----:B------:R-:W3:Y:S01]  /*1ba20*/  LDL R6, [R1+0xc90] ;  /* 0x000c900001067983 */ /* 0x000ee20000100800 */
[----:B------:R-:W-:-:S03]  /*1ba30*/  IMAD.X R163, R14, 0x1, R0, P6 ;  /* 0x000000010ea37824 */ /* 0x000fc600030e0600 */
[----:B0-----:R0:W3:Y:S04]  /*1ba40*/  LDG.E.U8 R247, desc[UR4][R170.64] ;  /* 0x00000004aaf77981 */ /* 0x0010e8000c1e1100 */
[----:B------:R-:W3:Y:S04]  /*1ba50*/  LDL R0, [R1+0xb88] ;  /* 0x000b880001007983 */ /* 0x000ee80000100800 */
[----:B------:R1:W-:Y:S04]  /*1ba60*/  STL [R1+0xf8], R246 ;  /* 0x0000f8f601007387 */ /* 0x0003e80000100800 */
[----:B------:R-:W3:Y:S04]  /*1ba70*/  LDL R9, [R1+0xcb4] ;  /* 0x000cb40001097983 */ /* 0x000ee80000100800 */
[----:B------:R0:W-:Y:S04]  /*1ba80*/  STL [R1+0xf4], R245 ;  /* 0x0000f4f501007387 */ /* 0x0001e80000100800 */
[----:B-1----:R1:W3:Y:S04]  /*1ba90*/  LDG.E.U8 R246, desc[UR4][R174.64] ;  /* 0x00000004aef67981 */ /* 0x0022e8000c1e1100 */
[----:B0-----:R0:W3:Y:S01]  /*1baa0*/  LDG.E.U8 R245, desc[UR4][R178.64] ;  /* 0x00000004b2f57981 */ /* 0x0010e2000c1e1100 */
[----:B--2---:R-:W-:-:S03]  /*1bab0*/  IADD3 R164, P6, R4, R7, RZ ;  /* 0x0000000704a47210 */ /* 0x004fc60007fde0ff */
[----:B------:R-:W2:Y:S02]  /*1bac0*/  LDL R7, [R1+0xc94] ;  /* 0x000c940001077983 */ /* 0x000ea40000100800 */
[----:B----4-:R-:W-:Y:S02]  /*1bad0*/  IMAD.X R165, R14, 0x1, R3, P6 ;  /* 0x000000010ea57824 */ /* 0x010fe400030e0603 */
[----:B------:R4:W-:Y:S04]  /*1bae0*/  STL [R1+0xf0], R244 ;  /* 0x0000f0f401007387 */ /* 0x0009e80000100800 */
[----:B------:R-:W0:Y:S04]  /*1baf0*/  LDL R3, [R1+0xc98] ;  /* 0x000c980001037983 */ /* 0x000e280000100800 */
[----:B------:R1:W-:Y:S04]  /*1bb00*/  STL [R1+0xec], R243 ;  /* 0x0000ecf301007387 */ /* 0x0003e80000100800 */
[----:B----4-:R-:W4:Y:S04]  /*1bb10*/  LDG.E.U8 R244, desc[UR4][R184.64] ;  /* 0x00000004b8f47981 */ /* 0x010f28000c1e1100 */
[----:B-1----:R-:W4:Y:S01]  /*1bb20*/  LDG.E.U8 R243, desc[UR4][R186.64] ;  /* 0x00000004baf37981 */ /* 0x002f22000c1e1100 */
[----:B------:R-:W-:-:S03]  /*1bb30*/  IADD3 R166, P6, R4, R2, RZ ;  /* 0x0000000204a67210 */ /* 0x000fc60007fde0ff */
[----:B------:R-:W4:Y:S04]  /*1bb40*/  LDL R2, [R1+0xb8c] ;  /* 0x000b8c0001027983 */ /* 0x000f280000100800 */
[----:B------:R1:W-:Y:S01]  /*1bb50*/  STL [R1+0xe8], R15 ;  /* 0x0000e80f01007387 */ /* 0x0003e20000100800 */
[----:B------:R-:W-:-:S03]  /*1bb60*/  IMAD.X R167, R14, 0x1, R13, P6 ;  /* 0x000000010ea77824 */ /* 0x000fc600030e060d */
[----:B-1----:R-:W4:Y:S01]  /*1bb70*/  LDL R15, [R1+0xc9c] ;  /* 0x000c9c00010f7983 */ /* 0x002f220000100800 */
[----:B---3--:R-:W-:-:S03]  /*1bb80*/  IADD3 R168, P6, R4, R5, RZ ;  /* 0x0000000504a87210 */ /* 0x008fc60007fde0ff */
[----:B------:R-:W3:Y:S04]  /*1bb90*/  LDL R5, [R1+0xc7c] ;  /* 0x000c7c0001057983 */ /* 0x000ee80000100800 */
[----:B------:R1:W-:Y:S04]  /*1bba0*/  STL [R1+0xe4], R240 ;  /* 0x0000e4f001007387 */ /* 0x0003e80000100800 */
[----:B-1----:R1:W3:Y:S01]  /*1bbb0*/  LDG.E.U8 R240, desc[UR4][R182.64] ;  /* 0x00000004b6f07981 */ /* 0x0022e2000c1e1100 */
[----:B------:R-:W-:-:S03]  /*1bbc0*/  IMAD.X R169, R14, 0x1, R0, P6 ;  /* 0x000000010ea97824 */ /* 0x000fc600030e0600 */
[----:B------:R-:W3:Y:S01]  /*1bbd0*/  LDL R0, [R1+0xca0] ;  /* 0x000ca00001007983 */ /* 0x000ee20000100800 */
[----:B------:R-:W-:-:S03]  /*1bbe0*/  IADD3 R170, P6, R4, R10, RZ ;  /* 0x0000000a04aa7210 */ /* 0x000fc60007fde0ff */
[----:B------:R1:W-:Y:S04]  /*1bbf0*/  STL [R1+0xe0], R242 ;  /* 0x0000e0f201007387 */ /* 0x0003e80000100800 */
[----:B------:R-:W3:Y:S04]  /*1bc00*/  LDL R13, [R1+0xc80] ;  /* 0x000c8000010d7983 */ /* 0x000ee80000100800 */
[----:B------:R-:W-:Y:S04]  /*1bc10*/  STL [R1+0xdc], R241 ;  /* 0x0000dcf101007387 */ /* 0x000fe80000100800 */
[----:B------:R-:W3:Y:S01]  /*1bc20*/  LDL R10, [R1+0xc84] ;  /* 0x000c8400010a7983 */ /* 0x000ee20000100800 */
[----:B------:R-:W-:-:S03]  /*1bc30*/  IMAD.X R171, R14, 0x1, R6, P6 ;  /* 0x000000010eab7824 */ /* 0x000fc600030e0606 */
[----:B------:R-:W3:Y:S01]  /*1bc40*/  LDL R6, [R1+0xb90] ;  /* 0x000b900001067983 */ /* 0x000ee20000100800 */
[----:B------:R-:W-:-:S03]  /*1bc50*/  IADD3 R174, P6, R4, R9, RZ ;  /* 0x0000000904ae7210 */ /* 0x000fc60007fde0ff */
[----:B------:R0:W-:Y:S04]  /*1bc60*/  STL [R1+0xd8], R239 ;  /* 0x0000d8ef01007387 */ /* 0x0001e80000100800 */
[----:B------:R-:W3:Y:S01]  /*1bc70*/  LDL R9, [R1+0xc88] ;  /* 0x000c880001097983 */ /* 0x000ee20000100800 */
[----:B--2---:R-:W-:-:S03]  /*1bc80*/  IMAD.X R175, R14, 0x1, R7, P6 ;  /* 0x000000010eaf7824 */ /* 0x004fc600030e0607 */
[----:B-1----:R-:W2:Y:S04]  /*1bc90*/  LDG.E.U8 R242, desc[UR4][R190.64] ;  /* 0x00000004bef27981 */ /* 0x002ea8000c1e1100 */
[----:B0-----:R0:W2:Y:S04]  /*1bca0*/  LDG.E.U8 R239, desc[UR4][R188.64] ;  /* 0x00000004bcef7981 */ /* 0x0010a8000c1e1100 */
[----:B------:R1:W-:Y:S04]  /*1bcb0*/  STL [R1+0xd4], R238 ;  /* 0x0000d4ee01007387 */ /* 0x0003e80000100800 */
[----:B------:R-:W2:Y:S01]  /*1bcc0*/  LDL R7, [R1+0xc68] ;  /* 0x000c680001077983 */ /* 0x000ea20000100800 */
[----:B------:R-:W-:-:S03]  /*1bcd0*/  IADD3 R178, P6, R4, R3, RZ ;  /* 0x0000000304b27210 */ /* 0x000fc60007fde0ff */
[----:B------:R0:W-:Y:S04]  /*1bce0*/  STL [R1+0xd0], R248 ;  /* 0x0000d0f801007387 */ /* 0x0001e80000100800 */
[----:B-1----:R-:W2:Y:S04]  /*1bcf0*/  LDG.E.U8 R238, desc[UR4][R192.64] ;  /* 0x00000004c0ee7981 */ /* 0x002ea8000c1e1100 */
[----:B------:R-:W2:Y:S04]  /*1bd00*/  LDL R3, [R1+0xc8c] ;  /* 0x000c8c0001037983 */ /* 0x000ea80000100800 */
[----:B------:R-:W2:Y:S01]  /*1bd10*/  LDG.E.U8 R241, desc[UR4][R194.64] ;  /* 0x00000004c2f17981 */ /* 0x000ea2000c1e1100 */
[----:B----4-:R-:W-:-:S03]  /*1bd20*/  IMAD.X R179, R14, 0x1, R2, P6 ;  /* 0x000000010eb37824 */ /* 0x010fc600030e0602 */
[----:B------:R1:W-:Y:S04]  /*1bd30*/  STL [R1+0xcc], R247 ;  /* 0x0000ccf701007387 */ /* 0x0003e80000100800 */
[----:B------:R-:W4:Y:S04]  /*1bd40*/  LDL R2, [R1+0xc6c] ;  /* 0x000c6c0001027983 */ /* 0x000f280000100800 */
[----:B0-----:R-:W4:Y:S01]  /*1bd50*/  LDG.E.U8 R248, desc[UR4][R200.64] ;  /* 0x00000004c8f87981 */ /* 0x001f22000c1e1100 */
[----:B------:R-:W-:-:S03]  /*1bd60*/  IADD3 R182, P6, R4, R15, RZ ;  /* 0x0000000f04b67210 */ /* 0x000fc60007fde0ff */
[----:B------:R-:W4:Y:S04]  /*1bd70*/  LDG.E.U8 R15, desc[UR4][R198.64] ;  /* 0x00000004c60f7981 */ /* 0x000f28000c1e1100 */
[----:B------:R0:W-:Y:S04]  /*1bd80*/  STL [R1+0xc8], R246 ;  /* 0x0000c8f601007387 */ /* 0x0001e80000100800 */
[----:B------:R0:W-:Y:S04]  /*1bd90*/  STL [R1+0xc4], R245 ;  /* 0x0000c4f501007387 */ /* 0x0001e80000100800 */
[----:B-1----:R-:W4:Y:S04]  /*1bda0*/  LDG.E.U8 R247, desc[UR4][R202.64] ;  /* 0x00000004caf77981 */ /* 0x002f28000c1e1100 */
[----:B0-----:R-:W4:Y:S04]  /*1bdb0*/  LDG.E.U8 R246, desc[UR4][R206.64] ;  /* 0x00000004cef67981 */ /* 0x001f28000c1e1100 */
[----:B------:R-:W4:Y:S01]  /*1bdc0*/  LDG.E.U8 R245, desc[UR4][R208.64] ;  /* 0x00000004d0f57981 */ /* 0x000f22000c1e1100 */
[----:B---3--:R-:W-:-:S03]  /*1bdd0*/  IMAD.X R183, R14, 0x1, R5, P6 ;  /* 0x000000010eb77824 */ /* 0x008fc600030e0605 */
[----:B------:R-:W3:Y:S01]  /*1bde0*/  LDL R5, [R1+0xc70] ;  /* 0x000c700001057983 */ /* 0x000ee20000100800 */
[----:B------:R-:W-:-:S03]  /*1bdf0*/  IADD3 R184, P6, R4, R0, RZ ;  /* 0x0000000004b87210 */ /* 0x000fc60007fde0ff */
[----:B------:R-:W3:Y:S04]  /*1be00*/  LDL R0, [R1+0xb94] ;  /* 0x000b940001007983 */ /* 0x000ee80000100800 */
[----:B------:R0:W-:Y:S01]  /*1be10*/  STL [R1+0xc0], R240 ;  /* 0x0000c0f001007387 */ /* 0x0001e20000100800 */
[----:B------:R-:W-:-:S03]  /*1be20*/  IMAD.X R185, R14, 0x1, R13, P6 ;  /* 0x000000010eb97824 */ /* 0x000fc600030e060d */
[----:B------:R1:W-:Y:S01]  /*1be30*/  STL [R1+0xbc], R244 ;  /* 0x0000bcf401007387 */ /* 0x0003e20000100800 */
[----:B------:R-:W-:-:S03]  /*1be40*/  IADD3 R186, P6, R4, R10, RZ ;  /* 0x0000000a04ba7210 */ /* 0x000fc60007fde0ff */
[----:B0-----:R-:W3:Y:S04]  /*1be50*/  LDG.E.U8 R240, desc[UR4][R204.64] ;  /* 0x00000004ccf07981 */ /* 0x001ee8000c1e1100 */
[----:B------:R-:W3:Y:S01]  /*1be60*/  LDL R10, [R1+0xc74] ;  /* 0x000c7400010a7983 */ /* 0x000ee20000100800 */
[----:B------:R-:W-:-:S03]  /*1be70*/  IMAD.X R187, R14, 0x1, R6, P6 ;  /* 0x000000010ebb7824 */ /* 0x000fc600030e0606 */
[----:B------:R-:W3:Y:S04]  /*1be80*/  LDL R6, [R1+0xc54] ;  /* 0x000c540001067983 */ /* 0x000ee80000100800 */
[----:B------:R0:W-:Y:S01]  /*1be90*/  STL [R1+0xb8], R243 ;  /* 0x0000b8f301007387 */ /* 0x0001e20000100800 */
[----:B------:R-:W-:-:S03]  /*1bea0*/  IADD3 R188, P6, R4, R9, RZ ;  /* 0x0000000904bc7210 */ /* 0x000fc60007fde0ff */
[----:B-1----:R-:W3:Y:S04]  /*1beb0*/  LDG.E.U8 R244, desc[UR4][R210.64] ;  /* 0x00000004d2f47981 */ /* 0x002ee8000c1e1100 */
[----:B--2---:R1:W-:Y:S04]  /*1bec0*/  STL [R1+0xb4], R239 ;  /* 0x0000b4ef01007387 */ /* 0x0043e80000100800 */
[----:B------:R-:W2:Y:S04]  /*1bed0*/  LDL R9, [R1+0xc58] ;  /* 0x000c580001097983 */ /* 0x000ea80000100800 */
[----:B0-----:R-:W2:Y:S04]  /*1bee0*/  LDG.E.U8 R243, desc[UR4][R212.64] ;  /* 0x00000004d4f37981 */ /* 0x001ea8000c1e1100 */
[----:B-1----:R-:W2:Y:S01]  /*1bef0*/  LDL R239, [R1+0xc78] ;  /* 0x000c780001ef7983 */ /* 0x002ea20000100800 */
[----:B------:R-:W-:-:S03]  /*1bf00*/  IMAD.X R189, R14, 0x1, R7, P6 ;  /* 0x000000010ebd7824 */ /* 0x000fc600030e0607 */
[----:B------:R0:W-:Y:S04]  /*1bf10*/  STL [R1+0xb0], R242 ;  /* 0x0000b0f201007387 */ /* 0x0001e80000100800 */
[----:B------:R-:W2:Y:S01]  /*1bf20*/  LDL R7, [R1+0xc5c] ;  /* 0x000c5c0001077983 */ /* 0x000ea20000100800 */
[----:B------:R-:W-:-:S03]  /*1bf30*/  IADD3 R190, P6, R4, R3, RZ ;  /* 0x0000000304be7210 */ /* 0x000fc60007fde0ff */
[----:B------:R1:W-:Y:S04]  /*1bf40*/  STL [R1+0xac], R238 ;  /* 0x0000acee01007387 */ /* 0x0003e80000100800 */
[----:B0-----:R-:W2:Y:S04]  /*1bf50*/  LDG.E.U8 R242, desc[UR4][R214.64] ;  /* 0x00000004d6f27981 */ /* 0x001ea8000c1e1100 */
[----:B-1----:R-:W2:Y:S04]  /*1bf60*/  LDL R238, [R1+0xb98] ;  /* 0x000b980001ee7983 */ /* 0x002ea80000100800 */
[----:B------:R0:W-:Y:S01]  /*1bf70*/  STL [R1+0xa8], R241 ;  /* 0x0000a8f101007387 */ /* 0x0001e20000100800 */
[----:B----4-:R-:W-:-:S03]  /*1bf80*/  IMAD.X R191, R14, 0x1, R2, P6 ;  /* 0x000000010ebf7824 */ /* 0x010fc600030e0602 */
[----:B------:R-:W4:Y:S04]  /*1bf90*/  LDL R3, [R1+0xc60] ;  /* 0x000c600001037983 */ /* 0x000f280000100800 */
[----:B------:R-:W-:Y:S04]  /*1bfa0*/  STL [R1+0xa4], R249 ;  /* 0x0000a4f901007387 */ /* 0x000fe80000100800 */
[----:B------:R-:W4:Y:S04]  /*1bfb0*/  LDL R2, [R1+0xc40] ;  /* 0x000c400001027983 */ /* 0x000f280000100800 */
[----:B------:R1:W-:Y:S04]  /*1bfc0*/  STL [R1+0xa0], R15 ;  /* 0x0000a00f01007387 */ /* 0x0003e80000100800 */
[----:B0-----:R-:W4:Y:S04]  /*1bfd0*/  LDG.E.U8 R241, desc[UR4][R216.64] ;  /* 0x00000004d8f17981 */ /* 0x001f28000c1e1100 */
[----:B-1----:R-:W4:Y:S04]  /*1bfe0*/  LDL R15, [R1+0xc64] ;  /* 0x000c6400010f7983 */ /* 0x002f280000100800 */
[----:B------:R-:W-:Y:S04]  /*1bff0*/  STL [R1+0x9c], R248 ;  /* 0x00009cf801007387 */ /* 0x000fe80000100800 */
[----:B------:R-:W4:Y:S04]  /*1c000*/  LDL R13, [R1+0xc44] ;  /* 0x000c4400010d7983 */ /* 0x000f280000100800 */
[----:B------:R-:W4:Y:S04]  /*1c010*/  LDG.E.U8 R217, desc[UR4][R224.64] ;  /* 0x00000004e0d97981 */ /* 0x000f28000c1e1100 */
[----:B------:R-:W4:Y:S04]  /*1c020*/  LDG.E.U8 R216, desc[UR4][R228.64] ;  /* 0x00000004e4d87981 */ /* 0x000f28000c1e1100 */
[----:B------:R0:W4:Y:S04]  /*1c030*/  LDG.E.U8 R225, desc[UR4][R16.64] ;  /* 0x0000000410e17981 */ /* 0x000128000c1e1100 */
[----:B------:R-:W4:Y:S04]  /*1c040*/  LDG.E.U8 R228, desc[UR4][R230.64] ;  /* 0x00000004e6e47981 */ /* 0x000f28000c1e1100 */
[----:B------:R1:W4:Y:S01]  /*1c050*/  LDG.E.U8 R224, desc[UR4][R18.64] ;  /* 0x0000000412e07981 */ /* 0x000322000c1e1100 */
[----:B---3--:R-:W-:-:S03]  /*1c060*/  IADD3 R192, P6, R4, R5, RZ ;  /* 0x0000000504c07210 */ /* 0x008fc60007fde0ff */
[----:B------:R-:W0:Y:S02]  /*1c070*/  LDL R5, [R1+0xc48] ;  /* 0x000c480001057983 */ /* 0x000e240000100800 */
[----:B------:R-:W-:Y:S02]  /*1c080*/  IMAD.X R193, R14, 0x1, R0, P6 ;  /* 0x000000010ec17824 */ /* 0x000fe400030e0600 */
[----:B------:R-:W3:Y:S01]  /*1c090*/  LDL R0, [R1+0xb9c] ;  /* 0x000b9c0001007983 */ /* 0x000ee20000100800 */
[----:B------:R-:W-:-:S03]  /*1c0a0*/  IADD3 R194, P6, R4, R10, RZ ;  /* 0x0000000a04c27210 */ /* 0x000fc60007fde0ff */
[----:B------:R-:W3:Y:S02]  /*1c0b0*/  LDG.E.U8 R251, desc[UR4][R192.64] ;  /* 0x00000004c0fb7981 */ /* 0x000ee4000c1e1100 */
[----:B------:R-:W-:Y:S02]  /*1c0c0*/  IMAD.X R195, R14, 0x1, R6, P6 ;  /* 0x000000010ec37824 */ /* 0x000fe400030e0606 */
[----:B------:R-:W-:Y:S01]  /*1c0d0*/  STL [R1+0x98], R247 ;  /* 0x000098f701007387 */ /* 0x000fe20000100800 */
[----:B--2---:R-:W-:-:S03]  /*1c0e0*/  IADD3 R196, P6, R4, R239, RZ ;  /* 0x000000ef04c47210 */ /* 0x004fc60007fde0ff */
[----:B------:R-:W2:Y:S02]  /*1c0f0*/  LDG.E.U8 R250, desc[UR4][R194.64] ;  /* 0x00000004c2fa7981 */ /* 0x000ea4000c1e1100 */
[----:B------:R-:W-:Y:S01]  /*1c100*/  IMAD.X R197, R14, 0x1, R9, P6 ;  /* 0x000000010ec57824 */ /* 0x000fe200030e0609 */
[----:B------:R-:W-:Y:S01]  /*1c110*/  IADD3 R198, P6, R4, R7, RZ ;  /* 0x0000000704c67210 */ /* 0x000fe20007fde0ff */
[----:B------:R1:W-:Y:S04]  /*1c120*/  STL [R1+0x94], R240 ;  /* 0x000094f001007387 */ /* 0x0003e80000100800 */
[----:B------:R-:W2:Y:S04]  /*1c130*/  LDL R10, [R1+0xc4c] ;  /* 0x000c4c00010a7983 */ /* 0x000ea80000100800 */
[----:B------:R-:W2:Y:S04]  /*1c140*/  LDG.E.U8 R249, desc[UR4][R196.64] ;  /* 0x00000004c4f97981 */ /* 0x000ea8000c1e1100 */
[----:B-1----:R-:W2:Y:S01]  /*1c150*/  LDG.E.U8 R240, desc[UR4][R222.64] ;  /* 0x00000004def07981 */ /* 0x002ea2000c1e1100 */
[----:B------:R-:W-:-:S03]  /*1c160*/  IMAD.X R199, R14, 0x1, R238, P6 ;  /* 0x000000010ec77824 */ /* 0x000fc600030e06ee */
[----:B------:R-:W-:Y:S04]  /*1c170*/  STL [R1+0x90], R246 ;  /* 0x000090f601007387 */ /* 0x000fe80000100800 */
[----:B------:R-:W2:Y:S01]  /*1c180*/  LDL R6, [R1+0xc2c] ;  /* 0x000c2c0001067983 */ /* 0x000ea20000100800 */
[----:B----4-:R-:W-:-:S03]  /*1c190*/  IADD3 R200, P6, R4, R3, RZ ;  /* 0x0000000304c87210 */ /* 0x010fc60007fde0ff */
[----:B------:R-:W4:Y:S04]  /*1c1a0*/  LDG.E.U8 R222, desc[UR4][R226.64] ;  /* 0x00000004e2de7981 */ /* 0x000f28000c1e1100 */
[----:B------:R-:W4:Y:S01]  /*1c1b0*/  LDG.E.U8 R223, desc[UR4][R20.64] ;  /* 0x0000000414df7981 */ /* 0x000f22000c1e1100 */
[----:B------:R-:W-:-:S03]  /*1c1c0*/  IMAD.X R201, R14, 0x1, R2, P6 ;  /* 0x000000010ec97824 */ /* 0x000fc600030e0602 */
[----:B------:R-:W-:Y:S04]  /*1c1d0*/  STL [R1+0x8c], R245 ;  /* 0x00008cf501007387 */ /* 0x000fe80000100800 */
[----:B------:R-:W4:Y:S04]  /*1c1e0*/  LDG.E.U8 R227, desc[UR4][R234.64] ;  /* 0x00000004eae37981 */ /* 0x000f28000c1e1100 */
[----:B------:R-:W4:Y:S01]  /*1c1f0*/  LDG.E.U8 R226, desc[UR4][R236.64] ;  /* 0x00000004ece27981 */ /* 0x000f22000c1e1100 */
[----:B------:R-:W-:-:S03]  /*1c200*/  IADD3 R202, P6, R4, R15, RZ ;  /* 0x0000000f04ca7210 */ /* 0x000fc60007fde0ff */
[----:B------:R-:W-:Y:S04]  /*1c210*/  STL [R1+0x88], R244 ;  /* 0x000088f401007387 */ /* 0x000fe80000100800 */
[----:B------:R-:W4:Y:S01]  /*1c220*/  LDG.E.U8 R15, desc[UR4][R152.64] ;  /* 0x00000004980f7981 */ /* 0x000f22000c1e1100 */
[----:B------:R-:W-:-:S03]  /*1c230*/  IMAD.X R203, R14, 0x1, R13, P6 ;  /* 0x000000010ecb7824 */ /* 0x000fc600030e060d */
[----:B------:R-:W4:Y:S04]  /*1c240*/  LDL R9, [R1+0xc50] ;  /* 0x000c500001097983 */ /* 0x000f280000100800 */
[----:B------:R-:W4:Y:S04]  /*1c250*/  LDL R7, [R1+0xc30] ;  /* 0x000c300001077983 */ /* 0x000f280000100800 */
[----:B------:R-:W-:Y:S04]  /*1c260*/  STL [R1+0x84], R243 ;  /* 0x000084f301007387 */ /* 0x000fe80000100800 */
[----:B------:R-:W-:Y:S04]  /*1c270*/  STL [R1+0x80], R242 ;  /* 0x000080f201007387 */ /* 0x000fe80000100800 */
[----:B------:R-:W-:Y:S04]  /*1c280*/  STL [R1+0x7c], R241 ;  /* 0x00007cf101007387 */ /* 0x000fe80000100800 */
[----:B------:R-:W4:Y:S04]  /*1c290*/  LDL R3, [R1+0xc34] ;  /* 0x000c340001037983 */ /* 0x000f280000100800 */
[----:B------:R-:W4:Y:S04]  /*1c2a0*/  LDL R2, [R1+0xba0] ;  /* 0x000ba00001027983 */ /* 0x000f280000100800 */
[----:B------:R-:W4:Y:S01]  /*1c2b0*/  LDG.E.U8 R248, desc[UR4][R198.64] ;  /* 0x00000004c6f87981 */ /* 0x000f22000c1e1100 */
[----:B0-----:R-:W-:-:S03]  /*1c2c0*/  IADD3 R16, P6, R4, R5, RZ ;  /* 0x0000000504107210 */ /* 0x001fc60007fde0ff */
[----:B------:R4:W4:Y:S04]  /*1c2d0*/  LDG.E.U8 R5, desc[UR4][R22.64] ;  /* 0x0000000416057981 */ /* 0x000928000c1e1100 */
[----:B------:R0:W-:Y:S04]  /*1c2e0*/  STL [R1+0x78], R219 ;  /* 0x000078db01007387 */ /* 0x0001e80000100800 */
[----:B------:R-:W4:Y:S04]  /*1c2f0*/  LDL R220, [R1+0xc38] ;  /* 0x000c380001dc7983 */ /* 0x000f280000100800 */
[----:B0-----:R-:W4:Y:S01]  /*1c300*/  LDL R219, [R1+0xc18] ;  /* 0x000c180001db7983 */ /* 0x001f220000100800 */
[----:B---3--:R-:W-:-:S03]  /*1c310*/  IMAD.X R17, R14, 0x1, R0, P6 ;  /* 0x000000010e117824 */ /* 0x008fc600030e0600 */
[----:B------:R0:W-:Y:S04]  /*1c320*/  STL [R1+0x74], R218 ;  /* 0x000074da01007387 */ /* 0x0001e80000100800 */
[----:B------:R-:W3:Y:S04]  /*1c330*/  LDL R0, [R1+0xc1c] ;  /* 0x000c1c0001007983 */ /* 0x000ee80000100800 */
[----:B0-----:R-:W3:Y:S01]  /*1c340*/  LDL R218, [R1+0xc3c] ;  /* 0x000c3c0001da7983 */ /* 0x001ee20000100800 */
[----:B--2---:R-:W-:-:S03]  /*1c350*/  IADD3 R18, P6, R4, R10, RZ ;  /* 0x0000000a04127210 */ /* 0x004fc60007fde0ff */
[----:B------:R-:W-:Y:S04]  /*1c360*/  STL [R1+0x70], R240 ;  /* 0x000070f001007387 */ /* 0x000fe80000100800 */
[----:B------:R0:W-:Y:S01]  /*1c370*/  STL [R1+0x6c], R217 ;  /* 0x00006cd901007387 */ /* 0x0001e20000100800 */
[----:B------:R-:W-:Y:S01]  /*1c380*/  IMAD.X R19, R14, 0x1, R6, P6 ;  /* 0x000000010e137824 */ /* 0x000fe200030e0606 */
[----:B----4-:R-:W-:-:S05]  /*1c390*/  IADD3 R22, P6, R4, R9, RZ ;  /* 0x0000000904167210 */ /* 0x010fca0007fde0ff */
[----:B------:R-:W-:Y:S02]  /*1c3a0*/  IMAD.X R23, R14, 0x1, R7, P6 ;  /* 0x000000010e177824 */ /* 0x000fe400030e0607 */
[----:B------:R-:W2:Y:S04]  /*1c3b0*/  LDG.E.U8 R7, desc[UR4][R162.64] ;  /* 0x00000004a2077981 */ /* 0x000ea8000c1e1100 */
[----:B------:R-:W4:Y:S01]  /*1c3c0*/  LDG.E.U8 R162, desc[UR4][R202.64] ;  /* 0x00000004caa27981 */ /* 0x000f22000c1e1100 */
[----:B------:R-:W-:-:S05]  /*1c3d0*/  IADD3 R20, P6, R4, R3, RZ ;  /* 0x0000000304147210 */ /* 0x000fca0007fde0ff */
[----:B------:R-:W-:Y:S02]  /*1c3e0*/  IMAD.X R21, R14, 0x1, R2, P6 ;  /* 0x000000010e157824 */ /* 0x000fe400030e0602 */
[----:B------:R-:W2:Y:S04]  /*1c3f0*/  LDG.E.U8 R2, desc[UR4][R160.64] ;  /* 0x00000004a0027981 */ /* 0x000ea8000c1e1100 */
[----:B------:R-:W4:Y:S04]  /*1c400*/  LDG.E.U8 R161, desc[UR4][R20.64] ;  /* 0x0000000414a17981 */ /* 0x000f28000c1e1100 */
[----:B------:R-:W-:Y:S04]  /*1c410*/  STL [R1+0x1098], R5 ;  /* 0x0010980501007387 */ /* 0x000fe80000100800 */
[----:B0-----:R-:W4:Y:S04]  /*1c420*/  LDL R217, [R1+0xc20] ;  /* 0x000c200001d97983 */ /* 0x001f280000100800 */
[----:B------:R-:W4:Y:S04]  /*1c430*/  LDL R6, [R1+0xba4] ;  /* 0x000ba40001067983 */ /* 0x000f280000100800 */
[----:B------:R0:W-:Y:S04]  /*1c440*/  STL [R1+0x68], R222 ;  /* 0x000068de01007387 */ /* 0x0001e80000100800 */
[----:B------:R1:W-:Y:S04]  /*1c450*/  STL [R1+0x64], R216 ;  /* 0x000064d801007387 */ /* 0x0003e80000100800 */
[----:B------:R3:W-:Y:S01]  /*1c460*/  STL [R1+0x1040], R15 ;  /* 0x0010400f01007387 */ /* 0x0007e20000100800 */
[----:B------:R-:W-:-:S03]  /*1c470*/  IADD3 R204, P6, R4, R220, RZ ;  /* 0x000000dc04cc7210 */ /* 0x000fc60007fde0ff */
[----:B0-----:R-:W4:Y:S04]  /*1c480*/  LDG.E.U8 R222, desc[UR4][R154.64] ;  /* 0x000000049ade7981 */ /* 0x001f28000c1e1100 */
[----:B-1----:R-:W4:Y:S04]  /*1c490*/  LDL R216, [R1+0xc24] ;  /* 0x000c240001d87983 */ /* 0x002f280000100800 */
[----:B---3--:R-:W3:Y:S04]  /*1c4a0*/  LDG.E.U8 R15, desc[UR4][R158.64] ;  /* 0x000000049e0f7981 */ /* 0x008ee8000c1e1100 */
[----:B------:R-:W-:Y:S04]  /*1c4b0*/  STL [R1+0x60], R228 ;  /* 0x000060e401007387 */ /* 0x000fe80000100800 */
[----:B------:R-:W4:Y:S04]  /*1c4c0*/  LDL R13, [R1+0xc04] ;  /* 0x000c0400010d7983 */ /* 0x000f280000100800 */
[----:B------:R0:W-:Y:S04]  /*1c4d0*/  STL [R1+0x5c], R221 ;  /* 0x00005cdd01007387 */ /* 0x0001e80000100800 */
[----:B------:R-:W4:Y:S04]  /*1c4e0*/  LDL R10, [R1+0xc28] ;  /* 0x000c2800010a7983 */ /* 0x000f280000100800 */
[----:B------:R-:W4:Y:S01]  /*1c4f0*/  LDL R5, [R1+0xc08] ;  /* 0x000c080001057983 */ /* 0x000f220000100800 */
[----:B------:R-:W-:Y:S01]  /*1c500*/  IMAD.X R205, R14, 0x1, R219, P6 ;  /* 0x000000010ecd7824 */ /* 0x000fe200030e06db */
[----:B------:R-:W-:-:S02]  /*1c510*/  IADD3 R152, P6, R4, R218, RZ ;  /* 0x000000da04987210 */ /* 0x000fc40007fde0ff */
[----:B------:R-:W-:Y:S04]  /*1c520*/  STL [R1+0x58], R227 ;  /* 0x000058e301007387 */ /* 0x000fe80000100800 */
[----:B------:R-:W-:Y:S01]  /*1c530*/  STL [R1+0x54], R226 ;  /* 0x000054e201007387 */ /* 0x000fe20000100800 */
[----:B------:R-:W-:-:S03]  /*1c540*/  IMAD.X R153, R14, 0x1, R0, P6 ;  /* 0x000000010e997824 */ /* 0x000fc600030e0600 */
[----:B------:R-:W4:Y:S04]  /*1c550*/  LDG.E.U8 R0, desc[UR4][R168.64] ;  /* 0x00000004a8007981 */ /* 0x000f28000c1e1100 */
[----:B0-----:R4:W4:Y:S04]  /*1c560*/  LDG.E.U8 R221, desc[UR4][R156.64] ;  /* 0x000000049cdd7981 */ /* 0x001928000c1e1100 */
[----:B------:R-:W4:Y:S04]  /*1c570*/  LDG.E.U8 R220, desc[UR4][R184.64] ;  /* 0x00000004b8dc7981 */ /* 0x000f28000c1e1100 */
[----:B------:R-:W4:Y:S04]  /*1c580*/  LDG.E.U8 R159, desc[UR4][R16.64] ;  /* 0x00000004109f7981 */ /* 0x000f28000c1e1100 */
[----:B------:R-:W4:Y:S04]  /*1c590*/  LDG.E.U8 R158, desc[UR4][R204.64] ;  /* 0x00000004cc9e7981 */ /* 0x000f28000c1e1100 */
[----:B------:R-:W4:Y:S04]  /*1c5a0*/  LDG.E.U8 R152, desc[UR4][R152.64] ;  /* 0x0000000498987981 */ /* 0x000f28000c1e1100 */
[----:B---3--:R0:W-:Y:S04]  /*1c5b0*/  STL [R1+0x10a0], R15 ;  /* 0x0010a00f01007387 */ /* 0x0081e80000100800 */
[----:B------:R-:W3:Y:S04]  /*1c5c0*/  LDL R9, [R1+0xc0c] ;  /* 0x000c0c0001097983 */ /* 0x000ee80000100800 */
[----:B------:R-:W3:Y:S04]  /*1c5d0*/  LDL R3, [R1+0xba8] ;  /* 0x000ba80001037983 */ /* 0x000ee80000100800 */
[----:B0-----:R-:W3:Y:S04]  /*1c5e0*/  LDG.E.U8 R15, desc[UR4][R164.64] ;  /* 0x00000004a40f7981 */ /* 0x001ee8000c1e1100 */
[----:B------:R-:W-:Y:S04]  /*1c5f0*/  STL [R1+0x50], R225 ;  /* 0x000050e101007387 */ /* 0x000fe80000100800 */
[----:B------:R-:W-:Y:S04]  /*1c600*/  STL [R1+0x4c], R224 ;  /* 0x00004ce001007387 */ /* 0x000fe80000100800 */
[----:B--2---:R0:W-:Y:S01]  /*1c610*/  STL [R1+0x1044], R2 ;  /* 0x0010440201007387 */ /* 0x0041e20000100800 */
[----:B----4-:R-:W-:-:S03]  /*1c620*/  IADD3 R156, P6, R4, R217, RZ ;  /* 0x000000d9049c7210 */ /* 0x010fc60007fde0ff */
[----:B------:R-:W2:Y:S04]  /*1c630*/  LDG.E.U8 R164, desc[UR4][R22.64] ;  /* 0x0000000416a47981 */ /* 0x000ea8000c1e1100 */
[----:B------:R-:W4:Y:S04]  /*1c640*/  LDG.E.U8 R165, desc[UR4][R200.64] ;  /* 0x00000004c8a57981 */ /* 0x000f28000c1e1100 */
[----:B0-----:R-:W2:Y:S01]  /*1c650*/  LDG.E.U8 R2, desc[UR4][R170.64] ;  /* 0x00000004aa027981 */ /* 0x001ea2000c1e1100 */
[----:B------:R-:W-:-:S03]  /*1c660*/  IMAD.X R157, R14, 0x1, R6, P6 ;  /* 0x000000010e9d7824 */ /* 0x000fc600030e0606 */
[----:B------:R0:W-:Y:S04]  /*1c670*/  STL [R1+0x10c4], R7 ;  /* 0x0010c40701007387 */ /* 0x0001e80000100800 */
[----:B------:R-:W4:Y:S04]  /*1c680*/  LDG.E.U8 R6, desc[UR4][R174.64] ;  /* 0x00000004ae067981 */ /* 0x000f28000c1e1100 */
[----:B------:R-:W4:Y:S04]  /*1c690*/  LDG.E.U8 R163, desc[UR4][R156.64] ;  /* 0x000000049ca37981 */ /* 0x000f28000c1e1100 */
[----:B0-----:R0:W4:Y:S02]  /*1c6a0*/  LDG.E.U8 R7, desc[UR4][R166.64] ;  /* 0x00000004a6077981 */ /* 0x001124000c1e1100 */
[----:B0-----:R-:W-:-:S05]  /*1c6b0*/  IADD3 R166, P6, R4, R216, RZ ;  /* 0x000000d804a67210 */ /* 0x001fca0007fde0ff */
[----:B------:R-:W-:Y:S01]  /*1c6c0*/  IMAD.X R167, R14, 0x1, R13, P6 ;  /* 0x000000010ea77824 */ /* 0x000fe200030e060d */
[----:B------:R-:W-:Y:S01]  /*1c6d0*/  IADD3 R168, P6, R4, R10, RZ ;  /* 0x0000000a04a87210 */ /* 0x000fe20007fde0ff */
[----:B------:R-:W4:Y:S04]  /*1c6e0*/  LDG.E.U8 R13, desc[UR4][R182.64] ;  /* 0x00000004b60d7981 */ /* 0x000f28000c1e1100 */
[----:B------:R-:W-:Y:S01]  /*1c6f0*/  IMAD.X R169, R14, 0x1, R5, P6 ;  /* 0x000000010ea97824 */ /* 0x000fe200030e0605 */
[----:B------:R-:W-:Y:S04]  /*1c700*/  STL [R1+0x48], R223 ;  /* 0x000048df01007387 */ /* 0x000fe80000100800 */
[----:B------:R-:W4:Y:S04]  /*1c710*/  LDG.E.U8 R5, desc[UR4][R186.64] ;  /* 0x00000004ba057981 */ /* 0x000f28000c1e1100 */
[----:B------:R-:W4:Y:S04]  /*1c720*/  LDG.E.U8 R10, desc[UR4][R190.64] ;  /* 0x00000004be0a7981 */ /* 0x000f28000c1e1100 */
[----:B------:R-:W4:Y:S04]  /*1c730*/  LDG.E.U8 R160, desc[UR4][R166.64] ;  /* 0x00000004a6a07981 */ /* 0x000f28000c1e1100 */
[----:B---3--:R-:W-:Y:S04]  /*1c740*/  STL [R1+0x10a4], R15 ;  /* 0x0010a40f01007387 */ /* 0x008fe80000100800 */
[----:B------:R0:W-:Y:S04]  /*1c750*/  STL [R1+0x1048], R0 ;  /* 0x0010480001007387 */ /* 0x0001e80000100800 */
[----:B0-----:R-:W3:Y:S04]  /*1c760*/  LDG.E.U8 R0, desc[UR4][R178.64] ;  /* 0x00000004b2007981 */ /* 0x001ee8000c1e1100 */
[----:B--2---:R0:W-:Y:S04]  /*1c770*/  STL [R1+0x10c8], R2 ;  /* 0x0010c80201007387 */ /* 0x0041e80000100800 */
[----:B0-----:R-:W2:Y:S04]  /*1c780*/  LDG.E.U8 R2, desc[UR4][R188.64] ;  /* 0x00000004bc027981 */ /* 0x001ea8000c1e1100 */
[----:B------:R-:W-:Y:S04]  /*1c790*/  STL [R1+0x3c], R222 ;  /* 0x00003cde01007387 */ /* 0x000fe80000100800 */
[----:B----4-:R-:W-:Y:S04]  /*1c7a0*/  STL [R1+0x10a8], R6 ;  /* 0x0010a80601007387 */ /* 0x010fe80000100800 */
[----:B------:R0:W-:Y:S04]  /*1c7b0*/  STL [R1+0x38], R221 ;  /* 0x000038dd01007387 */ /* 0x0001e80000100800 */
[----:B------:R-:W-:Y:S04]  /*1c7c0*/  STL [R1+0x104c], R13 ;  /* 0x00104c0d01007387 */ /* 0x000fe80000100800 */
[----:B------:R1:W-:Y:S04]  /*1c7d0*/  STL [R1+0x10ac], R5 ;  /* 0x0010ac0501007387 */ /* 0x0003e80000100800 */
[----:B------:R-:W4:Y:S04]  /*1c7e0*/  LDL.LU R218, [R1+0x3b4] ;  /* 0x0003b40001da7983 */ /* 0x000f280000300800 */
[----:B------:R-:W4:Y:S04]  /*1c7f0*/  LDL.LU R219, [R1+0x3b0] ;  /* 0x0003b00001db7983 */ /* 0x000f280000300800 */
[----:B------:R-:W4:Y:S04]  /*1c800*/  LDL.LU R216, [R1+0x3ac] ;  /* 0x0003ac0001d87983 */ /* 0x000f280000300800 */
[----:B------:R-:W4:Y:S04]  /*1c810*/  LDL.LU R217, [R1+0x39c] ;  /* 0x00039c0001d97983 */ /* 0x000f280000300800 */
[----:B------:R-:W4:Y:S04]  /*1c820*/  LDL.LU R246, [R1+0x3a8] ;  /* 0x0003a80001f67983 */ /* 0x000f280000300800 */
[----:B------:R-:W4:Y:S04]  /*1c830*/  LDL.LU R244, [R1+0x398] ;  /* 0x0003980001f47983 */ /* 0x000f280000300800 */
[----:B------:R-:W4:Y:S04]  /*1c840*/  LDL.LU R243, [R1+0x3a4] ;  /* 0x0003a40001f37983 */ /* 0x000f280000300800 */
[----:B------:R3:W-:Y:S04]  /*1c850*/  STL [R1+0x24], R7 ;  /* 0x0000240701007387 */ /* 0x0007e80000100800 */
[----:B------:R-:W4:Y:S04]  /*1c860*/  LDL.LU R242, [R1+0x394] ;  /* 0x0003940001f27983 */ /* 0x000f280000300800 */
[----:B------:R-:W4:Y:S04]  /*1c870*/  LDL.LU R240, [R1+0x390] ;  /* 0x0003900001f07983 */ /* 0x000f280000300800 */
[----:B------:R-:W4:Y:S01]  /*1c880*/  LDL.LU R241, [R1+0x388] ;  /* 0x0003880001f17983 */ /* 0x000f220000300800 */
[----:B------:R-:W-:-:S03]  /*1c890*/  IADD3 R170, P6, R4, R9, RZ ;  /* 0x0000000904aa7210 */ /* 0x000fc60007fde0ff */
[----:B------:R-:W4:Y:S04]  /*1c8a0*/  LDL.LU R239, [R1+0x384] ;  /* 0x0003840001ef7983 */ /* 0x000f280000300800 */
[----:B------:R-:W4:Y:S01]  /*1c8b0*/  LDL.LU R238, [R1+0x378] ;  /* 0x0003780001ee7983 */ /* 0x000f220000300800 */
[----:B------:R-:W-:-:S03]  /*1c8c0*/  IMAD.X R171, R14, 0x1, R3, P6 ;  /* 0x000000010eab7824 */ /* 0x000fc600030e0603 */
[----:B0-----:R-:W4:Y:S04]  /*1c8d0*/  LDL.LU R221, [R1+0x374] ;  /* 0x0003740001dd7983 */ /* 0x001f280000300800 */
[----:B------:R-:W4:Y:S04]  /*1c8e0*/  LDL.LU R245, [R1+0x36c] ;  /* 0x00036c0001f57983 */ /* 0x000f280000300800 */
[----:B------:R-:W4:Y:S04]  /*1c8f0*/  LDL.LU R247, [R1+0x368] ;  /* 0x0003680001f77983 */ /* 0x000f280000300800 */
[----:B------:R-:W4:Y:S04]  /*1c900*/  LDL.LU R252, [R1+0x360] ;  /* 0x0003600001fc7983 */ /* 0x000f280000300800 */
[----:B------:R-:W4:Y:S04]  /*1c910*/  LDL.LU R3, [R1+0x358] ;  /* 0x0003580001037983 */ /* 0x000f280000300800 */
[----:B-1----:R-:W4:Y:S04]  /*1c920*/  LDL.LU R5, [R1+0x348] ;  /* 0x0003480001057983 */ /* 0x002f280000300800 */
[----:B------:R-:W4:Y:S04]  /*1c930*/  LDG.E.U8 R153, desc[UR4][R170.64] ;  /* 0x00000004aa997981 */ /* 0x000f28000c1e1100 */
[----:B---3--:R0:W-:Y:S04]  /*1c940*/  STL [R1+0x14], R0 ;  /* 0x0000140001007387 */ /* 0x0081e80000100800 */
[----:B------:R-:W3:Y:S04]  /*1c950*/  LDL.LU R13, [R1+0x33c] ;  /* 0x00033c00010d7983 */ /* 0x000ee80000300800 */
[----:B------:R-:W3:Y:S04]  /*1c960*/  LDL.LU R6, [R1+0x338] ;  /* 0x0003380001067983 */ /* 0x000ee80000300800 */
[----:B------:R-:W3:Y:S04]  /*1c970*/  LDL.LU R7, [R1+0x344] ;  /* 0x0003440001077983 */ /* 0x000ee80000300800 */
[----:B0-----:R-:W3:Y:S04]  /*1c980*/  LDL.LU R0, [R1+0x340] ;  /* 0x0003400001007983 */ /* 0x001ee80000300800 */
[----:B------:R-:W3:Y:S04]  /*1c990*/  LDL.LU R15, [R1+0x350] ;  /* 0x00035000010f7983 */ /* 0x000ee80000300800 */
[----:B------:R-:W-:Y:S04]  /*1c9a0*/  STL [R1+0xc], R220 ;  /* 0x00000cdc01007387 */ /* 0x000fe80000100800 */
[----:B------:R-:W3:Y:S04]  /*1c9b0*/  LDL.LU R236, [R1+0x34c] ;  /* 0x00034c0001ec7983 */ /* 0x000ee80000300800 */
[----:B------:R-:W3:Y:S04]  /*1c9c0*/  LDL.LU R237, [R1+0x35c] ;  /* 0x00035c0001ed7983 */ /* 0x000ee80000300800 */
[----:B------:R-:W3:Y:S04]  /*1c9d0*/  LDL.LU R234, [R1+0x364] ;  /* 0x0003640001ea7983 */ /* 0x000ee80000300800 */
[----:B------:R-:W3:Y:S04]  /*1c9e0*/  LDL.LU R235, [R1+0x370] ;  /* 0x0003700001eb7983 */ /* 0x000ee80000300800 */
[----:B------:R-:W3:Y:S04]  /*1c9f0*/  LDL.LU R232, [R1+0x37c] ;  /* 0x00037c0001e87983 */ /* 0x000ee80000300800 */
[----:B--2---:R-:W-:Y:S04]  /*1ca00*/  STL [R1+0x4], R2 ;  /* 0x0000040201007387 */ /* 0x004fe80000100800 */
[----:B------:R-:W2:Y:S04]  /*1ca10*/  LDL.LU R225, [R1+0x38c] ;  /* 0x00038c0001e17983 */ /* 0x000ea80000300800 */
[----:B------:R-:W2:Y:S04]  /*1ca20*/  LDL.LU R233, [R1+0x3a0] ;  /* 0x0003a00001e97983 */ /* 0x000ea80000300800 */
[----:B------:R-:W2:Y:S04]  /*1ca30*/  LDL.LU R9, [R1+0x5c8] ;  /* 0x0005c80001097983 */ /* 0x000ea80000300800 */
[----:B------:R0:W-:Y:S04]  /*1ca40*/  STL [R1+0x1050], R10 ;  /* 0x0010500a01007387 */ /* 0x0001e80000100800 */
[----:B0-----:R-:W3:Y:S01]  /*1ca50*/  LDL.LU R10, [R1+0x354] ;  /* 0x00035400010a7983 */ /* 0x001ee20000300800 */
[----:B----4-:R-:W-:-:S04]  /*1ca60*/  FMNMX R154, R218, R219, !PT ;  /* 0x000000dbda9a7209 */ /* 0x010fc80007800000 */
[----:B------:R-:W-:-:S04]  /*1ca70*/  FMNMX R154, R216, R154, !PT ;  /* 0x0000009ad89a7209 */ /* 0x000fc80007800000 */
        /* <DEDUP_REMOVED lines=13> */
[----:B------:R-:W-:Y:S01]  /*1cb50*/  FMNMX R154, R3, R154, !PT ;  /* 0x0000009a039a7209 */ /* 0x000fe20007800000 */
[----:B------:R-:W-:Y:S04]  /*1cb60*/  STL [R1+0x10cc], R251 ;  /* 0x0010ccfb01007387 */ /* 0x000fe80000100800 */
[----:B------:R-:W-:Y:S04]  /*1cb70*/  STL [R1+0x10b0], R250 ;  /* 0x0010b0fa01007387 */ /* 0x000fe80000100800 */
[----:B------:R-:W-:Y:S04]  /*1cb80*/  STL [R1+0x10b4], R249 ;  /* 0x0010b4f901007387 */ /* 0x000fe80000100800 */
[----:B------:R-:W-:Y:S01]  /*1cb90*/  STL [R1+0x1054], R248 ;  /* 0x001054f801007387 */ /* 0x000fe20000100800 */
[----:B---3--:R-:W-:-:S04]  /*1cba0*/  FMNMX R154, R10, R154, !PT ;  /* 0x0000009a0a9a7209 */ /* 0x008fc80007800000 */
        /* <DEDUP_REMOVED lines=12> */
[----:B--2---:R-:W-:-:S04]  /*1cc70*/  FMNMX R154, R225, R154, !PT ;  /* 0x0000009ae19a7209 */ /* 0x004fc80007800000 */
[----:B------:R-:W-:-:S05]  /*1cc80*/  FMNMX R154, R233, R154, !PT ;  /* 0x0000009ae99a7209 */ /* 0x000fca0007800000 */
[----:B------:R-:W0:Y:S02]  /*1cc90*/  SHFL.BFLY PT, R155, R154, 0x2, 0x1f ;  /* 0x0c401f009a9b7f89 */ /* 0x000e2400000e0000 */
[----:B0-----:R-:W-:-:S05]  /*1cca0*/  FMNMX R154, R154, R155, !PT ;  /* 0x0000009b9a9a7209 */ /* 0x001fca0007800000 */
[----:B------:R-:W0:Y:S02]  /*1ccb0*/  SHFL.BFLY PT, R155, R154, 0x1, 0x1f ;  /* 0x0c201f009a9b7f89 */ /* 0x000e2400000e0000 */
[----:B0-----:R-:W-:Y:S02]  /*1ccc0*/  FMNMX R16, R154, R155, !PT ;  /* 0x0000009b9a107209 */ /* 0x001fe40007800000 */
[----:B------:R0:W-:Y:S02]  /*1ccd0*/  STL [R1+0x1058], R9 ;  /* 0x0010580901007387 */ /* 0x0001e40000100800 */
[----:B------:R-:W-:Y:S02]  /*1cce0*/  FMNMX R16, R16, R9, !PT ;  /* 0x0000000910107209 */ /* 0x000fe40007800000 */
[----:B------:R-:W2:Y:S03]  /*1ccf0*/  LDL.LU R226, [R1+0x3b8] ;  /* 0x0003b80001e27983 */ /* 0x000ea60000300800 */
[--C-:B------:R-:W-:Y:S01]  /*1cd00*/  FADD R23, R243, -R16.reuse ;  /* 0x80000010f3177221 */ /* 0x100fe20000000000 */
[----:B------:R-:W2:Y:S01]  /*1cd10*/  LDL.LU R230, [R1+0x3cc] ;  /* 0x0003cc0001e67983 */ /* 0x000ea20000300800 */
[----:B------:R-:W1:Y:S01]  /*1cd20*/  LDC R243, c[0x0][0x238] ;  /* 0x00008e00fff37b82 */ /* 0x000e620000000800 */
[----:B------:R-:W-:-:S02]  /*1cd30*/  FADD R17, R218, -R16 ;  /* 0x80000010da117221 */ /* 0x000fc40000000000 */
[----:B------:R-:W3:Y:S01]  /*1cd40*/  LDL.LU R227, [R1+0x3bc] ;  /* 0x0003bc0001e37983 */ /* 0x000ee20000300800 */
[----:B------:R-:W-:-:S03]  /*1cd50*/  FADD R157, R241, -R16 ;  /* 0x80000010f19d7221 */ /* 0x000fc60000000000 */
[----:B------:R-:W4:Y:S04]  /*1cd60*/  LDL.LU R231, [R1+0x3c8] ;  /* 0x0003c80001e77983 */ /* 0x000f280000300800 */
[----:B------:R-:W4:Y:S04]  /*1cd70*/  LDL.LU R228, [R1+0x3c0] ;  /* 0x0003c00001e47983 */ /* 0x000f280000300800 */
[----:B------:R0:W4:Y:S04]  /*1cd80*/  LDG.E.U8 R154, desc[UR4][R18.64] ;  /* 0x00000004129a7981 */ /* 0x000128000c1e1100 */
[----:B------:R-:W4:Y:S01]  /*1cd90*/  LDL.LU R224, [R1+0x3d4] ;  /* 0x0003d40001e07983 */ /* 0x000f220000300800 */
[----:B------:R-:W-:-:S03]  /*1cda0*/  FADD R21, R246, -R16 ;  /* 0x80000010f6157221 */ /* 0x000fc60000000000 */
[----:B------:R-:W4:Y:S01]  /*1cdb0*/  LDL.LU R222, [R1+0x3c4] ;  /* 0x0003c40001de7983 */ /* 0x000f220000300800 */
[----:B0-----:R-:W-:Y:S01]  /*1cdc0*/  FMUL R18, R17, 1.4426950216293334961 ;  /* 0x3fb8aa3b11127820 */ /* 0x001fe20000400000 */
[--C-:B------:R-:W-:Y:S02]  /*1cdd0*/  FADD R17, R219, -R16.reuse ;  /* 0x80000010db117221 */ /* 0x100fe40000000000 */
[----:B------:R-:W4:Y:S01]  /*1cde0*/  LDL.LU R218, [R1+0x3dc] ;  /* 0x0003dc0001da7983 */ /* 0x000f220000300800 */
[--C-:B------:R-:W-:Y:S01]  /*1cdf0*/  FADD R19, R216, -R16.reuse ;  /* 0x80000010d8137221 */ /* 0x100fe20000000000 */
[----:B------:R-:W-:Y:S02]  /*1ce00*/  FMUL R157, R157, 1.4426950216293334961 ;  /* 0x3fb8aa3b9d9d7820 */ /* 0x000fe40000400000 */
[----:B------:R-:W4:Y:S01]  /*1ce10*/  LDL.LU R219, [R1+0x3d0] ;  /* 0x0003d00001db7983 */ /* 0x000f220000300800 */
[--C-:B------:R-:W-:Y:S01]  /*1ce20*/  FADD R22, R244, -R16.reuse ;  /* 0x80000010f4167221 */ /* 0x100fe20000000000 */
[----:B------:R-:W-:-:S02]  /*1ce30*/  FADD R166, R239, -R16 ;  /* 0x80000010efa67221 */ /* 0x000fc40000000000 */
[----:B------:R-:W4:Y:S01]  /*1ce40*/  LDL.LU R216, [R1+0x3e0] ;  /* 0x0003e00001d87983 */ /* 0x000f220000300800 */
[-C--:B-1----:R-:W-:Y:S01]  /*1ce50*/  FMUL R208, R172, R243.reuse ;  /* 0x000000f3acd07220 */ /* 0x082fe20000400000 */
[-C--:B------:R-:W-:Y:S02]  /*1ce60*/  FMUL R207, R173, R243.reuse ;  /* 0x000000f3adcf7220 */ /* 0x080fe40000400000 */
[----:B------:R0:W4:Y:S01]  /*1ce70*/  LDG.E.U8 R155, desc[UR4][R168.64] ;  /* 0x00000004a89b7981 */ /* 0x000122000c1e1100 */
[-C--:B------:R-:W-:Y:S01]  /*1ce80*/  FMUL R206, R176, R243.reuse ;  /* 0x000000f3b0ce7220 */ /* 0x080fe20000400000 */
[-C--:B------:R-:W-:Y:S02]  /*1ce90*/  FMUL R205, R177, R243.reuse ;  /* 0x000000f3b1cd7220 */ /* 0x080fe40000400000 */
[----:B------:R-:W4:Y:S01]  /*1cea0*/  LDL.LU R246, [R1+0x3d8] ;  /* 0x0003d80001f67983 */ /* 0x000f220000300800 */
[-C--:B------:R-:W-:Y:S01]  /*1ceb0*/  FMUL R204, R180, R243.reuse ;  /* 0x000000f3b4cc7220 */ /* 0x080fe20000400000 */
[----:B------:R-:W-:-:S02]  /*1cec0*/  FMUL R167, R181, R243 ;  /* 0x000000f3b5a77220 */ /* 0x000fc40000400000 */
[----:B------:R-:W4:Y:S01]  /*1ced0*/  LDL.LU R244, [R1+0x3e4] ;  /* 0x0003e40001f47983 */ /* 0x000f220000300800 */
[--C-:B0-----:R-:W-:Y:S01]  /*1cee0*/  FADD R169, R240, -R16.reuse ;  /* 0x80000010f0a97221 */ /* 0x101fe20000000000 */
[----:B------:R0:W-:Y:S02]  /*1cef0*/  MUFU.EX2 R170, R157 ;  /* 0x0000009d00aa7308 */ /* 0x0001e40000000800 */
[----:B------:R-:W4:Y:S01]  /*1cf00*/  LDL.LU R240, [R1+0x3e8] ;  /* 0x0003e80001f07983 */ /* 0x000f220000300800 */
[----:B------:R-:W-:Y:S01]  /*1cf10*/  FMUL R166, R166, 1.4426950216293334961 ;  /* 0x3fb8aa3ba6a67820 */ /* 0x000fe20000400000 */
[--C-:B------:R-:W-:Y:S02]  /*1cf20*/  FADD R20, R217, -R16.reuse ;  /* 0x80000010d9147221 */ /* 0x100fe40000000000 */
[----:B------:R-:W4:Y:S01]  /*1cf30*/  LDL.LU R243, [R1+0x3ec] ;  /* 0x0003ec0001f37983 */ /* 0x000f220000300800 */
[----:B------:R-:W-:-:S03]  /*1cf40*/  FADD R156, R242, -R16 ;  /* 0x80000010f29c7221 */ /* 0x000fc60000000000 */
[----:B------:R-:W4:Y:S01]  /*1cf50*/  LDL.LU R239, [R1+0x3f0] ;  /* 0x0003f00001ef7983 */ /* 0x000f220000300800 */
[----:B0-----:R-:W-:-:S03]  /*1cf60*/  FADD R157, R238, -R16 ;  /* 0x80000010ee9d7221 */ /* 0x001fc60000000000 */
[----:B------:R-:W4:Y:S01]  /*1cf70*/  LDL.LU R238, [R1+0x404] ;  /* 0x0004040001ee7983 */ /* 0x000f220000300800 */
[----:B------:R0:W-:Y:S03]  /*1cf80*/  MUFU.EX2 R171, R166 ;  /* 0x000000a600ab7308 */ /* 0x0001e60000000800 */
[----:B------:R-:W4:Y:S04]  /*1cf90*/  LDL.LU R217, [R1+0x410] ;  /* 0x0004100001d97983 */ /* 0x000f280000300800 */
[----:B------:R-:W4:Y:S01]  /*1cfa0*/  LDL.LU R241, [R1+0x40c] ;  /* 0x00040c0001f17983 */ /* 0x000f220000300800 */
[----:B0-----:R-:W-:-:S03]  /*1cfb0*/  FADD R166, R221, -R16 ;  /* 0x80000010dda67221 */ /* 0x001fc60000000000 */
[----:B------:R-:W4:Y:S04]  /*1cfc0*/  LDL.LU R242, [R1+0x41c] ;  /* 0x00041c0001f27983 */ /* 0x000f280000300800 */
[----:B------:R-:W4:Y:S04]  /*1cfd0*/  LDL.LU R220, [R1+0x3fc] ;  /* 0x0003fc0001dc7983 */ /* 0x000f280000300800 */
[----:B------:R-:W4:Y:S04]  /*1cfe0*/  LDL.LU R221, [R1+0x400] ;  /* 0x0004000001dd7983 */ /* 0x000f280000300800 */
[----:B------:R-:W4:Y:S04]  /*1cff0*/  LDL.LU R223, [R1+0x3f8] ;  /* 0x0003f80001df7983 */ /* 0x000f280000300800 */
[----:B------:R-:W2:Y:S01]  /*1d000*/  LDL.LU R2, [R1+0x424] ;  /* 0x0004240001027983 */ /* 0x000ea20000300800 */
[----:B------:R-:W-:-:S04]  /*1d010*/  FMUL R157, R157, 1.4426950216293334961 ;  /* 0x3fb8aa3b9d9d7820 */ /* 0x000fc80000400000 */
[----:B------:R0:W-:Y:S01]  /*1d020*/  MUFU.EX2 R172, R157 ;  /* 0x0000009d00ac7308 */ /* 0x0001e20000000800 */
[----:B------:R-:W-:Y:S01]  /*1d030*/  FMUL R166, R166, 1.4426950216293334961 ;  /* 0x3fb8aa3ba6a67820 */ /* 0x000fe20000400000 */
[--C-:B0-----:R-:W-:Y:S02]  /*1d040*/  FADD R157, R245, -R16.reuse ;  /* 0x80000010f59d7221 */ /* 0x101fe40000000000 */
[----:B------:R-:W4:Y:S04]  /*1d050*/  LDL.LU R245, [R1+0x408] ;  /* 0x0004080001f57983 */ /* 0x000f280000300800 */
[----:B------:R0:W-:Y:S01]  /*1d060*/  MUFU.EX2 R173, R166 ;  /* 0x000000a600ad7308 */ /* 0x0001e20000000800 */
[----:B------:R-:W4:Y:S01]  /*1d070*/  LDL.LU R229, [R1+0x414] ;  /* 0x0004140001e57983 */ /* 0x000f220000300800 */
[----:B0-----:R-:W-:-:S03]  /*1d080*/  FADD R166, R247, -R16 ;  /* 0x80000010f7a67221 */ /* 0x001fc60000000000 */
[----:B------:R-:W4:Y:S01]  /*1d090*/  LDL.LU R247, [R1+0x418] ;  /* 0x0004180001f77983 */ /* 0x000f220000300800 */
[----:B------:R-:W-:Y:S01]  /*1d0a0*/  FMUL R166, R166, 1.4426950216293334961 ;  /* 0x3fb8aa3ba6a67820 */ /* 0x000fe20000400000 */
[----:B------:R-:W-:-:S03]  /*1d0b0*/  FMUL R157, R157, 1.4426950216293334961 ;  /* 0x3fb8aa3b9d9d7820 */ /* 0x000fc60000400000 */
[----:B------:R0:W-:Y:S02]  /*1d0c0*/  MUFU.EX2 R175, R166 ;  /* 0x000000a600af7308 */ /* 0x0001e40000000800 */
[----:B0-----:R-:W-:-:S06]  /*1d0d0*/  FADD R166, R3, -R16 ;  /* 0x8000001003a67221 */ /* 0x001fcc0000000000 */
[----:B------:R0:W-:Y:S01]  /*1d0e0*/  MUFU.EX2 R174, R157 ;  /* 0x0000009d00ae7308 */ /* 0x0001e20000000800 */
[----:B------:R-:W-:-:S07]  /*1d0f0*/  FMUL R166, R166, 1.4426950216293334961 ;  /* 0x3fb8aa3ba6a67820 */ /* 0x000fce0000400000 */
[----:B------:R1:W-:Y:S01]  /*1d100*/  MUFU.EX2 R177, R166 ;  /* 0x000000a600b17308 */ /* 0x0003e20000000800 */
[--C-:B0-----:R-:W-:Y:S02]  /*1d110*/  FADD R157, R252, -R16.reuse ;  /* 0x80000010fc9d7221 */ /* 0x101fe40000000000 */
[----:B------:R-:W4:Y:S04]  /*1d120*/  LDL.LU R252, [R1+0x10dc] ;  /* 0x0010dc0001fc7983 */ /* 0x000f280000300800 */
[----:B------:R-:W4:Y:S01]  /*1d130*/  LDL.LU R3, [R1+0x10d8] ;  /* 0x0010d80001037983 */ /* 0x000f220000300800 */
[----:B-1----:R-:W-:-:S03]  /*1d140*/  FADD R166, R5, -R16 ;  /* 0x8000001005a67221 */ /* 0x002fc60000000000 */
[----:B------:R-:W4:Y:S01]  /*1d150*/  LDL R5, [R1+0xc10] ;  /* 0x000c100001057983 */ /* 0x000f220000100800 */
[----:B------:R-:W-:Y:S01]  /*1d160*/  FMUL R168, R156, 1.4426950216293334961 ;  /* 0x3fb8aa3b9ca87820 */ /* 0x000fe20000400000 */
[----:B--2---:R-:W-:Y:S01]  /*1d170*/  LOP3.LUT P6, RZ, R2, 0x1, RZ, 0xc0, !PT ;  /* 0x0000000102ff7812 */ /* 0x004fe200078cc0ff */
[----:B------:R-:W-:Y:S01]  /*1d180*/  FMUL R157, R157, 1.4426950216293334961 ;  /* 0x3fb8aa3b9d9d7820 */ /* 0x000fe20000400000 */
[----:B------:R-:W2:Y:S01]  /*1d190*/  LDL R2, [R1+0xbf0] ;  /* 0x000bf00001027983 */ /* 0x000ea20000100800 */
[----:B------:R-:W-:-:S03]  /*1d1a0*/  FMNMX R156, R226, R230, !PT ;  /* 0x000000e6e29c7209 */ /* 0x000fc60007800000 */
[----:B------:R-:W2:Y:S01]  /*1d1b0*/  LDL R9, [R1+0xc14] ;  /* 0x000c140001097983 */ /* 0x000ea20000100800 */
[----:B---3--:R-:W-:-:S04]  /*1d1c0*/  FMNMX R156, R227, R156, !PT ;  /* 0x0000009ce39c7209 */ /* 0x008fc80007800000 */
        /* <DEDUP_REMOVED lines=20> */
[----:B------:R0:W-:Y:S03]  /*1d310*/  MUFU.EX2 R176, R157 ;  /* 0x0000009d00b07308 */ /* 0x0001e60000000800 */
[----:B------:R-:W-:-:S04]  /*1d320*/  FMNMX R156, R245, R156, !PT ;  /* 0x0000009cf59c7209 */ /* 0x000fc80007800000 */
[----:B------:R-:W-:Y:S01]  /*1d330*/  FMNMX R156, R229, R156, !PT ;  /* 0x0000009ce59c7209 */ /* 0x000fe20007800000 */
[----:B0-----:R-:W-:Y:S01]  /*1d340*/  FADD R157, R10, -R16 ;  /* 0x800000100a9d7221 */ /* 0x001fe20000000000 */
[----:B------:R-:W-:Y:S02]  /*1d350*/  FSEL R208, R208, -INF , !P6 ;  /* 0xff800000d0d07808 */ /* 0x000fe40007000000 */
[----:B------:R-:W-:Y:S01]  /*1d360*/  FMNMX R156, R247, R156, !PT ;  /* 0x0000009cf79c7209 */ /* 0x000fe20007800000 */
[----:B------:R-:W-:Y:S01]  /*1d370*/  FMUL R157, R157, 1.4426950216293334961 ;  /* 0x3fb8aa3b9d9d7820 */ /* 0x000fe20000400000 */
[----:B------:R-:W-:Y:S02]  /*1d380*/  FSEL R207, R207, -INF , !P5 ;  /* 0xff800000cfcf7808 */ /* 0x000fe40006800000 */
[----:B------:R-:W-:Y:S01]  /*1d390*/  FMNMX R156, R208, R156, !PT ;  /* 0x0000009cd09c7209 */ /* 0x000fe20007800000 */
[----:B------:R0:W-:Y:S01]  /*1d3a0*/  MUFU.EX2 R178, R157 ;  /* 0x0000009d00b27308 */ /* 0x0001e20000000800 */
[----:B------:R-:W-:Y:S01]  /*1d3b0*/  FMUL R166, R166, 1.4426950216293334961 ;  /* 0x3fb8aa3ba6a67820 */ /* 0x000fe20000400000 */
[----:B------:R-:W-:-:S02]  /*1d3c0*/  FSEL R206, R206, -INF , !P4 ;  /* 0xff800000cece7808 */ /* 0x000fc40006000000 */
[----:B------:R-:W-:Y:S01]  /*1d3d0*/  FMNMX R156, R207, R156, !PT ;  /* 0x0000009ccf9c7209 */ /* 0x000fe20007800000 */
[--C-:B0-----:R-:W-:Y:S02]  /*1d3e0*/  FADD R157, R7, -R16.reuse ;  /* 0x80000010079d7221 */ /* 0x101fe40000000000 */
[----:B------:R-:W3:Y:S01]  /*1d3f0*/  LDL R7, [R1+0xbf4] ;  /* 0x000bf40001077983 */ /* 0x000ee20000100800 */
[----:B------:R0:W-:Y:S01]  /*1d400*/  MUFU.EX2 R179, R166 ;  /* 0x000000a600b37308 */ /* 0x0001e20000000800 */
[----:B------:R-:W-:Y:S02]  /*1d410*/  FSEL R205, R205, -INF , !P3 ;  /* 0xff800000cdcd7808 */ /* 0x000fe40005800000 */
[----:B------:R-:W-:Y:S01]  /*1d420*/  FMNMX R156, R206, R156, !PT ;  /* 0x0000009cce9c7209 */ /* 0x000fe20007800000 */
[----:B0-----:R-:W-:Y:S02]  /*1d430*/  FADD R166, R0, -R16 ;  /* 0x8000001000a67221 */ /* 0x001fe40000000000 */
[----:B------:R-:W4:Y:S01]  /*1d440*/  LDL R0, [R1+0xbf8] ;  /* 0x000bf80001007983 */ /* 0x000f220000100800 */
[----:B------:R-:W-:-:S02]  /*1d450*/  FSEL R204, R204, -INF , !P2 ;  /* 0xff800000cccc7808 */ /* 0x000fc40005000000 */
[----:B------:R-:W-:Y:S01]  /*1d460*/  FMNMX R156, R205, R156, !PT ;  /* 0x0000009ccd9c7209 */ /* 0x000fe20007800000 */
[----:B------:R-:W-:Y:S01]  /*1d470*/  FADD R181, R6, -R16 ;  /* 0x8000001006b57221 */ /* 0x000fe20000000000 */
[----:B------:R-:W-:Y:S01]  /*1d480*/  FSEL R167, R167, -INF , !P1 ;  /* 0xff800000a7a77808 */ /* 0x000fe20004800000 */
[----:B------:R-:W4:Y:S01]  /*1d490*/  LDL R6, [R1+0xbac] ;  /* 0x000bac0001067983 */ /* 0x000f220000100800 */
[----:B------:R-:W-:Y:S01]  /*1d4a0*/  FMNMX R156, R204, R156, !PT ;  /* 0x0000009ccc9c7209 */ /* 0x000fe20007800000 */
[----:B------:R-:W-:-:S03]  /*1d4b0*/  FMUL R157, R157, 1.4426950216293334961 ;  /* 0x3fb8aa3b9d9d7820 */ /* 0x000fc60000400000 */
[----:B------:R-:W-:Y:S02]  /*1d4c0*/  FMNMX R191, R167, R156, !PT ;  /* 0x0000009ca7bf7209 */ /* 0x000fe40007800000 */
[----:B------:R-:W-:Y:S02]  /*1d4d0*/  IADD3 R156, P1, R4, R5, RZ ;  /* 0x00000005049c7210 */ /* 0x000fe40007f3e0ff */
[----:B------:R-:W4:Y:S01]  /*1d4e0*/  LDL R5, [R1+0xbfc] ;  /* 0x000bfc0001057983 */ /* 0x000f220000100800 */
[----:B------:R2:W-:Y:S02]  /*1d4f0*/  MUFU.EX2 R182, R157 ;  /* 0x0000009d00b67308 */ /* 0x0005e40000000800 */
[----:B--2---:R-:W-:Y:S02]  /*1d500*/  IMAD.X R157, R14, 0x1, R2, P1 ;  /* 0x000000010e9d7824 */ /* 0x004fe400008e0602 */
[----:B------:R-:W2:Y:S01]  /*1d510*/  LDL R2, [R1+0xbdc] ;  /* 0x000bdc0001027983 */ /* 0x000ea20000100800 */
[----:B------:R-:W-:-:S03]  /*1d520*/  FMUL R166, R166, 1.4426950216293334961 ;  /* 0x3fb8aa3ba6a67820 */ /* 0x000fc60000400000 */
[----:B------:R-:W0:Y:S01]  /*1d530*/  SHFL.BFLY PT, R187, R191, 0x2, 0x1f ;  /* 0x0c401f00bfbb7f89 */ /* 0x000e2200000e0000 */
[----:B------:R1:W-:Y:S03]  /*1d540*/  MUFU.EX2 R183, R166 ;  /* 0x000000a600b77308 */ /* 0x0003e60000000800 */
[----:B-1----:R1:W2:Y:S01]  /*1d550*/  LDG.E.U8 R166, desc[UR4][R156.64] ;  /* 0x000000049ca67981 */ /* 0x0022a2000c1e1100 */
[--C-:B------:R-:W-:Y:S01]  /*1d560*/  FADD R188, R234, -R16.reuse ;  /* 0x80000010eabc7221 */ /* 0x100fe20000000000 */
[----:B-1----:R-:W-:Y:S02]  /*1d570*/  IADD3 R156, P1, R4, R9, RZ ;  /* 0x00000009049c7210 */ /* 0x002fe40007f3e0ff */
[----:B------:R-:W2:Y:S01]  /*1d580*/  LDL R9, [R1+0xc00] ;  /* 0x000c000001097983 */ /* 0x000ea20000100800 */
[----:B------:R-:W-:Y:S01]  /*1d590*/  FADD R189, R11, -R16 ;  /* 0x800000100bbd7221 */ /* 0x000fe20000000000 */
[----:B------:R-:W-:Y:S01]  /*1d5a0*/  FMUL R188, R188, 1.4426950216293334961 ;  /* 0x3fb8aa3bbcbc7820 */ /* 0x000fe20000400000 */
[----:B0-----:R-:W-:-:S03]  /*1d5b0*/  FMNMX R191, R191, R187, !PT ;  /* 0x000000bbbfbf7209 */ /* 0x001fc60007800000 */
[----:B------:R0:W-:Y:S01]  /*1d5c0*/  MUFU.EX2 R187, R188 ;  /* 0x000000bc00bb7308 */ /* 0x0001e20000000800 */
[----:B------:R-:W-:Y:S01]  /*1d5d0*/  FADD R193, R225, -R16 ;  /* 0x80000010e1c17221 */ /* 0x000fe20000000000 */
[----:B---3--:R-:W-:Y:S02]  /*1d5e0*/  IMAD.X R157, R14, 0x1, R7, P1 ;  /* 0x000000010e9d7824 */ /* 0x008fe400008e0607 */
[----:B------:R-:W3:Y:S04]  /*1d5f0*/  LDL R7, [R1+0xbd0] ;  /* 0x000bd00001077983 */ /* 0x000ee80000100800 */
[----:B------:R4:W3:Y:S02]  /*1d600*/  LDG.E.U8 R210, desc[UR4][R156.64] ;  /* 0x000000049cd27981 */ /* 0x0008e4000c1e1100 */
[----:B----4-:R-:W-:-:S02]  /*1d610*/  IADD3 R156, P1, R4, R0, RZ ;  /* 0x00000000049c7210 */ /* 0x010fc40007f3e0ff */
[----:B------:R-:W4:Y:S01]  /*1d620*/  LDL R0, [R1+0xbe0] ;  /* 0x000be00001007983 */ /* 0x000f220000100800 */
[----:B------:R-:W-:-:S03]  /*1d630*/  FADD R157, R235, -R16 ;  /* 0x80000010eb9d7221 */ /* 0x000fc60000000000 */
[----:B------:R-:W3:Y:S01]  /*1d640*/  LDL.LU R11, [R1+0x5cc] ;  /* 0x0005cc00010b7983 */ /* 0x000ee20000300800 */
[----:B0-----:R-:W-:Y:S01]  /*1d650*/  FMUL R188, R157, 1.4426950216293334961 ;  /* 0x3fb8aa3b9dbc7820 */ /* 0x001fe20000400000 */
[----:B------:R-:W-:Y:S02]  /*1d660*/  IMAD.X R157, R14, 0x1, R6, P1 ;  /* 0x000000010e9d7824 */ /* 0x000fe400008e0606 */
[----:B------:R-:W3:Y:S04]  /*1d670*/  LDL R6, [R1+0xbb8] ;  /* 0x000bb80001067983 */ /* 0x000ee80000100800 */
[----:B------:R0:W3:Y:S02]  /*1d680*/  LDG.E.U8 R211, desc[UR4][R156.64] ;  /* 0x000000049cd37981 */ /* 0x0000e4000c1e1100 */
[----:B0-----:R-:W-:-:S02]  /*1d690*/  IADD3 R156, P1, R4, R5, RZ ;  /* 0x00000005049c7210 */ /* 0x001fc40007f3e0ff */
[----:B------:R-:W3:Y:S03]  /*1d6a0*/  LDL R5, [R1+0xbe4] ;  /* 0x000be40001057983 */ /* 0x000ee60000100800 */
[----:B--2---:R-:W-:Y:S02]  /*1d6b0*/  IMAD.X R157, R14, 0x1, R2, P1 ;  /* 0x000000010e9d7824 */ /* 0x004fe400008e0602 */
[----:B------:R-:W2:Y:S04]  /*1d6c0*/  LDL R2, [R1+0xbb0] ;  /* 0x000bb00001027983 */ /* 0x000ea80000100800 */
[----:B------:R0:W2:Y:S04]  /*1d6d0*/  LDG.E.U8 R225, desc[UR4][R156.64] ;  /* 0x000000049ce17981 */ /* 0x0000a8000c1e1100 */
[----:B------:R-:W1:Y:S01]  /*1d6e0*/  SHFL.BFLY PT, R192, R191, 0x1, 0x1f ;  /* 0x0c201f00bfc07f89 */ /* 0x000e6200000e0000 */
[----:B------:R-:W-:Y:S01]  /*1d6f0*/  FMUL R193, R193, 1.4426950216293334961 ;  /* 0x3fb8aa3bc1c17820 */ /* 0x000fe20000400000 */
[----:B0-----:R-:W-:Y:S01]  /*1d700*/  FADD R157, R233, -R16 ;  /* 0x80000010e99d7221 */ /* 0x001fe20000000000 */
[----:B------:R-:W-:-:S02]  /*1d710*/  IADD3 R156, P1, R4, R9, RZ ;  /* 0x00000009049c7210 */ /* 0x000fc40007f3e0ff */
[----:B-1----:R-:W-:Y:S02]  /*1d720*/  FMNMX R191, R191, R192, !PT ;  /* 0x000000c0bfbf7209 */ /* 0x002fe40007800000 */
[----:B------:R0:W-:Y:S02]  /*1d730*/  MUFU.EX2 R192, R193 ;  /* 0x000000c100c07308 */ /* 0x0001e40000000800 */
[----:B0-----:R-:W-:Y:S01]  /*1d740*/  FMUL R193, R157, 1.4426950216293334961 ;  /* 0x3fb8aa3b9dc17820 */ /* 0x001fe20000400000 */
[----:B----4-:R-:W-:Y:S01]  /*1d750*/  IMAD.X R157, R14, 0x1, R0, P1 ;  /* 0x000000010e9d7824 */ /* 0x010fe200008e0600 */
[----:B---3--:R-:W-:-:S05]  /*1d760*/  FMNMX R191, R191, R11, !PT ;  /* 0x0000000bbfbf7209 */ /* 0x008fca0007800000 */
[--C-:B------:R-:W-:Y:S02]  /*1d770*/  FADD R194, R226, -R191.reuse ;  /* 0x800000bfe2c27221 */ /* 0x100fe40000000000 */
[----:B------:R0:W3:Y:S01]  /*1d780*/  LDG.E.U8 R226, desc[UR4][R156.64] ;  /* 0x000000049ce27981 */ /* 0x0000e2000c1e1100 */
[----:B------:R-:W-:Y:S01]  /*1d790*/  FADD R196, R227, -R191 ;  /* 0x800000bfe3c47221 */ /* 0x000fe20000000000 */
[----:B0-----:R-:W-:-:S05]  /*1d7a0*/  IADD3 R156, P1, R4, R7, RZ ;  /* 0x00000007049c7210 */ /* 0x001fca0007f3e0ff */
[----:B------:R-:W-:-:S05]  /*1d7b0*/  IMAD.X R157, R14, 0x1, R6, P1 ;  /* 0x000000010e9d7824 */ /* 0x000fca00008e0606 */
[----:B------:R0:W4:Y:S01]  /*1d7c0*/  LDG.E.U8 R227, desc[UR4][R156.64] ;  /* 0x000000049ce37981 */ /* 0x000122000c1e1100 */
[----:B------:R-:W-:Y:S01]  /*1d7d0*/  FADD R195, R230, -R191 ;  /* 0x800000bfe6c37221 */ /* 0x000fe20000000000 */
[----:B0-----:R-:W-:-:S05]  /*1d7e0*/  IADD3 R156, P1, R4, R5, RZ ;  /* 0x00000005049c7210 */ /* 0x001fca0007f3e0ff */
[----:B--2---:R-:W-:Y:S01]  /*1d7f0*/  IMAD.X R157, R14, 0x1, R2, P1 ;  /* 0x000000010e9d7824 */ /* 0x004fe200008e0602 */
[----:B------:R-:W-:Y:S04]  /*1d800*/  STL [R1+0x105c], R225 ;  /* 0x00105ce101007387 */ /* 0x000fe80000100800 */
[----:B------:R-:W-:Y:S04]  /*1d810*/  STL [R1+0x1060], R16 ;  /* 0x0010601001007387 */ /* 0x000fe80000100800 */
[----:B------:R-:W-:Y:S04]  /*1d820*/  STL [R1+0x1064], R11 ;  /* 0x0010640b01007387 */ /* 0x000fe80000100800 */
[----:B------:R-:W2:Y:S04]  /*1d830*/  LDL R0, [R1+0xbe8] ;  /* 0x000be80001007983 */ /* 0x000ea80000100800 */
[----:B------:R2:W3:Y:S04]  /*1d840*/  LDG.E.U8 R230, desc[UR4][R156.64] ;  /* 0x000000049ce67981 */ /* 0x0004e8000c1e1100 */
[----:B------:R-:W4:Y:S04]  /*1d850*/  LDL R10, [R1+0xbb4] ;  /* 0x000bb400010a7983 */ /* 0x000f280000100800 */
[----:B------:R-:W4:Y:S04]  /*1d860*/  LDL R9, [R1+0xbec] ;  /* 0x000bec0001097983 */ /* 0x000f280000100800 */
[----:B------:R-:W4:Y:S04]  /*1d870*/  LDL R7, [R1+0xbcc] ;  /* 0x000bcc0001077983 */ /* 0x000f280000100800 */
[----:B------:R-:W4:Y:S04]  /*1d880*/  LDL R6, [R1+0xbd4] ;  /* 0x000bd40001067983 */ /* 0x000f280000100800 */
[----:B------:R-:W4:Y:S01]  /*1d890*/  LDL R5, [R1+0xbbc] ;  /* 0x000bbc0001057983 */ /* 0x000f220000100800 */
[----:B------:R-:W-:Y:S01]  /*1d8a0*/  FADD R197, R231, -R191 ;  /* 0x800000bfe7c57221 */ /* 0x000fe20000000000 */
[----:B--2---:R-:W-:-:S02]  /*1d8b0*/  IADD3 R156, P1, R4, R0, RZ ;  /* 0x00000000049c7210 */ /* 0x004fc40007f3e0ff */
[----:B---3--:R-:W-:Y:S04]  /*1d8c0*/  STL [R1+0x10b8], R230 ;  /* 0x0010b8e601007387 */ /* 0x008fe80000100800 */
[----:B------:R-:W2:Y:S01]  /*1d8d0*/  LDL R2, [R1+0xbd8] ;  /* 0x000bd80001027983 */ /* 0x000ea20000100800 */
[----:B----4-:R-:W-:-:S03]  /*1d8e0*/  IMAD.X R157, R14, 0x1, R10, P1 ;  /* 0x000000010e9d7824 */ /* 0x010fc600008e060a */
[----:B------:R-:W3:Y:S04]  /*1d8f0*/  LDL R0, [R1+0xbc0] ;  /* 0x000bc00001007983 */ /* 0x000ee80000100800 */
[----:B------:R0:W4:Y:S02]  /*1d900*/  LDG.E.U8 R231, desc[UR4][R156.64] ;  /* 0x000000049ce77981 */ /* 0x000124000c1e1100 */
[----:B0-----:R-:W-:-:S05]  /*1d910*/  IADD3 R156, P1, R4, R9, RZ ;  /* 0x00000009049c7210 */ /* 0x001fca0007f3e0ff */
[----:B------:R-:W-:-:S05]  /*1d920*/  IMAD.X R157, R14, 0x1, R7, P1 ;  /* 0x000000010e9d7824 */ /* 0x000fca00008e0607 */
[----:B------:R0:W4:Y:S01]  /*1d930*/  LDG.E.U8 R233, desc[UR4][R156.64] ;  /* 0x000000049ce97981 */ /* 0x000122000c1e1100 */
[----:B------:R-:W-:Y:S01]  /*1d940*/  FMUL R17, R17, 1.4426950216293334961 ;  /* 0x3fb8aa3b11117820 */ /* 0x000fe20000400000 */
[----:B------:R-:W-:Y:S01]  /*1d950*/  FMUL R19, R19, 1.4426950216293334961 ;  /* 0x3fb8aa3b13137820 */ /* 0x000fe20000400000 */
[----:B------:R-:W-:Y:S01]  /*1d960*/  FMUL R20, R20, 1.4426950216293334961 ;  /* 0x3fb8aa3b14147820 */ /* 0x000fe20000400000 */
[----:B------:R-:W-:Y:S01]  /*1d970*/  FMUL R194, R194, 1.4426950216293334961 ;  /* 0x3fb8aa3bc2c27820 */ /* 0x000fe20000400000 */
[----:B------:R-:W-:Y:S01]  /*1d980*/  FMUL R195, R195, 1.4426950216293334961 ;  /* 0x3fb8aa3bc3c37820 */ /* 0x000fe20000400000 */
[----:B------:R-:W-:Y:S01]  /*1d990*/  FMUL R196, R196, 1.4426950216293334961 ;  /* 0x3fb8aa3bc4c47820 */ /* 0x000fe20000400000 */
[----:B------:R-:W-:Y:S01]  /*1d9a0*/  FMUL R197, R197, 1.4426950216293334961 ;  /* 0x3fb8aa3bc5c57820 */ /* 0x000fe20000400000 */
[----:B0-----:R-:W-:Y:S01]  /*1d9b0*/  IADD3 R156, P1, R4, R6, RZ ;  /* 0x00000006049c7210 */ /* 0x001fe20007f3e0ff */
[----:B------:R-:W-:Y:S04]  /*1d9c0*/  MUFU.EX2 R18, R18 ;  /* 0x0000001200127308 */ /* 0x000fe80000000800 */
[----:B------:R-:W-:-:S04]  /*1d9d0*/  IMAD.X R157, R14, 0x1, R5, P1 ;  /* 0x000000010e9d7824 */ /* 0x000fc800008e0605 */
[----:B------:R-:W0:Y:S01]  /*1d9e0*/  MUFU.EX2 R17, R17 ;  /* 0x0000001100117308 */ /* 0x000e220000000800 */
[----:B------:R2:W4:Y:S07]  /*1d9f0*/  LDG.E.U8 R235, desc[UR4][R156.64] ;  /* 0x000000049ceb7981 */ /* 0x00052e000c1e1100 */
[----:B------:R-:W-:Y:S08]  /*1da00*/  MUFU.EX2 R19, R19 ;  /* 0x0000001300137308 */ /* 0x000ff00000000800 */
[----:B------:R-:W-:Y:S01]  /*1da10*/  MUFU.EX2 R20, R20 ;  /* 0x0000001400147308 */ /* 0x000fe20000000800 */
[----:B------:R-:W-:-:S07]  /*1da20*/  FADD R212, R244, -R191 ;  /* 0x800000bff4d47221 */ /* 0x000fce0000000000 */
[----:B------:R-:W-:Y:S08]  /*1da30*/  MUFU.EX2 R194, R194 ;  /* 0x000000c200c27308 */ /* 0x000ff00000000800 */
[----:B------:R-:W1:Y:S08]  /*1da40*/  MUFU.EX2 R195, R195 ;  /* 0x000000c300c37308 */ /* 0x000e700000000800 */
[----:B------:R-:W-:Y:S08]  /*1da50*/  MUFU.EX2 R196, R196 ;  /* 0x000000c400c47308 */ /* 0x000ff00000000800 */
[----:B------:R-:W4:Y:S01]  /*1da60*/  MUFU.EX2 R197, R197 ;  /* 0x000000c500c57308 */ /* 0x000f220000000800 */
[----:B0-----:R-:W-:Y:S01]  /*1da70*/  F2FP.SATFINITE.E4M3.F32.PACK_AB_MERGE_C R244, R17, R18, RZ ;  /* 0x0000001211f4723e */ /* 0x001fe200048070ff */
[----:B------:R-:W-:-:S03]  /*1da80*/  FADD R209, R246, -R191 ;  /* 0x800000bff6d17221 */ /* 0x000fc60000000000 */
[----:B-1----:R-:W-:Y:S01]  /*1da90*/  F2FP.SATFINITE.E4M3.F32.PACK_AB_MERGE_C R244, R195, R194, R244 ;  /* 0x000000c2c3f4723e */ /* 0x002fe200048070f4 */
[----:B------:R-:W-:Y:S01]  /*1daa0*/  FADD R215, R8, -R191 ;  /* 0x800000bf08d77221 */ /* 0x000fe20000000000 */
[----:B--2---:R-:W-:-:S05]  /*1dab0*/  IADD3 R156, P1, R4, R2, RZ ;  /* 0x00000002049c7210 */ /* 0x004fca0007f3e0ff */
[----:B---3--:R-:W-:Y:S02]  /*1dac0*/  IMAD.X R157, R14, 0x1, R0, P1 ;  /* 0x000000010e9d7824 */ /* 0x008fe400008e0600 */
[----:B------:R-:W-:Y:S01]  /*1dad0*/  FMUL R14, R212, 1.4426950216293334961 ;  /* 0x3fb8aa3bd40e7820 */ /* 0x000fe20000400000 */
[--C-:B------:R-:W-:Y:S02]  /*1dae0*/  FADD R212, R240, -R191.reuse ;  /* 0x800000bff0d47221 */ /* 0x100fe40000000000 */
[----:B------:R0:W2:Y:S04]  /*1daf0*/  LDG.E.U8 R240, desc[UR4][R156.64] ;  /* 0x000000049cf07981 */ /* 0x0000a8000c1e1100 */
[----:B----4-:R-:W-:Y:S01]  /*1db00*/  STL [R1+0x10bc], R231 ;  /* 0x0010bce701007387 */ /* 0x010fe20000100800 */
[----:B0-----:R-:W-:Y:S01]  /*1db10*/  F2FP.SATFINITE.E4M3.F32.PACK_AB_MERGE_C R157, R20, R19, RZ ;  /* 0x00000013149d723e */ /* 0x001fe200048070ff */
[----:B------:R-:W-:-:S03]  /*1db20*/  FADD R156, R239, -R191 ;  /* 0x800000bfef9c7221 */ /* 0x000fc60000000000 */
[----:B------:R-:W-:Y:S01]  /*1db30*/  F2FP.SATFINITE.E4M3.F32.PACK_AB_MERGE_C R157, R197, R196, R157 ;  /* 0x000000c4c59d723e */ /* 0x000fe2000480709d */
[----:B------:R-:W-:Y:S03]  /*1db40*/  STL [R1+0x1068], R233 ;  /* 0x001068e901007387 */ /* 0x000fe60000100800 */
[----:B------:R-:W-:Y:S01]  /*1db50*/  SEL R239, R244, R157, !P0 ;  /* 0x0000009df4ef7207 */ /* 0x000fe20004000000 */
[----:B------:R-:W-:Y:S04]  /*1db60*/  STL [R1+0x106c], R4 ;  /* 0x00106c0401007387 */ /* 0x000fe80000100800 */
[----:B------:R-:W3:Y:S04]  /*1db70*/  LDL.LU R246, [R1+0x518] ;  /* 0x0005180001f67983 */ /* 0x000ee80000300800 */
[----:B------:R-:W-:Y:S04]  /*1db80*/  STL [R1+0x1074], R17 ;  /* 0x0010741101007387 */ /* 0x000fe80000100800 */
[----:B------:R-:W-:Y:S04]  /*1db90*/  STL [R1+0x1070], R18 ;  /* 0x0010701201007387 */ /* 0x000fe80000100800 */
[----:B------:R-:W-:Y:S04]  /*1dba0*/  STL [R1+0x107c], R20 ;  /* 0x00107c1401007387 */ /* 0x000fe80000100800 */
[----:B------:R-:W-:Y:S04]  /*1dbb0*/  STL [R1+0x1078], R19 ;  /* 0x0010781301007387 */ /* 0x000fe80000100800 */
[----:B------:R-:W-:Y:S04]  /*1dbc0*/  STL [R1+0x1080], R239 ;  /* 0x001080ef01007387 */ /* 0x000fe80000100800 */
[----:B------:R-:W3:Y:S01]  /*1dbd0*/  LDL.LU R8, [R1+0x10d4] ;  /* 0x0010d40001087983 */ /* 0x000ee20000300800 */
[----:B------:R-:W-:Y:S01]  /*1dbe0*/  FMUL R21, R21, 1.4426950216293334961 ;  /* 0x3fb8aa3b15157820 */ /* 0x000fe20000400000 */
[----:B------:R-:W-:Y:S01]  /*1dbf0*/  FMUL R22, R22, 1.4426950216293334961 ;  /* 0x3fb8aa3b16167820 */ /* 0x000fe20000400000 */
[----:B------:R-:W-:Y:S01]  /*1dc00*/  FMUL R23, R23, 1.4426950216293334961 ;  /* 0x3fb8aa3b17177820 */ /* 0x000fe20000400000 */
[--C-:B------:R-:W-:Y:S01]  /*1dc10*/  FADD R198, R228, -R191.reuse ;  /* 0x800000bfe4c67221 */ /* 0x100fe20000000000 */
[--C-:B------:R-:W-:Y:S01]  /*1dc20*/  FADD R199, R224, -R191.reuse ;  /* 0x800000bfe0c77221 */ /* 0x100fe20000000000 */
[--C-:B------:R-:W-:Y:S01]  /*1dc30*/  FADD R200, R222, -R191.reuse ;  /* 0x800000bfdec87221 */ /* 0x100fe20000000000 */
[--C-:B------:R-:W-:Y:S01]  /*1dc40*/  FADD R201, R218, -R191.reuse ;  /* 0x800000bfdac97221 */ /* 0x100fe20000000000 */
[----:B------:R-:W-:Y:S01]  /*1dc50*/  FMUL R198, R198, 1.4426950216293334961 ;  /* 0x3fb8aa3bc6c67820 */ /* 0x000fe20000400000 */
[----:B------:R-:W-:Y:S01]  /*1dc60*/  FMUL R199, R199, 1.4426950216293334961 ;  /* 0x3fb8aa3bc7c77820 */ /* 0x000fe20000400000 */
[----:B------:R-:W-:Y:S01]  /*1dc70*/  FMUL R200, R200, 1.4426950216293334961 ;  /* 0x3fb8aa3bc8c87820 */ /* 0x000fe20000400000 */
[----:B------:R-:W-:Y:S01]  /*1dc80*/  FMUL R201, R201, 1.4426950216293334961 ;  /* 0x3fb8aa3bc9c97820 */ /* 0x000fe20000400000 */
[----:B------:R-:W-:Y:S01]  /*1dc90*/  MUFU.EX2 R21, R21 ;  /* 0x0000001500157308 */ /* 0x000fe20000000800 */
[----:B------:R-:W-:Y:S07]  /*1dca0*/  BAR.SYNC.DEFER_BLOCKING 0x0 ;  /* 0x0000000000007b1d */ /* 0x000fee0000010000 */
[----:B------:R-:W0:Y:S08]  /*1dcb0*/  MUFU.EX2 R22, R22 ;  /* 0x0000001600167308 */ /* 0x000e300000000800 */
[----:B------:R-:W-:Y:S01]  /*1dcc0*/  MUFU.EX2 R168, R168 ;  /* 0x000000a800a87308 */ /* 0x000fe20000000800 */
[----:B------:R-:W-:Y:S01]  /*1dcd0*/  FADD R213, R243, -R191 ;  /* 0x800000bff3d57221 */ /* 0x000fe20000000000 */
[----:B------:R-:W-:Y:S01]  /*1dce0*/  SEL R244, R157, R244, !P0 ;  /* 0x000000f49df47207 */ /* 0x000fe20004000000 */
[----:B------:R-:W-:Y:S01]  /*1dcf0*/  FMUL R156, R156, 1.4426950216293334961 ;  /* 0x3fb8aa3b9c9c7820 */ /* 0x000fe20000400000 */
[----:B------:R-:W4:Y:S04]  /*1dd00*/  LDL.LU R224, [R1+0x53c] ;  /* 0x00053c0001e07983 */ /* 0x000f280000300800 */
[----:B------:R-:W1:Y:S08]  /*1dd10*/  MUFU.EX2 R23, R23 ;  /* 0x0000001700177308 */ /* 0x000e700000000800 */
[----:B------:R-:W-:Y:S08]  /*1dd20*/  MUFU.EX2 R198, R198 ;  /* 0x000000c600c67308 */ /* 0x000ff00000000800 */
[----:B------:R-:W1:Y:S08]  /*1dd30*/  MUFU.EX2 R199, R199 ;  /* 0x000000c700c77308 */ /* 0x000e700000000800 */
[----:B------:R-:W-:Y:S08]  /*1dd40*/  MUFU.EX2 R200, R200 ;  /* 0x000000c800c87308 */ /* 0x000ff00000000800 */
[----:B------:R-:W1:Y:S01]  /*1dd50*/  MUFU.EX2 R201, R201 ;  /* 0x000000c900c97308 */ /* 0x000e620000000800 */
[----:B0-----:R-:W-:-:S02]  /*1dd60*/  F2FP.SATFINITE.E4M3.F32.PACK_AB_MERGE_C R243, R22, R21, RZ ;  /* 0x0000001516f3723e */ /* 0x001fc400048070ff */
[----:B-1----:R-:W-:Y:S02]  /*1dd70*/  F2FP.SATFINITE.E4M3.F32.PACK_AB_MERGE_C R157, R168, R23, RZ ;  /* 0x00000017a89d723e */ /* 0x002fe400048070ff */
[----:B------:R-:W-:Y:S01]  /*1dd80*/  F2FP.SATFINITE.E4M3.F32.PACK_AB_MERGE_C R243, R199, R198, R243 ;  /* 0x000000c6c7f3723e */ /* 0x000fe200048070f3 */
[----:B------:R-:W-:Y:S02]  /*1dd90*/  STL [R1+0x1088], R22 ;  /* 0x0010881601007387 */ /* 0x000fe40000100800 */
[----:B------:R0:W-:Y:S02]  /*1dda0*/  MUFU.EX2 R214, R156 ;  /* 0x0000009c00d67308 */ /* 0x0001e40000000800 */
[----:B------:R-:W-:Y:S01]  /*1ddb0*/  STL [R1+0x1084], R21 ;  /* 0x0010841501007387 */ /* 0x000fe20000100800 */
[----:B------:R-:W-:Y:S01]  /*1ddc0*/  F2FP.SATFINITE.E4M3.F32.PACK_AB_MERGE_C R157, R201, R200, R157 ;  /* 0x000000c8c99d723e */ /* 0x000fe2000480709d */
[----:B0-----:R-:W-:Y:S02]  /*1ddd0*/  FADD R156, R238, -R191 ;  /* 0x800000bfee9c7221 */ /* 0x001fe40000000000 */
[----:B------:R-:W-:Y:S01]  /*1dde0*/  STL [R1+0x108c], R23 ;  /* 0x00108c1701007387 */ /* 0x000fe20000100800 */
[----:B------:R-:W-:-:S03]  /*1ddf0*/  SEL R238, R243, R157, !P0 ;  /* 0x0000009df3ee7207 */ /* 0x000fc60004000000 */
[----:B------:R-:W2:Y:S04]  /*1de00*/  LDL.LU R222, [R1+0x520] ;  /* 0x0005200001de7983 */ /* 0x000ea80000300800 */
[----:B------:R-:W-:Y:S04]  /*1de10*/  STL [R1+0x1090], R238 ;  /* 0x001090ee01007387 */ /* 0x000fe80000100800 */
[----:B---3--:R0:W-:Y:S04]  /*1de20*/  STS.U8 [R8], R246 ;  /* 0x000000f608007388 */ /* 0x0081e80000000000 */
[----:B0-----:R-:W3:Y:S01]  /*1de30*/  LDL.LU R246, [R1+0x540] ;  /* 0x0005400001f67983 */ /* 0x001ee20000300800 */
[----:B------:R-:W-:Y:S01]  /*1de40*/  FMUL R156, R156, 1.4426950216293334961 ;  /* 0x3fb8aa3b9c9c7820 */ /* 0x000fe20000400000 */
[----:B------:R-:W-:-:S03]  /*1de50*/  FADD R203, R216, -R191 ;  /* 0x800000bfd8cb7221 */ /* 0x000fc60000000000 */
[----:B------:R0:W-:Y:S01]  /*1de60*/  MUFU.EX2 R216, R156 ;  /* 0x0000009c00d87308 */ /* 0x0001e20000000800 */
[--C-:B------:R-:W-:Y:S01]  /*1de70*/  FADD R228, R247, -R191.reuse ;  /* 0x800000bff7e47221 */ /* 0x100fe20000000000 */
[----:B------:R-:W-:Y:S01]  /*1de80*/  STS.U8 [R8+0x2400], R3 ;  /* 0x0024000308007388 */ /* 0x000fe20000000000 */
[----:B0-----:R-:W-:-:S03]  /*1de90*/  FADD R156, R242, -R191 ;  /* 0x800000bff29c7221 */ /* 0x001fc60000000000 */
[----:B------:R-:W4:Y:S04]  /*1dea0*/  LDL.LU R242, [R1+0x52c] ;  /* 0x00052c0001f27983 */ /* 0x000f280000300800 */
[----:B------:R-:W4:Y:S01]  /*1deb0*/  LDL.LU R234, [R1+0x54c] ;  /* 0x00054c0001ea7983 */ /* 0x000f220000300800 */
[--C-:B------:R-:W-:Y:S01]  /*1dec0*/  FADD R184, R15, -R16.reuse ;  /* 0x800000100fb87221 */ /* 0x100fe20000000000 */
[----:B------:R-:W-:Y:S02]  /*1ded0*/  FADD R180, R13, -R16 ;  /* 0x800000100db47221 */ /* 0x000fe40000000000 */
[----:B--2---:R0:W-:Y:S02]  /*1dee0*/  STS.U8 [R8+0x800], R222 ;  /* 0x000800de08007388 */ /* 0x0041e40000000000 */
[--C-:B0-----:R-:W-:Y:S01]  /*1def0*/  FADD R222, R223, -R191.reuse ;  /* 0x800000bfdfde7221 */ /* 0x101fe20000000000 */
[----:B------:R-:W-:-:S02]  /*1df00*/  FADD R223, R245, -R191 ;  /* 0x800000bff5df7221 */ /* 0x000fc40000000000 */
[----:B------:R-:W2:Y:S04]  /*1df10*/  LDL.LU R245, [R1+0x534] ;  /* 0x0005340001f57983 */ /* 0x000ea80000300800 */
[----:B---3--:R0:W-:Y:S04]  /*1df20*/  STS.U8 [R8+0xc00], R246 ;  /* 0x000c00f608007388 */ /* 0x0081e80000000000 */
[----:B0-----:R-:W3:Y:S04]  /*1df30*/  LDL.LU R246, [R1+0x548] ;  /* 0x0005480001f67983 */ /* 0x001ee80000300800 */
[----:B------:R-:W3:Y:S04]  /*1df40*/  LDL.LU R247, [R1+0x528] ;  /* 0x0005280001f77983 */ /* 0x000ee80000300800 */
[----:B------:R-:W3:Y:S04]  /*1df50*/  LDL.LU R3, [R1+0x10d0] ;  /* 0x0010d00001037983 */ /* 0x000ee80000300800 */
[----:B------:R-:W3:Y:S04]  /*1df60*/  LDL.LU R248, [R1+0x51c] ;  /* 0x00051c0001f87983 */ /* 0x000ee80000300800 */
[----:B------:R-:W3:Y:S04]  /*1df70*/  LDL.LU R249, [R1+0x504] ;  /* 0x0005040001f97983 */ /* 0x000ee80000300800 */
[----:B------:R-:W3:Y:S04]  /*1df80*/  LDL.LU R250, [R1+0x4f4] ;  /* 0x0004f40001fa7983 */ /* 0x000ee80000300800 */
[----:B------:R-:W4:Y:S04]  /*1df90*/  LDL.LU R251, [R1+0x4e4] ;  /* 0x0004e40001fb7983 */ /* 0x000f280000300800 */
[----:B------:R-:W3:Y:S04]  /*1dfa0*/  LDL.LU R10, [R1+0x4d4] ;  /* 0x0004d400010a7983 */ /* 0x000ee80000300800 */
[----:B------:R-:W3:Y:S04]  /*1dfb0*/  LDL.LU R5, [R1+0x4c0] ;  /* 0x0004c00001057983 */ /* 0x000ee80000300800 */
[----:B------:R-:W2:Y:S04]  /*1dfc0*/  LDL.LU R15, [R1+0x4b0] ;  /* 0x0004b000010f7983 */ /* 0x000ea80000300800 */
[----:B------:R-:W3:Y:S04]  /*1dfd0*/  LDL.LU R13, [R1+0x4a0] ;  /* 0x0004a000010d7983 */ /* 0x000ee80000300800 */
[----:B------:R-:W3:Y:S04]  /*1dfe0*/  LDL.LU R6, [R1+0x490] ;  /* 0x0004900001067983 */ /* 0x000ee80000300800 */
[----:B------:R-:W3:Y:S04]  /*1dff0*/  LDL.LU R2, [R1+0x480] ;  /* 0x0004800001027983 */ /* 0x000ee80000300800 */
[----:B------:R-:W3:Y:S04]  /*1e000*/  LDL.LU R0, [R1+0x470] ;  /* 0x0004700001007983 */ /* 0x000ee80000300800 */
[----:B------:R-:W3:Y:S01]  /*1e010*/  LDL.LU R7, [R1+0x460] ;  /* 0x0004600001077983 */ /* 0x000ee20000300800 */
[----:B------:R-:W-:Y:S01]  /*1e020*/  FMUL R169, R169, 1.4426950216293334961 ;  /* 0x3fb8aa3ba9a97820 */ /* 0x000fe20000400000 */
[----:B------:R-:W-:Y:S01]  /*1e030*/  FADD R202, R219, -R191 ;  /* 0x800000bfdbca7221 */ /* 0x000fe20000000000 */
[----:B------:R-:W-:Y:S01]  /*1e040*/  FMUL R203, R203, 1.4426950216293334961 ;  /* 0x3fb8aa3bcbcb7820 */ /* 0x000fe20000400000 */
[----:B------:R-:W-:-:S02]  /*1e050*/  FMUL R209, R209, 1.4426950216293334961 ;  /* 0x3fb8aa3bd1d17820 */ /* 0x000fc40000400000 */
[----:B------:R-:W-:Y:S01]  /*1e060*/  FMUL R202, R202, 1.4426950216293334961 ;  /* 0x3fb8aa3bcaca7820 */ /* 0x000fe20000400000 */
[----:B------:R-:W0:Y:S08]  /*1e070*/  MUFU.EX2 R169, R169 ;  /* 0x000000a900a97308 */ /* 0x000e300000000800 */
[----:B------:R-:W-:Y:S08]  /*1e080*/  MUFU.EX2 R202, R202 ;  /* 0x000000ca00ca7308 */ /* 0x000ff00000000800 */
[----:B------:R-:W1:Y:S08]  /*1e090*/  MUFU.EX2 R203, R203 ;  /* 0x000000cb00cb7308 */ /* 0x000e700000000800 */
[----:B------:R-:W-:Y:S08]  /*1e0a0*/  MUFU.EX2 R209, R209 ;  /* 0x000000d100d17308 */ /* 0x000ff00000000800 */
[----:B------:R-:W1:Y:S01]  /*1e0b0*/  MUFU.EX2 R14, R14 ;  /* 0x0000000e000e7308 */ /* 0x000e620000000800 */
[----:B------:R-:W-:Y:S01]  /*1e0c0*/  FMUL R212, R212, 1.4426950216293334961 ;  /* 0x3fb8aa3bd4d47820 */ /* 0x000fe20000400000 */
[----:B------:R-:W-:Y:S01]  /*1e0d0*/  FMUL R213, R213, 1.4426950216293334961 ;  /* 0x3fb8aa3bd5d57820 */ /* 0x000fe20000400000 */
[----:B------:R-:W-:Y:S01]  /*1e0e0*/  FMUL R215, R215, 1.4426950216293334961 ;  /* 0x3fb8aa3bd7d77820 */ /* 0x000fe20000400000 */
[--C-:B------:R-:W-:Y:S01]  /*1e0f0*/  FADD R218, R241, -R191.reuse ;  /* 0x800000bff1da7221 */ /* 0x100fe20000000000 */
[----:B------:R-:W-:Y:S01]  /*1e100*/  FMUL R180, R180, 1.4426950216293334961 ;  /* 0x3fb8aa3bb4b47820 */ /* 0x000fe20000400000 */
[----:B------:R-:W-:Y:S01]  /*1e110*/  FADD R217, R217, -R191 ;  /* 0x800000bfd9d97221 */ /* 0x000fe20000000000 */
[----:B0-----:R-:W-:-:S02]  /*1e120*/  F2FP.SATFINITE.E4M3.F32.PACK_AB_MERGE_C R241, R170, R169, RZ ;  /* 0x000000a9aaf1723e */ /* 0x001fc400048070ff */
[----:B------:R-:W-:Y:S01]  /*1e130*/  F2FP.SATFINITE.E4M3.F32.PACK_AB_MERGE_C R219, R172, R171, RZ ;  /* 0x000000abacdb723e */ /* 0x000fe200048070ff */
[----:B------:R-:W-:Y:S01]  /*1e140*/  MUFU.EX2 R212, R212 ;  /* 0x000000d400d47308 */ /* 0x000fe20000000800 */
[----:B------:R-:W-:Y:S01]  /*1e150*/  FMUL R217, R217, 1.4426950216293334961 ;  /* 0x3fb8aa3bd9d97820 */ /* 0x000fe20000400000 */
[----:B------:R-:W-:Y:S01]  /*1e160*/  FMUL R218, R218, 1.4426950216293334961 ;  /* 0x3fb8aa3bdada7820 */ /* 0x000fe20000400000 */
[----:B-1----:R-:W-:Y:S01]  /*1e170*/  F2FP.SATFINITE.E4M3.F32.PACK_AB_MERGE_C R241, R203, R202, R241 ;  /* 0x000000cacbf1723e */ /* 0x002fe200048070f1 */
[----:B------:R-:W-:-:S04]  /*1e180*/  FMUL R156, R156, 1.4426950216293334961 ;  /* 0x3fb8aa3b9c9c7820 */ /* 0x000fc80000400000 */
[----:B------:R-:W0:Y:S01]  /*1e190*/  MUFU.EX2 R213, R213 ;  /* 0x000000d500d57308 */ /* 0x000e220000000800 */
[----:B------:R-:W-:Y:S02]  /*1e1a0*/  F2FP.SATFINITE.E4M3.F32.PACK_AB_MERGE_C R219, R14, R209, R219 ;  /* 0x000000d10edb723e */ /* 0x000fe400048070db */
[----:B------:R-:W-:-:S05]  /*1e1b0*/  SEL R243, R157, R243, !P0 ;  /* 0x000000f39df37207 */ /* 0x000fca0004000000 */
[----:B------:R-:W1:Y:S01]  /*1e1c0*/  MUFU.EX2 R215, R215 ;  /* 0x000000d700d77308 */ /* 0x000e620000000800 */
[----:B------:R-:W-:Y:S01]  /*1e1d0*/  SEL R157, R241, R219, !P0 ;  /* 0x000000dbf19d7207 */ /* 0x000fe20004000000 */
[----:B----4-:R-:W-:Y:S04]  /*1e1e0*/  STS.U8 [R8+0x3800], R251 ;  /* 0x003800fb08007388 */ /* 0x010fe80000000000 */
[----:B--2---:R2:W-:Y:S04]  /*1e1f0*/  STS.U8 [R8+0x4400], R15 ;  /* 0x0044000f08007388 */ /* 0x0045e80000000000 */
[----:B--2---:R-:W2:Y:S04]  /*1e200*/  LDL.LU R15, [R1+0x450] ;  /* 0x00045000010f7983 */ /* 0x004ea80000300800 */
[----:B---3--:R3:W-:Y:S04]  /*1e210*/  STS.U8 [R8+0x5000], R2 ;  /* 0x0050000208007388 */ /* 0x0087e80000000000 */
[----:B------:R-:W4:Y:S04]  /*1e220*/  LDL.LU R251, [R1+0x440] ;  /* 0x0004400001fb7983 */ /* 0x000f280000300800 */
[----:B------:R0:W-:Y:S04]  /*1e230*/  STS.U8 [R8+0x5800], R7 ;  /* 0x0058000708007388 */ /* 0x0001e80000000000 */
[----:B---3--:R-:W3:Y:S04]  /*1e240*/  LDL.LU R2, [R1+0x430] ;  /* 0x0004300001027983 */ /* 0x008ee80000300800 */
[----:B0-----:R-:W3:Y:S01]  /*1e250*/  LDL.LU R7, [R1+0x21c] ;  /* 0x00021c0001077983 */ /* 0x001ee20000300800 */
[----:B------:R-:W0:Y:S01]  /*1e260*/  MUFU.EX2 R180, R180 ;  /* 0x000000b400b47308 */ /* 0x000e220000000800 */
[----:B------:R-:W-:Y:S01]  /*1e270*/  SEL R241, R219, R241, !P0 ;  /* 0x000000f1dbf17207 */ /* 0x000fe20004000000 */
[----:B------:R-:W-:Y:S01]  /*1e280*/  FADD R186, R237, -R16 ;  /* 0x80000010edba7221 */ /* 0x000fe20000000000 */
[----:B------:R1:W-:Y:S05]  /*1e290*/  STS.U8 [R8+0x400], R224 ;  /* 0x000400e008007388 */ /* 0x0003ea0000000000 */
[----:B------:R-:W0:Y:S01]  /*1e2a0*/  MUFU.EX2 R217, R217 ;  /* 0x000000d900d97308 */ /* 0x000e220000000800 */
[----:B------:R-:W-:-:S07]  /*1e2b0*/  F2FP.SATFINITE.E4M3.F32.PACK_AB_MERGE_C R237, R174, R173, RZ ;  /* 0x000000adaeed723e */ /* 0x000fce00048070ff */
[----:B------:R-:W-:Y:S01]  /*1e2c0*/  MUFU.EX2 R218, R218 ;  /* 0x000000da00da7308 */ /* 0x000fe20000000800 */
[----:B-1----:R-:W-:-:S07]  /*1e2d0*/  F2FP.SATFINITE.E4M3.F32.PACK_AB_MERGE_C R224, R176, R175, RZ ;  /* 0x000000afb0e0723e */ /* 0x002fce00048070ff */
[----:B------:R1:W0:Y:S01]  /*1e2e0*/  MUFU.EX2 R219, R156 ;  /* 0x0000009c00db7308 */ /* 0x0002220000000800 */
[----:B------:R-:W-:Y:S01]  /*1e2f0*/  FMUL R228, R228, 1.4426950216293334961 ;  /* 0x3fb8aa3be4e47820 */ /* 0x000fe20000400000 */
[----:B------:R-:W-:Y:S01]  /*1e300*/  F2FP.SATFINITE.E4M3.F32.PACK_AB_MERGE_C R237, R213, R212, R237 ;  /* 0x000000d4d5ed723e */ /* 0x000fe200048070ed */
[----:B------:R-:W-:Y:S01]  /*1e310*/  FADD R190, R232, -R16 ;  /* 0x80000010e8be7221 */ /* 0x000fe20000000000 */
[----:B------:R-:W-:Y:S01]  /*1e320*/  F2FP.SATFINITE.E4M3.F32.PACK_AB_MERGE_C R224, R215, R214, R224 ;  /* 0x000000d6d7e0723e */ /* 0x000fe200048070e0 */
[----:B------:R-:W-:Y:S01]  /*1e330*/  FMUL R181, R181, 1.4426950216293334961 ;  /* 0x3fb8aa3bb5b57820 */ /* 0x000fe20000400000 */
[----:B------:R-:W-:Y:S01]  /*1e340*/  FMUL R184, R184, 1.4426950216293334961 ;  /* 0x3fb8aa3bb8b87820 */ /* 0x000fe20000400000 */
[--C-:B------:R-:W-:Y:S01]  /*1e350*/  FADD R220, R220, -R191.reuse ;  /* 0x800000bfdcdc7221 */ /* 0x100fe20000000000 */
[--C-:B------:R-:W-:Y:S01]  /*1e360*/  FADD R221, R221, -R191.reuse ;  /* 0x800000bfdddd7221 */ /* 0x100fe20000000000 */
[----:B------:R-:W-:Y:S01]  /*1e370*/  FADD R232, R208, -R191 ;  /* 0x800000bfd0e87221 */ /* 0x000fe20000000000 */
[----:B------:R-:W-:Y:S01]  /*1e380*/  FADD R185, R236, -R16 ;  /* 0x80000010ecb97221 */ /* 0x000fe20000000000 */
[----:B------:R0:W-:Y:S01]  /*1e390*/  MUFU.EX2 R208, R228 ;  /* 0x000000e400d07308 */ /* 0x0001e20000000800 */
[----:B-1----:R-:W-:-:S02]  /*1e3a0*/  SEL R156, R237, R224, !P0 ;  /* 0x000000e0ed9c7207 */ /* 0x002fc40004000000 */
[----:B------:R-:W-:Y:S01]  /*1e3b0*/  F2FP.SATFINITE.E4M3.F32.PACK_AB_MERGE_C R236, R178, R177, RZ ;  /* 0x000000b1b2ec723e */ /* 0x000fe200048070ff */
[----:B------:R-:W-:Y:S01]  /*1e3c0*/  FMUL R220, R220, 1.4426950216293334961 ;  /* 0x3fb8aa3bdcdc7820 */ /* 0x000fe20000400000 */
[----:B------:R-:W-:Y:S01]  /*1e3d0*/  SEL R237, R224, R237, !P0 ;  /* 0x000000ede0ed7207 */ /* 0x000fe20004000000 */
[----:B------:R-:W-:Y:S01]  /*1e3e0*/  FMUL R221, R221, 1.4426950216293334961 ;  /* 0x3fb8aa3bdddd7820 */ /* 0x000fe20000400000 */
[----:B------:R-:W-:Y:S01]  /*1e3f0*/  FMUL R222, R222, 1.4426950216293334961 ;  /* 0x3fb8aa3bdede7820 */ /* 0x000fe20000400000 */
[----:B0-----:R-:W-:Y:S01]  /*1e400*/  F2FP.SATFINITE.E4M3.F32.PACK_AB_MERGE_C R228, R180, R179, RZ ;  /* 0x000000b3b4e4723e */ /* 0x001fe200048070ff */
[----:B------:R-:W-:Y:S01]  /*1e410*/  FMUL R223, R223, 1.4426950216293334961 ;  /* 0x3fb8aa3bdfdf7820 */ /* 0x000fe20000400000 */
[--C-:B------:R-:W-:Y:S01]  /*1e420*/  FADD R224, R229, -R191.reuse ;  /* 0x800000bfe5e07221 */ /* 0x100fe20000000000 */
[----:B------:R-:W-:Y:S01]  /*1e430*/  FADD R229, R207, -R191 ;  /* 0x800000bfcfe57221 */ /* 0x000fe20000000000 */
[----:B------:R-:W0:Y:S01]  /*1e440*/  MUFU.EX2 R181, R181 ;  /* 0x000000b500b57308 */ /* 0x000e220000000800 */
[----:B------:R-:W-:-:S02]  /*1e450*/  F2FP.SATFINITE.E4M3.F32.PACK_AB_MERGE_C R236, R217, R216, R236 ;  /* 0x000000d8d9ec723e */ /* 0x000fc400048070ec */
[----:B------:R-:W-:Y:S01]  /*1e460*/  F2FP.SATFINITE.E4M3.F32.PACK_AB_MERGE_C R228, R219, R218, R228 ;  /* 0x000000dadbe4723e */ /* 0x000fe200048070e4 */
[----:B------:R1:W-:Y:S01]  /*1e470*/  STS.U8 [R8+0x1000], R242 ;  /* 0x001000f208007388 */ /* 0x0003e20000000000 */
[----:B------:R-:W-:-:S03]  /*1e480*/  FMUL R229, R229, 1.4426950216293334961 ;  /* 0x3fb8aa3be5e57820 */ /* 0x000fc60000400000 */
[----:B------:R-:W0:Y:S01]  /*1e490*/  MUFU.EX2 R184, R184 ;  /* 0x000000b800b87308 */ /* 0x000e220000000800 */
[----:B-1----:R-:W-:-:S07]  /*1e4a0*/  SEL R242, R236, R228, !P0 ;  /* 0x000000e4ecf27207 */ /* 0x002fce0004000000 */
[----:B------:R-:W-:Y:S01]  /*1e4b0*/  MUFU.EX2 R220, R220 ;  /* 0x000000dc00dc7308 */ /* 0x000fe20000000800 */
[----:B------:R-:W-:Y:S01]  /*1e4c0*/  SEL R236, R228, R236, !P0 ;  /* 0x000000ece4ec7207 */ /* 0x000fe20004000000 */
[----:B------:R-:W-:-:S06]  /*1e4d0*/  FADD R228, R206, -R191 ;  /* 0x800000bfcee47221 */ /* 0x000fcc0000000000 */
[----:B------:R-:W1:Y:S01]  /*1e4e0*/  MUFU.EX2 R221, R221 ;  /* 0x000000dd00dd7308 */ /* 0x000e620000000800 */
[----:B------:R-:W-:-:S07]  /*1e4f0*/  FMUL R228, R228, 1.4426950216293334961 ;  /* 0x3fb8aa3be4e47820 */ /* 0x000fce0000400000 */
[----:B------:R-:W-:Y:S08]  /*1e500*/  MUFU.EX2 R222, R222 ;  /* 0x000000de00de7308 */ /* 0x000ff00000000800 */
[----:B------:R-:W1:Y:S08]  /*1e510*/  MUFU.EX2 R223, R223 ;  /* 0x000000df00df7308 */ /* 0x000e700000000800 */
[----:B------:R0:W-:Y:S01]  /*1e520*/  MUFU.EX2 R206, R229 ;  /* 0x000000e500ce7308 */ /* 0x0001e20000000800 */
[----:B------:R-:W-:Y:S01]  /*1e530*/  FMUL R185, R185, 1.4426950216293334961 ;  /* 0x3fb8aa3bb9b97820 */ /* 0x000fe20000400000 */
[----:B------:R-:W-:Y:S01]  /*1e540*/  FMUL R186, R186, 1.4426950216293334961 ;  /* 0x3fb8aa3bbaba7820 */ /* 0x000fe20000400000 */
[----:B0-----:R-:W-:-:S05]  /*1e550*/  FADD R229, R205, -R191 ;  /* 0x800000bfcde57221 */ /* 0x001fca0000000000 */
[----:B------:R0:W-:Y:S01]  /*1e560*/  MUFU.EX2 R205, R228 ;  /* 0x000000e400cd7308 */ /* 0x0001e20000000800 */
[----:B------:R-:W-:Y:S01]  /*1e570*/  FMUL R229, R229, 1.4426950216293334961 ;  /* 0x3fb8aa3be5e57820 */ /* 0x000fe20000400000 */
[----:B------:R1:W-:Y:S01]  /*1e580*/  STS.U8 [R8+0x1400], R234 ;  /* 0x001400ea08007388 */ /* 0x0003e20000000000 */
[----:B------:R-:W-:Y:S01]  /*1e590*/  FMUL R189, R189, 1.4426950216293334961 ;  /* 0x3fb8aa3bbdbd7820 */ /* 0x000fe20000400000 */
[----:B------:R-:W-:Y:S01]  /*1e5a0*/  FMUL R190, R190, 1.4426950216293334961 ;  /* 0x3fb8aa3bbebe7820 */ /* 0x000fe20000400000 */
[----:B0-----:R-:W-:-:S03]  /*1e5b0*/  FADD R228, R204, -R191 ;  /* 0x800000bfcce47221 */ /* 0x001fc60000000000 */
[----:B------:R0:W-:Y:S01]  /*1e5c0*/  MUFU.EX2 R204, R229 ;  /* 0x000000e500cc7308 */ /* 0x0001e20000000800 */
[----:B-1----:R-:W-:Y:S01]  /*1e5d0*/  F2FP.SATFINITE.E4M3.F32.PACK_AB_MERGE_C R234, R182, R181, RZ ;  /* 0x000000b5b6ea723e */ /* 0x002fe200048070ff */
[----:B------:R-:W-:Y:S01]  /*1e5e0*/  FMUL R224, R224, 1.4426950216293334961 ;  /* 0x3fb8aa3be0e07820 */ /* 0x000fe20000400000 */
[----:B------:R-:W-:Y:S01]  /*1e5f0*/  FADD R167, R167, -R191 ;  /* 0x800000bfa7a77221 */ /* 0x000fe20000000000 */
[----:B------:R-:W-:Y:S01]  /*1e600*/  FMUL R232, R232, 1.4426950216293334961 ;  /* 0x3fb8aa3be8e87820 */ /* 0x000fe20000400000 */
[----:B0-----:R-:W-:-:S03]  /*1e610*/  F2FP.SATFINITE.E4M3.F32.PACK_AB_MERGE_C R229, R184, R183, RZ ;  /* 0x000000b7b8e5723e */ /* 0x001fc600048070ff */
[----:B------:R-:W-:Y:S01]  /*1e620*/  MUFU.EX2 R185, R185 ;  /* 0x000000b900b97308 */ /* 0x000fe20000000800 */
[----:B------:R-:W-:Y:S01]  /*1e630*/  FMUL R228, R228, 1.4426950216293334961 ;  /* 0x3fb8aa3be4e47820 */ /* 0x000fe20000400000 */
[----:B------:R-:W-:Y:S02]  /*1e640*/  F2FP.SATFINITE.E4M3.F32.PACK_AB_MERGE_C R234, R221, R220, R234 ;  /* 0x000000dcddea723e */ /* 0x000fe400048070ea */
[----:B------:R-:W-:Y:S01]  /*1e650*/  F2FP.SATFINITE.E4M3.F32.PACK_AB_MERGE_C R229, R223, R222, R229 ;  /* 0x000000dedfe5723e */ /* 0x000fe200048070e5 */
[----:B------:R-:W-:-:S03]  /*1e660*/  FMUL R167, R167, 1.4426950216293334961 ;  /* 0x3fb8aa3ba7a77820 */ /* 0x000fc60000400000 */
[----:B------:R-:W0:Y:S01]  /*1e670*/  MUFU.EX2 R186, R186 ;  /* 0x000000ba00ba7308 */ /* 0x000e220000000800 */
[----:B------:R1:W-:Y:S07]  /*1e680*/  STS.U8 [R8+0x1800], R245 ;  /* 0x001800f508007388 */ /* 0x0003ee0000000000 */
[----:B------:R-:W-:Y:S01]  /*1e690*/  MUFU.EX2 R188, R188 ;  /* 0x000000bc00bc7308 */ /* 0x000fe20000000800 */
[----:B-1----:R-:W-:Y:S02]  /*1e6a0*/  SEL R245, R234, R229, !P0 ;  /* 0x000000e5eaf57207 */ /* 0x002fe40004000000 */
[----:B------:R-:W-:-:S05]  /*1e6b0*/  SEL R234, R229, R234, !P0 ;  /* 0x000000eae5ea7207 */ /* 0x000fca0004000000 */
[----:B------:R-:W-:Y:S08]  /*1e6c0*/  MUFU.EX2 R189, R189 ;  /* 0x000000bd00bd7308 */ /* 0x000ff00000000800 */
[----:B------:R-:W-:Y:S08]  /*1e6d0*/  MUFU.EX2 R190, R190 ;  /* 0x000000be00be7308 */ /* 0x000ff00000000800 */
[----:B------:R-:W-:Y:S08]  /*1e6e0*/  MUFU.EX2 R193, R193 ;  /* 0x000000c100c17308 */ /* 0x000ff00000000800 */
[----:B------:R-:W1:Y:S08]  /*1e6f0*/  MUFU.EX2 R224, R224 ;  /* 0x000000e000e07308 */ /* 0x000e700000000800 */
[----:B------:R0:W1:Y:S08]  /*1e700*/  MUFU.EX2 R207, R232 ;  /* 0x000000e800cf7308 */ /* 0x0000700000000800 */
[----:B------:R-:W-:Y:S08]  /*1e710*/  MUFU.EX2 R228, R228 ;  /* 0x000000e400e47308 */ /* 0x000ff00000000800 */
[----:B------:R1:W1:Y:S01]  /*1e720*/  MUFU.EX2 R229, R167 ;  /* 0x000000a700e57308 */ /* 0x0002620000000800 */
[----:B------:R1:W-:Y:S01]  /*1e730*/  STS.U8 [R8+0x2000], R247 ;  /* 0x002000f708007388 */ /* 0x0003e20000000000 */
[----:B0-----:R-:W-:-:S03]  /*1e740*/  F2FP.SATFINITE.E4M3.F32.PACK_AB_MERGE_C R232, R186, R185, RZ ;  /* 0x000000b9bae8723e */ /* 0x001fc600048070ff */
[----:B------:R0:W-:Y:S01]  /*1e750*/  STS.U8 [R8+0x2800], R252 ;  /* 0x002800fc08007388 */ /* 0x0001e20000000000 */
[----:B-1----:R-:W-:Y:S02]  /*1e760*/  F2FP.SATFINITE.E4M3.F32.PACK_AB_MERGE_C R232, R208, R224, R232 ;  /* 0x000000e0d0e8723e */ /* 0x002fe400048070e8 */
[----:B------:R-:W-:Y:S02]  /*1e770*/  F2FP.SATFINITE.E4M3.F32.PACK_AB_MERGE_C R167, R190, R189, RZ ;  /* 0x000000bdbea7723e */ /* 0x000fe400048070ff */
[----:B------:R-:W-:Y:S02]  /*1e780*/  F2FP.SATFINITE.E4M3.F32.PACK_AB_MERGE_C R247, R188, R187, RZ ;  /* 0x000000bbbcf7723e */ /* 0x000fe400048070ff */
[----:B0-----:R-:W-:Y:S02]  /*1e790*/  F2FP.SATFINITE.E4M3.F32.PACK_AB_MERGE_C R252, R193, R192, RZ ;  /* 0x000000c0c1fc723e */ /* 0x001fe400048070ff */
[----:B------:R-:W-:Y:S01]  /*1e7a0*/  F2FP.SATFINITE.E4M3.F32.PACK_AB_MERGE_C R247, R206, R207, R247 ;  /* 0x000000cfcef7723e */ /* 0x000fe200048070f7 */
[----:B------:R0:W-:Y:S01]  /*1e7b0*/  STS.U8 [R8+0x1c00], R246 ;  /* 0x001c00f608007388 */ /* 0x0001e20000000000 */
[----:B------:R-:W-:-:S02]  /*1e7c0*/  F2FP.SATFINITE.E4M3.F32.PACK_AB_MERGE_C R167, R204, R205, R167 ;  /* 0x000000cdcca7723e */ /* 0x000fc400048070a7 */
[----:B------:R-:W-:Y:S02]  /*1e7d0*/  F2FP.SATFINITE.E4M3.F32.PACK_AB_MERGE_C R252, R229, R228, R252 ;  /* 0x000000e4e5fc723e */ /* 0x000fe400048070fc */
[----:B0-----:R-:W-:Y:S02]  /*1e7e0*/  SEL R246, R232, R247, !P0 ;  /* 0x000000f7e8f67207 */ /* 0x001fe40004000000 */
[----:B------:R-:W-:Y:S02]  /*1e7f0*/  SEL R232, R247, R232, !P0 ;  /* 0x000000e8f7e87207 */ /* 0x000fe40004000000 */
[----:B------:R-:W-:Y:S02]  /*1e800*/  SEL R247, R167, R252, !P0 ;  /* 0x000000fca7f77207 */ /* 0x000fe40004000000 */
[----:B------:R-:W-:Y:S02]  /*1e810*/  SEL R167, R252, R167, !P0 ;  /* 0x000000a7fca77207 */ /* 0x000fe40004000000 */
[----:B------:R-:W-:-:S05]  /*1e820*/  LOP3.LUT R252, R3, 0x1, RZ, 0x3c, !PT ;  /* 0x0000000103fc7812 */ /* 0x000fca00078e3cff */
[----:B------:R-:W-:Y:S04]  /*1e830*/  SHFL.IDX PT, R244, R244, R252, 0x1f ;  /* 0x00001ffcf4f47589 */ /* 0x000fe800000e0000 */
[----:B------:R-:W-:Y:S04]  /*1e840*/  SHFL.IDX PT, R243, R243, R252, 0x1f ;  /* 0x00001ffcf3f37589 */ /* 0x000fe800000e0000 */
[----:B------:R-:W-:Y:S04]  /*1e850*/  SHFL.IDX PT, R241, R241, R252, 0x1f ;  /* 0x00001ffcf1f17589 */ /* 0x000fe800000e0000 */
[----:B------:R-:W-:Y:S04]  /*1e860*/  SHFL.IDX PT, R237, R237, R252, 0x1f ;  /* 0x00001ffceded7589 */ /* 0x000fe800000e0000 */
[----:B------:R-:W-:Y:S04]  /*1e870*/  SHFL.IDX PT, R236, R236, R252, 0x1f ;  /* 0x00001ffcecec7589 */ /* 0x000fe800000e0000 */
[----:B------:R-:W-:Y:S04]  /*1e880*/  SHFL.IDX PT, R234, R234, R252, 0x1f ;  /* 0x00001ffceaea7589 */ /* 0x000fe800000e0000 */
[----:B------:R-:W-:Y:S04]  /*1e890*/  SHFL.IDX PT, R232, R232, R252, 0x1f ;  /* 0x00001ffce8e87589 */ /* 0x000fe800000e0000 */
[----:B------:R0:W-:Y:S04]  /*1e8a0*/  SHFL.IDX PT, R167, R167, R252, 0x1f ;  /* 0x00001ffca7a77589 */ /* 0x0001e800000e0000 */
[----:B0-----:R-:W3:Y:S04]  /*1e8b0*/  LDL.LU R252, [R1+0x20c] ;  /* 0x00020c0001fc7983 */ /* 0x001ee80000300800 */
        /* <DEDUP_REMOVED lines=16> */
[----:B------:R0:W-:Y:S04]  /*1e9c0*/  STS.U8 [R8+0x2c00], R248 ;  /* 0x002c00f808007388 */ /* 0x0001e80000000000 */
[----:B------:R-:W3:Y:S04]  /*1e9d0*/  LDL.LU R9, [R1+0xcc] ;  /* 0x0000cc0001097983 */ /* 0x000ee80000300800 */
[----:B------:R1:W-:Y:S04]  /*1e9e0*/  STS.U8 [R8+0x3000], R249 ;  /* 0x003000f908007388 */ /* 0x0003e80000000000 */
[----:B0-----:R-:W3:Y:S04]  /*1e9f0*/  LDL.LU R248, [R1+0xbc] ;  /* 0x0000bc0001f87983 */ /* 0x001ee80000300800 */
[----:B------:R0:W-:Y:S04]  /*1ea00*/  STS.U8 [R8+0x3400], R250 ;  /* 0x003400fa08007388 */ /* 0x0001e80000000000 */
[----:B-1----:R-:W3:Y:S04]  /*1ea10*/  LDL.LU R249, [R1+0xac] ;  /* 0x0000ac0001f97983 */ /* 0x002ee80000300800 */
        /* <DEDUP_REMOVED lines=10> */
[----:B--2---:R0:W-:Y:S04]  /*1eac0*/  STS.U8 [R8+0x5c00], R15 ;  /* 0x005c000f08007388 */ /* 0x0041e80000000000 */
[----:B-1----:R-:W2:Y:S04]  /*1ead0*/  LDL.LU R0, [R1+0x4c] ;  /* 0x00004c0001007983 */ /* 0x002ea80000300800 */
[----:B----4-:R1:W-:Y:S04]  /*1eae0*/  STS.U8 [R8+0x6000], R251 ;  /* 0x006000fb08007388 */ /* 0x0103e80000000000 */
[----:B0-----:R-:W4:Y:S04]  /*1eaf0*/  LDL.LU R15, [R1+0x3c] ;  /* 0x00003c00010f7983 */ /* 0x001f280000300800 */
[----:B---3--:R0:W-:Y:S04]  /*1eb00*/  STS.U8 [R8+0x6400], R2 ;  /* 0x0064000208007388 */ /* 0x0081e80000000000 */
[----:B-1----:R-:W3:Y:S04]  /*1eb10*/  LDL.LU R251, [R1+0x10cc] ;  /* 0x0010cc0001fb7983 */ /* 0x002ee80000300800 */
[----:B------:R1:W-:Y:S04]  /*1eb20*/  STS.U8 [R8+0x6800], R7 ;  /* 0x0068000708007388 */ /* 0x0003e80000000000 */
[----:B0-----:R-:W3:Y:S04]  /*1eb30*/  LDL.LU R2, [R1+0x10c8] ;  /* 0x0010c80001027983 */ /* 0x001ee80000300800 */
[----:B-1----:R-:W3:Y:S04]  /*1eb40*/  LDL.LU R7, [R1+0x10c4] ;  /* 0x0010c40001077983 */ /* 0x002ee80000300800 */
[----:B------:R0:W-:Y:S04]  /*1eb50*/  STS.U8 [R8+0x7c00], R22 ;  /* 0x007c001608007388 */ /* 0x0001e80000000000 */
[----:B------:R-:W-:Y:S04]  /*1eb60*/  STS.U8 [R8+0x8000], R239 ;  /* 0x008000ef08007388 */ /* 0x000fe80000000000 */
        /* <DEDUP_REMOVED lines=21> */
[----:B----4-:R-:W-:Y:S04]  /*1ecc0*/  STS.U8 [R8+0xd400], R15 ;  /* 0x00d4000f08007388 */ /* 0x010fe80000000000 */
[----:B---3--:R0:W-:Y:S04]  /*1ecd0*/  STS.U8 [R8+0xd800], R7 ;  /* 0x00d8000708007388 */ /* 0x0081e80000000000 */
[----:B0-----:R-:W2:Y:S04]  /*1ece0*/  LDL.LU R7, [R1+0x10c0] ;  /* 0x0010c00001077983 */ /* 0x001ea80000300800 */
[----:B------:R-:W3:Y:S04]  /*1ecf0*/  LDL.LU R239, [R1+0x5c0] ;  /* 0x0005c00001ef7983 */ /* 0x000ee80000300800 */
[----:B------:R-:W4:Y:S04]  /*1ed00*/  LDL.LU R19, [R1+0x5b4] ;  /* 0x0005b40001137983 */ /* 0x000f280000300800 */
[----:B------:R-:W4:Y:S04]  /*1ed10*/  LDL.LU R20, [R1+0x5a8] ;  /* 0x0005a80001147983 */ /* 0x000f280000300800 */
[----:B------:R-:W4:Y:S04]  /*1ed20*/  LDL.LU R18, [R1+0x59c] ;  /* 0x00059c0001127983 */ /* 0x000f280000300800 */
[----:B------:R-:W4:Y:S04]  /*1ed30*/  LDL.LU R17, [R1+0x590] ;  /* 0x0005900001117983 */ /* 0x000f280000300800 */
[----:B------:R-:W4:Y:S04]  /*1ed40*/  LDL.LU R4, [R1+0x584] ;  /* 0x0005840001047983 */ /* 0x000f280000300800 */
[----:B------:R-:W4:Y:S04]  /*1ed50*/  LDL.LU R233, [R1+0x578] ;  /* 0x0005780001e97983 */ /* 0x000f280000300800 */
[----:B------:R-:W2:Y:S04]  /*1ed60*/  LDL.LU R231, [R1+0x56c] ;  /* 0x00056c0001e77983 */ /* 0x000ea80000300800 */
[----:B------:R-:W3:Y:S04]  /*1ed70*/  LDL.LU R230, [R1+0x560] ;  /* 0x0005600001e67983 */ /* 0x000ee80000300800 */
[----:B------:R-:W4:Y:S04]  /*1ed80*/  LDL.LU R11, [R1+0x554] ;  /* 0x00055400010b7983 */ /* 0x000f280000300800 */
        /* <DEDUP_REMOVED lines=12> */
[----:B------:R-:W-:Y:S04]  /*1ee50*/  STS.U8 [R8+0x6c00], R252 ;  /* 0x006c00fc08007388 */ /* 0x000fe80000000000 */
[----:B------:R-:W-:Y:S04]  /*1ee60*/  STS.U8 [R8+0x7000], R238 ;  /* 0x007000ee08007388 */ /* 0x000fe80000000000 */
[----:B------:R-:W-:Y:S04]  /*1ee70*/  STS.U8 [R8+0x7400], R23 ;  /* 0x0074001708007388 */ /* 0x000fe80000000000 */
[----:B------:R-:W-:Y:S04]  /*1ee80*/  STS.U8 [R8+0x7800], R21 ;  /* 0x0078001508007388 */ /* 0x000fe80000000000 */
[----:B------:R0:W-:Y:S04]  /*1ee90*/  STS.U8 [R8+0xdc00], R2 ;  /* 0x00dc000208007388 */ /* 0x0001e80000000000 */
[----:B------:R-:W-:Y:S04]  /*1eea0*/  STS.U8 [R8+0xe400], R251 ;  /* 0x00e400fb08007388 */ /* 0x000fe80000000000 */
[----:B------:R-:W-:Y:S04]  /*1eeb0*/  STS.U8 [R8+0xe800], R165 ;  /* 0x00e800a508007388 */ /* 0x000fe80000000000 */
[----:B------:R-:W-:Y:S04]  /*1eec0*/  STS.U8 [R8+0xec00], R164 ;  /* 0x00ec00a408007388 */ /* 0x000fe80000000000 */
[----:B------:R-:W-:Y:S04]  /*1eed0*/  STS.U8 [R8+0xf000], R163 ;  /* 0x00f000a308007388 */ /* 0x000fe80000000000 */
[----:B------:R-:W-:Y:S04]  /*1eee0*/  STS.U8 [R8+0xf400], R166 ;  /* 0x00f400a608007388 */ /* 0x000fe80000000000 */
[----:B------:R-:W-:Y:S04]  /*1eef0*/  STS.U8 [R8+0xf800], R226 ;  /* 0x00f800e208007388 */ /* 0x000fe80000000000 */
[----:B------:R-:W-:Y:S04]  /*1ef00*/  STS.U8 [R8+0xfc00], R227 ;  /* 0x00fc00e308007388 */ /* 0x000fe80000000000 */
[----:B0-----:R-:W4:Y:S04]  /*1ef10*/  LDL.LU R2, [R1+0x45c] ;  /* 0x00045c0001027983 */ /* 0x001f280000300800 */
[----:B------:R-:W-:Y:S04]  /*1ef20*/  STS.U8 [R8+0xe000], R22 ;  /* 0x00e0001608007388 */ /* 0x000fe80000000000 */
[----:B--2---:R0:W-:Y:S04]  /*1ef30*/  STS.U8 [R7+0x1d00], R231 ;  /* 0x001d00e707007388 */ /* 0x0041e80000000000 */
[----:B---3--:R1:W-:Y:S04]  /*1ef40*/  STS.U8 [R7+0x2100], R230 ;  /* 0x002100e607007388 */ /* 0x0083e80000000000 */
[----:B0-----:R-:W2:Y:S04]  /*1ef50*/  LDL.LU R231, [R1+0x44c] ;  /* 0x00044c0001e77983 */ /* 0x001ea80000300800 */
[----:B-1----:R-:W3:Y:S04]  /*1ef60*/  LDL.LU R230, [R1+0x43c] ;  /* 0x00043c0001e67983 */ /* 0x002ee80000300800 */
[----:B----4-:R0:W-:Y:S04]  /*1ef70*/  STS.U8 [R7+0x3900], R249 ;  /* 0x003900f907007388 */ /* 0x0101e80000000000 */
        /* <DEDUP_REMOVED lines=8> */
[----:B0-----:R-:W4:Y:S04]  /*1f000*/  LDL.LU R15, [R1+0x1d8] ;  /* 0x0001d800010f7983 */ /* 0x001f280000300800 */
        /* <DEDUP_REMOVED lines=39> */
[----:B-1----:R-:W4:Y:S04]  /*1f280*/  LDL.LU R2, [R1+0x38] ;  /* 0x0000380001027983 */ /* 0x002f280000300800 */
        /* <DEDUP_REMOVED lines=8> */
[----:B-1----:R-:W2:Y:S04]  /*1f310*/  LDL.LU R250, [R1+0x10b0] ;  /* 0x0010b00001fa7983 */ /* 0x002ea80000300800 */
[----:B------:R1:W-:Y:S04]  /*1f320*/  STS.U8 [R7+0x7100], R6 ;  /* 0x0071000607007388 */ /* 0x0003e80000000000 */
[----:B0-----:R-:W3:Y:S04]  /*1f330*/  LDL.LU R5, [R1+0x10ac] ;  /* 0x0010ac0001057983 */ /* 0x001ee80000300800 */
[----:B------:R0:W-:Y:S04]  /*1f340*/  STS.U8 [R7+0x7500], R15 ;  /* 0x0075000f07007388 */ /* 0x0001e80000000000 */
[----:B-1----:R-:W4:Y:S04]  /*1f350*/  LDL.LU R6, [R1+0x10a8] ;  /* 0x0010a80001067983 */ /* 0x002f280000300800 */
[----:B0-----:R-:W2:Y:S04]  /*1f360*/  LDL.LU R15, [R1+0x10a4] ;  /* 0x0010a400010f7983 */ /* 0x001ea80000300800 */
[----:B------:R0:W-:Y:S04]  /*1f370*/  STS.U8 [R7+0x8900], R238 ;  /* 0x008900ee07007388 */ /* 0x0001e80000000000 */
[----:B------:R1:W-:Y:S04]  /*1f380*/  STS.U8 [R7+0x8d00], R23 ;  /* 0x008d001707007388 */ /* 0x0003e80000000000 */
[----:B------:R1:W-:Y:S04]  /*1f390*/  STS.U8 [R7+0x9100], R21 ;  /* 0x0091001507007388 */ /* 0x0003e80000000000 */
[----:B0-----:R-:W2:Y:S04]  /*1f3a0*/  LDL.LU R238, [R1+0x5bc] ;  /* 0x0005bc0001ee7983 */ /* 0x001ea80000300800 */
[----:B-1----:R-:W2:Y:S04]  /*1f3b0*/  LDL.LU R23, [R1+0x5b0] ;  /* 0x0005b00001177983 */ /* 0x002ea80000300800 */
        /* <DEDUP_REMOVED lines=23> */
[----:B------:R-:W-:Y:S04]  /*1f530*/  STS.U8 [R7+0xc500], R248 ;  /* 0x00c500f807007388 */ /* 0x000fe80000000000 */
[----:B------:R-:W-:Y:S04]  /*1f540*/  STS.U8 [R7+0xc900], R10 ;  /* 0x00c9000a07007388 */ /* 0x000fe80000000000 */
[----:B------:R0:W-:Y:S04]  /*1f550*/  STS.U8 [R7+0xcd00], R13 ;  /* 0x00cd000d07007388 */ /* 0x0001e80000000000 */
[----:B------:R1:W-:Y:S04]  /*1f560*/  STS.U8 [R7+0xd100], R0 ;  /* 0x00d1000007007388 */ /* 0x0003e80000000000 */
[----:B0-----:R-:W2:Y:S04]  /*1f570*/  LDL.LU R13, [R1+0x4ec] ;  /* 0x0004ec00010d7983 */ /* 0x001ea80000300800 */
[----:B------:R0:W-:Y:S04]  /*1f580*/  STS.U8 [R7+0xd500], R2 ;  /* 0x00d5000207007388 */ /* 0x0001e80000000000 */
[----:B-1----:R-:W2:Y:S04]  /*1f590*/  LDL.LU R0, [R1+0x4dc] ;  /* 0x0004dc0001007983 */ /* 0x002ea80000300800 */
[----:B0-----:R-:W2:Y:S04]  /*1f5a0*/  LDL.LU R2, [R1+0x4cc] ;  /* 0x0004cc0001027983 */ /* 0x001ea80000300800 */
[----:B---3--:R-:W-:Y:S04]  /*1f5b0*/  STS.U8 [R7+0xe100], R5 ;  /* 0x00e1000507007388 */ /* 0x008fe80000000000 */
[----:B----4-:R-:W-:Y:S04]  /*1f5c0*/  STS.U8 [R7+0xdd00], R6 ;  /* 0x00dd000607007388 */ /* 0x010fe80000000000 */
[----:B--2---:R0:W-:Y:S04]  /*1f5d0*/  STS.U8 [R7+0xd900], R15 ;  /* 0x00d9000f07007388 */ /* 0x0041e80000000000 */
[----:B0-----:R-:W2:Y:S04]  /*1f5e0*/  LDL.LU R15, [R1+0x10a0] ;  /* 0x0010a000010f7983 */ /* 0x001ea80000300800 */
[----:B------:R-:W3:Y:S04]  /*1f5f0*/  LDL.LU R6, [R1+0x109c] ;  /* 0x00109c0001067983 */ /* 0x000ee80000300800 */
[----:B------:R-:W4:Y:S04]  /*1f600*/  LDL.LU R225, [R1+0x4b8] ;  /* 0x0004b80001e17983 */ /* 0x000f280000300800 */
[----:B------:R-:W2:Y:S04]  /*1f610*/  LDL.LU R9, [R1+0x4a8] ;  /* 0x0004a80001097983 */ /* 0x000ea80000300800 */
[----:B------:R-:W2:Y:S04]  /*1f620*/  LDL.LU R248, [R1+0x498] ;  /* 0x0004980001f87983 */ /* 0x000ea80000300800 */
[----:B------:R-:W2:Y:S04]  /*1f630*/  LDL.LU R10, [R1+0x488] ;  /* 0x00048800010a7983 */ /* 0x000ea80000300800 */
[----:B------:R-:W4:Y:S04]  /*1f640*/  LDL.LU R5, [R1+0x478] ;  /* 0x0004780001057983 */ /* 0x000f280000300800 */
        /* <DEDUP_REMOVED lines=12> */
[----:B------:R1:W-:Y:S04]  /*1f710*/  STS.U8 [R6+0x3a00], R0 ;  /* 0x003a000006007388 */ /* 0x0003e80000000000 */
[----:B------:R3:W-:Y:S04]  /*1f720*/  STS.U8 [R6+0x3e00], R2 ;  /* 0x003e000206007388 */ /* 0x0007e80000000000 */
[----:B0-----:R-:W2:Y:S04]  /*1f730*/  LDL.LU R13, [R1+0x468] ;  /* 0x00046800010d7983 */ /* 0x001ea80000300800 */
[----:B-1----:R-:W2:Y:S04]  /*1f740*/  LDL.LU R0, [R1+0x458] ;  /* 0x0004580001007983 */ /* 0x002ea80000300800 */
[----:B---3--:R-:W3:Y:S04]  /*1f750*/  LDL.LU R2, [R1+0x448] ;  /* 0x0004480001027983 */ /* 0x008ee80000300800 */
[----:B----4-:R0:W-:Y:S04]  /*1f760*/  STS.U8 [R6+0x5200], R5 ;  /* 0x0052000506007388 */ /* 0x0101e80000000000 */
[----:B0-----:R-:W4:Y:S04]  /*1f770*/  LDL.LU R5, [R1+0x438] ;  /* 0x0004380001057983 */ /* 0x001f280000300800 */
        /* <DEDUP_REMOVED lines=34> */
[----:B--2---:R0:W-:Y:S04]  /*1f9a0*/  STS.U8 [R6+0x4600], R9 ;  /* 0x0046000906007388 */ /* 0x0041e80000000000 */
        /* <DEDUP_REMOVED lines=8> */
[----:B---3--:R3:W-:Y:S04]  /*1fa30*/  STS.U8 [R6+0x5e00], R2 ;  /* 0x005e000206007388 */ /* 0x0087e80000000000 */
[----:B0-----:R-:W2:Y:S04]  /*1fa40*/  LDL.LU R13, [R1+0x74] ;  /* 0x00007400010d7983 */ /* 0x001ea80000300800 */
[----:B-1----:R-:W2:Y:S04]  /*1fa50*/  LDL.LU R0, [R1+0x64] ;  /* 0x0000640001007983 */ /* 0x002ea80000300800 */
[----:B---3--:R-:W3:Y:S04]  /*1fa60*/  LDL.LU R2, [R1+0x54] ;  /* 0x0000540001027983 */ /* 0x008ee80000300800 */
[----:B----4-:R0:W-:Y:S04]  /*1fa70*/  STS.U8 [R6+0x6200], R5 ;  /* 0x0062000506007388 */ /* 0x0101e80000000000 */
[----:B0-----:R-:W4:Y:S04]  /*1fa80*/  LDL.LU R5, [R1+0x1098] ;  /* 0x0010980001057983 */ /* 0x001f280000300800 */
[----:B------:R0:W-:Y:S04]  /*1fa90*/  STS.U8 [R6+0x7600], R226 ;  /* 0x007600e206007388 */ /* 0x0001e80000000000 */
[----:B------:R1:W-:Y:S04]  /*1faa0*/  STS.U8 [R6+0x7a00], R251 ;  /* 0x007a00fb06007388 */ /* 0x0003e80000000000 */
[----:B0-----:R-:W3:Y:S04]  /*1fab0*/  LDL.LU R226, [R1+0x24] ;  /* 0x0000240001e27983 */ /* 0x001ee80000300800 */
[----:B------:R0:W-:Y:S04]  /*1fac0*/  STS.U8 [R6+0x7e00], R252 ;  /* 0x007e00fc06007388 */ /* 0x0001e80000000000 */
[----:B-1----:R-:W3:Y:S04]  /*1fad0*/  LDL.LU R251, [R1+0x14] ;  /* 0x0000140001fb7983 */ /* 0x002ee80000300800 */
        /* <DEDUP_REMOVED lines=15> */
[----:B------:R-:W-:Y:S04]  /*1fbd0*/  STS.U8 [R6+0xba00], R9 ;  /* 0x00ba000906007388 */ /* 0x000fe80000000000 */
[----:B------:R-:W-:Y:S04]  /*1fbe0*/  STS.U8 [R6+0xbe00], R248 ;  /* 0x00be00f806007388 */ /* 0x000fe80000000000 */
[----:B------:R-:W-:Y:S04]  /*1fbf0*/  STS.U8 [R6+0xc200], R10 ;  /* 0x00c2000a06007388 */ /* 0x000fe80000000000 */
[----:B------:R-:W-:Y:S04]  /*1fc00*/  STS.U8 [R6+0xd600], R15 ;  /* 0x00d6000f06007388 */ /* 0x000fe80000000000 */
[----:B------:R-:W-:Y:S04]  /*1fc10*/  STS.U8 [R6+0xc600], R13 ;  /* 0x00c6000d06007388 */ /* 0x000fe80000000000 */
[----:B----4-:R0:W-:Y:S04]  /*1fc20*/  STS.U8 [R6+0xd200], R5 ;  /* 0x00d2000506007388 */ /* 0x0101e80000000000 */
[----:B0-----:R-:W2:Y:S04]  /*1fc30*/  LDL.LU R5, [R1+0x1094] ;  /* 0x0010940001057983 */ /* 0x001ea80000300800 */
[----:B------:R-:W2:Y:S04]  /*1fc40*/  LDL.LU R238, [R1+0x5b8] ;  /* 0x0005b80001ee7983 */ /* 0x000ea80000300800 */
        /* <DEDUP_REMOVED lines=18> */
[----:B---3--:R1:W-:Y:S04]  /*1fd70*/  STS.U8 [R6+0xce00], R2 ;  /* 0x00ce000206007388 */ /* 0x0083e80000000000 */
[----:B0-----:R-:W3:Y:S04]  /*1fd80*/  LDL.LU R0, [R1+0x494] ;  /* 0x0004940001007983 */ /* 0x001ee80000300800 */
[----:B-1----:R-:W3:Y:S04]  /*1fd90*/  LDL.LU R2, [R1+0x484] ;  /* 0x0004840001027983 */ /* 0x002ee80000300800 */
[----:B------:R-:W3:Y:S04]  /*1fda0*/  LDL.LU R15, [R1+0x474] ;  /* 0x00047400010f7983 */ /* 0x000ee80000300800 */
        /* <DEDUP_REMOVED lines=14> */
[----:B--2---:R0:W-:Y:S04]  /*1fe90*/  STS.U8 [R5+0x300], R238 ;  /* 0x000300ee05007388 */ /* 0x0041e80000000000 */
[----:B----4-:R1:W-:Y:S04]  /*1fea0*/  STS.U8 [R5+0x700], R23 ;  /* 0x0007001705007388 */ /* 0x0103e80000000000 */
[----:B------:R-:W-:Y:S04]  /*1feb0*/  STS.U8 [R5+0xb00], R21 ;  /* 0x000b001505007388 */ /* 0x000fe80000000000 */
[----:B0-----:R-:W2:Y:S04]  /*1fec0*/  LDL.LU R238, [R1+0x464] ;  /* 0x0004640001ee7983 */ /* 0x001ea80000300800 */
[----:B------:R0:W-:Y:S04]  /*1fed0*/  STS.U8 [R5+0xf00], R22 ;  /* 0x000f001605007388 */ /* 0x0001e80000000000 */
[----:B-1----:R-:W4:Y:S04]  /*1fee0*/  LDL.LU R23, [R1+0x454] ;  /* 0x0004540001177983 */ /* 0x002f280000300800 */
[----:B------:R1:W-:Y:S04]  /*1fef0*/  STS.U8 [R5+0x1300], R239 ;  /* 0x001300ef05007388 */ /* 0x0003e80000000000 */
[----:B0-----:R-:W4:Y:S04]  /*1ff00*/  LDL.LU R22, [R1+0x444] ;  /* 0x0004440001167983 */ /* 0x001f280000300800 */
[----:B------:R-:W4:Y:S04]  /*1ff10*/  LDL.LU R21, [R1+0x434] ;  /* 0x0004340001157983 */ /* 0x000f280000300800 */
[----:B------:R-:W-:Y:S04]  /*1ff20*/  STS.U8 [R5+0x1700], R19 ;  /* 0x0017001305007388 */ /* 0x000fe80000000000 */
[----:B------:R0:W-:Y:S04]  /*1ff30*/  STS.U8 [R5+0x1b00], R20 ;  /* 0x001b001405007388 */ /* 0x0001e80000000000 */
[----:B-1----:R-:W4:Y:S04]  /*1ff40*/  LDL.LU R239, [R1+0x230] ;  /* 0x0002300001ef7983 */ /* 0x002f280000300800 */
[----:B------:R-:W-:Y:S04]  /*1ff50*/  STS.U8 [R5+0x1f00], R18 ;  /* 0x001f001205007388 */ /* 0x000fe80000000000 */
[----:B0-----:R-:W4:Y:S04]  /*1ff60*/  LDL.LU R20, [R1+0x210] ;  /* 0x0002100001147983 */ /* 0x001f280000300800 */
[----:B------:R0:W-:Y:S04]  /*1ff70*/  STS.U8 [R5+0x2300], R17 ;  /* 0x0023001105007388 */ /* 0x0001e80000000000 */
[----:B------:R-:W4:Y:S04]  /*1ff80*/  LDL.LU R19, [R1+0x200] ;  /* 0x0002000001137983 */ /* 0x000f280000300800 */
[----:B------:R1:W-:Y:S04]  /*1ff90*/  STS.U8 [R5+0x2700], R4 ;  /* 0x0027000405007388 */ /* 0x0003e80000000000 */
[----:B0-----:R-:W4:Y:S04]  /*1ffa0*/  LDL.LU R17, [R1+0x1e8] ;  /* 0x0001e80001117983 */ /* 0x001f280000300800 */
[----:B------:R-:W4:Y:S04]  /*1ffb0*/  LDL.LU R18, [R1+0x1d0] ;  /* 0x0001d00001127983 */ /* 0x000f280000300800 */
        /* <DEDUP_REMOVED lines=16> */
[----:B---3--:R0:W-:Y:S04]  /*200c0*/  STS.U8 [R5+0x4b00], R0 ;  /* 0x004b000005007388 */ /* 0x0081e80000000000 */
[----:B-1----:R-:W3:Y:S04]  /*200d0*/  LDL.LU R13, [R1+0x120] ;  /* 0x00012000010d7983 */ /* 0x002ee80000300800 */
[----:B------:R1:W-:Y:S04]  /*200e0*/  STS.U8 [R5+0x4f00], R2 ;  /* 0x004f000205007388 */ /* 0x0003e80000000000 */
[----:B0-----:R-:W3:Y:S04]  /*200f0*/  LDL.LU R0, [R1+0x110] ;  /* 0x0001100001007983 */ /* 0x001ee80000300800 */
[----:B------:R0:W-:Y:S04]  /*20100*/  STS.U8 [R5+0x5300], R15 ;  /* 0x0053000f05007388 */ /* 0x0001e80000000000 */
[----:B-1----:R-:W3:Y:S04]  /*20110*/  LDL.LU R2, [R1+0x100] ;  /* 0x0001000001027983 */ /* 0x002ee80000300800 */
        /* <DEDUP_REMOVED lines=11> */
[----:B--2---:R0:W-:Y:S04]  /*201d0*/  STS.U8 [R5+0x5700], R238 ;  /* 0x005700ee05007388 */ /* 0x0041e80000000000 */
[----:B----4-:R1:W-:Y:S04]  /*201e0*/  STS.U8 [R5+0x5b00], R23 ;  /* 0x005b001705007388 */ /* 0x0103e80000000000 */
[----:B0-----:R-:W2:Y:S04]  /*201f0*/  LDL.LU R238, [R1+0x1090] ;  /* 0x0010900001ee7983 */ /* 0x001ea80000300800 */
[----:B------:R0:W-:Y:S04]  /*20200*/  STS.U8 [R5+0x5f00], R22 ;  /* 0x005f001605007388 */ /* 0x0001e80000000000 */
[----:B-1----:R-:W4:Y:S04]  /*20210*/  LDL.LU R23, [R1+0x108c] ;  /* 0x00108c0001177983 */ /* 0x002f280000300800 */
[----:B------:R1:W-:Y:S04]  /*20220*/  STS.U8 [R5+0x6300], R21 ;  /* 0x0063001505007388 */ /* 0x0003e80000000000 */
[----:B0-----:R-:W4:Y:S04]  /*20230*/  LDL.LU R22, [R1+0x1088] ;  /* 0x0010880001167983 */ /* 0x001f280000300800 */
[----:B------:R0:W-:Y:S04]  /*20240*/  STS.U8 [R5+0x6700], R239 ;  /* 0x006700ef05007388 */ /* 0x0001e80000000000 */
[----:B-1----:R-:W4:Y:S04]  /*20250*/  LDL.LU R21, [R1+0x1084] ;  /* 0x0010840001157983 */ /* 0x002f280000300800 */
[----:B------:R1:W-:Y:S04]  /*20260*/  STS.U8 [R5+0x6b00], R20 ;  /* 0x006b001405007388 */ /* 0x0003e80000000000 */
        /* <DEDUP_REMOVED lines=18> */
[----:B-1----:R-:W2:Y:S04]  /*20390*/  LDL.LU R225, [R1+0x105c] ;  /* 0x00105c0001e17983 */ /* 0x002ea80000300800 */
[----:B------:R1:W-:Y:S04]  /*203a0*/  STS.U8 [R5+0x9300], R248 ;  /* 0x009300f805007388 */ /* 0x0003e80000000000 */
[----:B0-----:R-:W4:Y:S04]  /*203b0*/  LDL.LU R9, [R1+0x1058] ;  /* 0x0010580001097983 */ /* 0x001f280000300800 */
[----:B------:R0:W-:Y:S04]  /*203c0*/  STS.U8 [R5+0x9700], R10 ;  /* 0x0097000a05007388 */ /* 0x0001e80000000000 */
[----:B-1----:R-:W2:Y:S04]  /*203d0*/  LDL.LU R248, [R1+0x1054] ;  /* 0x0010540001f87983 */ /* 0x002ea80000300800 */
[----:B---3--:R1:W-:Y:S04]  /*203e0*/  STS.U8 [R5+0x9b00], R13 ;  /* 0x009b000d05007388 */ /* 0x0083e80000000000 */
[----:B0-----:R-:W3:Y:S04]  /*203f0*/  LDL.LU R10, [R1+0x1050] ;  /* 0x00105000010a7983 */ /* 0x001ee80000300800 */
[----:B------:R0:W-:Y:S04]  /*20400*/  STS.U8 [R5+0x9f00], R0 ;  /* 0x009f000005007388 */ /* 0x0001e80000000000 */
[----:B-1----:R-:W4:Y:S04]  /*20410*/  LDL.LU R13, [R1+0x104c] ;  /* 0x00104c00010d7983 */ /* 0x002f280000300800 */
[----:B------:R1:W-:Y:S04]  /*20420*/  STS.U8 [R5+0xa300], R2 ;  /* 0x00a3000205007388 */ /* 0x0003e80000000000 */
[----:B0-----:R-:W2:Y:S04]  /*20430*/  LDL.LU R0, [R1+0x1048] ;  /* 0x0010480001007983 */ /* 0x001ea80000300800 */
[----:B------:R0:W-:Y:S04]  /*20440*/  STS.U8 [R5+0xa700], R15 ;  /* 0x00a7000f05007388 */ /* 0x0001e80000000000 */
[----:B-1----:R-:W3:Y:S04]  /*20450*/  LDL.LU R2, [R1+0x1044] ;  /* 0x0010440001027983 */ /* 0x002ee80000300800 */
[----:B0-----:R-:W4:Y:S04]  /*20460*/  LDL.LU R15, [R1+0x1040] ;  /* 0x00104000010f7983 */ /* 0x001f280000300800 */
[----:B----4-:R0:W-:Y:S04]  /*20470*/  STS.U8 [R5+0xd300], R15 ;  /* 0x00d3000f05007388 */ /* 0x0101e80000000000 */
[----:B0-----:R-:W4:Y:S04]  /*20480*/  LDL.LU R15, [R1+0x103c] ;  /* 0x00103c00010f7983 */ /* 0x001f280000300800 */
[----:B---3--:R0:W-:Y:S04]  /*20490*/  STS.U8 [R5+0xd700], R2 ;  /* 0x00d7000205007388 */ /* 0x0081e80000000000 */
[----:B--2---:R1:W-:Y:S04]  /*204a0*/  STS.U8 [R5+0xdb00], R0 ;  /* 0x00db000005007388 */ /* 0x0043e80000000000 */
[----:B0-----:R0:W5:Y:S04]  /*204b0*/  LDL.LU R2, [R1+0x1038] ;  /* 0x0010380001027983 */ /* 0x0011680000300800 */
[----:B-1----:R-:W2:Y:S04]  /*204c0*/  LDL.LU R0, [R1+0x1034] ;  /* 0x0010340001007983 */ /* 0x002ea80000300800 */
[----:B------:R1:W-:Y:S02]  /*204d0*/  STS.U8 [R5+0xcf00], R252 ;  /* 0x00cf00fc05007388 */ /* 0x0003e40000000000 */
[----:B-1----:R-:W1:Y:S02]  /*204e0*/  S2R R252, SR_TID.X ;  /* 0x0000000000fc7919 */ /* 0x002e640000002100 */
        /* <DEDUP_REMOVED lines=16> */
[----:B------:R-:W-:Y:S01]  /*205f0*/  STS.U8 [R5+0xfb00], R233 ;  /* 0x00fb00e905007388 */ /* 0x000fe20000000000 */
[----:B-1----:R-:W-:Y:S01]  /*20600*/  SHF.R.U32.HI R226, RZ, 0x5, R252 ;  /* 0x00000005ffe27819 */ /* 0x002fe200000116fc */
[----:B------:R-:W-:-:S02]  /*20610*/  FADD R211, -R16, R9 ;  /* 0x0000000910d37221 */ /* 0x000fc40000000100 */
[----:B------:R-:W1:Y:S02]  /*20620*/  SHFL.IDX PT, R239, R239, R3, 0x1f ;  /* 0x00001f03efef7589 */ /* 0x000e6400000e0000 */
[----:B---3--:R-:W-:Y:S02]  /*20630*/  IMAD.SHL.U32 R225, R226, 0x200, RZ ;  /* 0x00000200e2e17824 */ /* 0x008fe400078e00ff */
[----:B------:R-:W-:Y:S01]  /*20640*/  FADD R226, -R191, R11 ;  /* 0x0000000bbfe27221 */ /* 0x000fe20000000100 */
[----:B------:R-:W3:Y:S01]  /*20650*/  SHFL.IDX PT, R238, R238, R3, 0x1f ;  /* 0x00001f03eeee7589 */ /* 0x000ee200000e0000 */
[----:B------:R-:W-:Y:S02]  /*20660*/  FMUL R211, R211, 1.4426950216293334961 ;  /* 0x3fb8aa3bd3d37820 */ /* 0x000fe40000400000 */
[----:B------:R-:W-:Y:S01]  /*20670*/  FMUL R226, R226, 1.4426950216293334961 ;  /* 0x3fb8aa3be2e27820 */ /* 0x000fe20000400000 */
[----:B------:R-:W0:Y:S04]  /*20680*/  SHFL.IDX PT, R157, R157, R3, 0x1f ;  /* 0x00001f039d9d7589 */ /* 0x000e2800000e0000 */
[----:B------:R0:W0:Y:S04]  /*20690*/  SHFL.IDX PT, R159, R156, R3, 0x1f ;  /* 0x00001f039c9f7589 */ /* 0x00002800000e0000 */
[----:B------:R-:W0:Y:S04]  /*206a0*/  SHFL.IDX PT, R242, R242, R3, 0x1f ;  /* 0x00001f03f2f27589 */ /* 0x000e2800000e0000 */
[----:B------:R-:W0:Y:S04]  /*206b0*/  SHFL.IDX PT, R245, R245, R3, 0x1f ;  /* 0x00001f03f5f57589 */ /* 0x000e2800000e0000 */
[----:B------:R-:W0:Y:S04]  /*206c0*/  SHFL.IDX PT, R246, R246, R3, 0x1f ;  /* 0x00001f03f6f67589 */ /* 0x000e2800000e0000 */
[----:B------:R-:W0:Y:S01]  /*206d0*/  SHFL.IDX PT, R247, R247, R3, 0x1f ;  /* 0x00001f03f7f77589 */ /* 0x000e2200000e0000 */
[----:B------:R-:W1:Y:S01]  /*206e0*/  MUFU.EX2 R211, R211 ;  /* 0x000000d300d37308 */ /* 0x000e620000000800 */
[----:B------:R-:W-:Y:S01]  /*206f0*/  LOP3.LUT R225, R225, 0x800, RZ, 0xc0, !PT ;  /* 0x00000800e1e17812 */ /* 0x000fe200078ec0ff */
[----:B------:R-:W-:Y:S01]  /*20700*/  IMAD.MOV.U32 R166, RZ, RZ, 0x5410 ;  /* 0x00005410ffa67424 */ /* 0x000fe200078e00ff */
[----:B------:R-:W-:Y:S01]  /*20710*/  LOP3.LUT P1, RZ, R252, 0x2, RZ, 0xc0, !PT ;  /* 0x00000002fcff7812 */ /* 0x000fe2000782c0ff */
[----:B------:R-:W-:Y:S01]  /*20720*/  IMAD.MOV.U32 R210, RZ, RZ, 0x7632 ;  /* 0x00007632ffd27424 */ /* 0x000fe200078e00ff */
[----:B------:R-:W-:Y:S01]  /*20730*/  UMOV UR7, 0x40000040 ;  /* 0x4000004000077882 */ /* 0x000fe20000000000 */
[----:B----4-:R4:W-:Y:S01]  /*20740*/  STS.U8 [R5+0xff00], R15 ;  /* 0x00ff000f05007388 */ /* 0x0109e20000000000 */
[----:B------:R3:W-:Y:S06]  /*20750*/  MEMBAR.ALL.CTA ;  /* 0x0000000000007992 */ /* 0x0007ec0000008000 */
[----:B---3--:R-:W3:Y:S01]  /*20760*/  FENCE.VIEW.ASYNC.S ;  /* 0x00000000000073c6 */ /* 0x008ee20000000000 */
[----:B------:R-:W4:Y:S01]  /*20770*/  MUFU.EX2 R226, R226 ;  /* 0x000000e200e27308 */ /* 0x000f220000000800 */
[----:B------:R-:W-:-:S02]  /*20780*/  SEL R166, R166, 0x1054, !P1 ;  /* 0x00001054a6a67807 */ /* 0x000fc40004800000 */
[----:B------:R-:W-:Y:S01]  /*20790*/  SEL R210, R210, 0x3276, !P1 ;  /* 0x00003276d2d27807 */ /* 0x000fe20004800000 */
[----:B-1----:R-:W-:Y:S01]  /*207a0*/  FMUL R26, R26, R211 ;  /* 0x000000d31a1a7220 */ /* 0x002fe20000400000 */
[----:B------:R-:W-:Y:S01]  /*207b0*/  IMAD.MOV.U32 R227, RZ, RZ, RZ ;  /* 0x000000ffffe37224 */ /* 0x000fe200078e00ff */
[----:B------:R-:W3:Y:S01]  /*207c0*/  LDL.LU R13, [R1+0x1030] ;  /* 0x00103000010d7983 */ /* 0x000ee20000300800 */
[----:B--2---:R-:W-:Y:S01]  /*207d0*/  LEA.HI R225, R0, R225, RZ, 0x1c ;  /* 0x000000e100e17211 */ /* 0x004fe200078fe0ff */
[-C--:B------:R-:W-:Y:S01]  /*207e0*/  FMUL R27, R27, R211.reuse ;  /* 0x000000d31b1b7220 */ /* 0x080fe20000400000 */
[-C--:B------:R-:W-:Y:S01]  /*207f0*/  PRMT R152, R239, R166.reuse, R244 ;  /* 0x000000a6ef987216 */ /* 0x080fe200000000f4 */
[-C--:B------:R-:W-:Y:S01]  /*20800*/  FMUL R30, R30, R211.reuse ;  /* 0x000000d31e1e7220 */ /* 0x080fe20000400000 */
[----:B------:R-:W-:Y:S01]  /*20810*/  LOP3.LUT R225, R225, 0x3fff, RZ, 0xc0, !PT ;  /* 0x00003fffe1e17812 */ /* 0x000fe200078ec0ff */
[-C--:B------:R-:W-:Y:S01]  /*20820*/  FMUL R31, R31, R211.reuse ;  /* 0x000000d31f1f7220 */ /* 0x080fe20000400000 */
[-C--:B------:R-:W-:Y:S01]  /*20830*/  PRMT R154, R238, R166.reuse, R243 ;  /* 0x000000a6ee9a7216 */ /* 0x080fe200000000f3 */
[-C--:B------:R-:W-:Y:S01]  /*20840*/  FMUL R34, R34, R211.reuse ;  /* 0x000000d322227220 */ /* 0x080fe20000400000 */
[----:B------:R-:W-:Y:S01]  /*20850*/  R2UR UR6, R225 ;  /* 0x00000000e10672ca */ /* 0x000fe200000e0000 */
[-C--:B------:R-:W-:Y:S01]  /*20860*/  FMUL R35, R35, R211.reuse ;  /* 0x000000d323237220 */ /* 0x080fe20000400000 */
[-C--:B0-----:R-:W-:Y:S01]  /*20870*/  PRMT R156, R157, R166.reuse, R241 ;  /* 0x000000a69d9c7216 */ /* 0x081fe200000000f1 */
[-C--:B------:R-:W-:Y:S01]  /*20880*/  FMUL R38, R38, R211.reuse ;  /* 0x000000d326267220 */ /* 0x080fe20000400000 */
[-C--:B------:R-:W-:Y:S01]  /*20890*/  PRMT R158, R159, R166.reuse, R237 ;  /* 0x000000a69f9e7216 */ /* 0x080fe200000000ed */
[-C--:B------:R-:W-:Y:S01]  /*208a0*/  FMUL R39, R39, R211.reuse ;  /* 0x000000d327277220 */ /* 0x080fe20000400000 */
[-C--:B------:R-:W-:Y:S01]  /*208b0*/  PRMT R160, R242, R166.reuse, R236 ;  /* 0x000000a6f2a07216 */ /* 0x080fe200000000ec */
[-C--:B------:R-:W-:Y:S01]  /*208c0*/  FMUL R42, R42, R211.reuse ;  /* 0x000000d32a2a7220 */ /* 0x080fe20000400000 */
[-C--:B------:R-:W-:Y:S01]  /*208d0*/  PRMT R162, R245, R166.reuse, R234 ;  /* 0x000000a6f5a27216 */ /* 0x080fe200000000ea */
[-C--:B------:R-:W-:Y:S01]  /*208e0*/  FMUL R43, R43, R211.reuse ;  /* 0x000000d32b2b7220 */ /* 0x080fe20000400000 */
[----:B------:R-:W-:Y:S01]  /*208f0*/  PRMT R164, R246, R166, R232 ;  /* 0x000000a6f6a47216 */ /* 0x000fe200000000e8 */
[-C--:B------:R-:W-:Y:S01]  /*20900*/  FMUL R46, R46, R211.reuse ;  /* 0x000000d32e2e7220 */ /* 0x080fe20000400000 */
        /* <DEDUP_REMOVED lines=52> */
[----:B------:R-:W-:Y:S01]  /*20c50*/  FMUL R151, R151, R211 ;  /* 0x000000d397977220 */ /* 0x000fe20000400000 */
[-C--:B----4-:R-:W-:Y:S01]  /*20c60*/  FMUL R24, R24, R226.reuse ;  /* 0x000000e218187220 */ /* 0x090fe20000400000 */
        /* <DEDUP_REMOVED lines=63> */
[----:B------:R-:W-:Y:S01]  /*21060*/  PRMT R166, R247, R166, R167 ;  /* 0x000000a6f7a67216 */ /* 0x000fe200000000a7 */
[----:B------:R0:W5:Y:S01]  /*21070*/  LDL.LU R10, [R1+0x102c] ;  /* 0x00102c00010a7983 */ /* 0x0001620000300800 */
[----:B------:R-:W-:-:S02]  /*21080*/  PRMT R153, R239, R210, R244 ;  /* 0x000000d2ef997216 */ /* 0x000fc400000000f4 */
[-C--:B------:R-:W-:Y:S01]  /*21090*/  PRMT R155, R238, R210.reuse, R243 ;  /* 0x000000d2ee9b7216 */ /* 0x080fe200000000f3 */
[----:B------:R0:W5:Y:S01]  /*210a0*/  LDL.LU R9, [R1+0x1028] ;  /* 0x0010280001097983 */ /* 0x0001620000300800 */
[-C--:B------:R-:W-:Y:S02]  /*210b0*/  PRMT R157, R157, R210.reuse, R241 ;  /* 0x000000d29d9d7216 */ /* 0x080fe400000000f1 */
[-C--:B------:R-:W-:Y:S01]  /*210c0*/  PRMT R159, R159, R210.reuse, R237 ;  /* 0x000000d29f9f7216 */ /* 0x080fe200000000ed */
[----:B------:R-:W2:Y:S01]  /*210d0*/  LDL.LU R15, [R1+0x1024] ;  /* 0x00102400010f7983 */ /* 0x000ea20000300800 */
[-C--:B------:R-:W-:Y:S02]  /*210e0*/  PRMT R161, R242, R210.reuse, R236 ;  /* 0x000000d2f2a17216 */ /* 0x080fe400000000ec */
[-C--:B------:R-:W-:Y:S01]  /*210f0*/  PRMT R163, R245, R210.reuse, R234 ;  /* 0x000000d2f5a37216 */ /* 0x080fe200000000ea */
[----:B------:R0:W5:Y:S01]  /*21100*/  LDL.LU R11, [R1+0x1020] ;  /* 0x00102000010b7983 */ /* 0x0001620000300800 */
[----:B------:R-:W-:-:S02]  /*21110*/  PRMT R165, R246, R210, R232 ;  /* 0x000000d2f6a57216 */ /* 0x000fc400000000e8 */
[----:B------:R-:W-:Y:S01]  /*21120*/  PRMT R167, R247, R210, R167 ;  /* 0x000000d2f7a77216 */ /* 0x000fe200000000a7 */
[----:B---3--:R-:W-:Y:S06]  /*21130*/  BAR.SYNC.DEFER_BLOCKING 0x0 ;  /* 0x0000000000007b1d */ /* 0x008fec0000010000 */
[----:B------:R-:W3:Y:S01]  /*21140*/  LDL.LU R234, [R1+0x5d4] ;  /* 0x0005d40001ea7983 */ /* 0x000ee20000300800 */
[----:B------:R-:W-:-:S03]  /*21150*/  IADD3 R210, P1, R225, 0x2, RZ ;  /* 0x00000002e1d27810 */ /* 0x000fc60007f3e0ff */
[----:B------:R-:W4:Y:S01]  /*21160*/  LDL.LU R233, [R1+0x5d0] ;  /* 0x0005d00001e97983 */ /* 0x000f220000300800 */
[----:B------:R-:W-:Y:S01]  /*21170*/  WARPGROUP.ARRIVE ;  /* 0x00000000000079c5 */ /* 0x000fe20000000000 */
[----:B------:R-:W-:Y:S02]  /*21180*/  IADD3.X R225, R227, 0x40000040, RZ, P1, !PT ;  /* 0x40000040e3e17810 */ /* 0x000fe40000ffe4ff */
[----:B------:R-:W2:Y:S03]  /*21190*/  LDL R230, [R1+0x5e4] ;  /* 0x0005e40001e67983 */ /* 0x000ea60000100800 */
[----:B------:R-:W-:Y:S01]  /*211a0*/  QGMMA.64x256x32.F32.E4M3.E4M3 R24, R152, gdesc[UR4], R24 ;  /* 0x03e0000498187df3 */ /* 0x000fe20008700818 */
[----:B------:R-:W-:Y:S02]  /*211b0*/  R2UR UR6, R225 ;  /* 0x00000000e10672ca */ /* 0x000fe400000e0000 */
[----:B------:R-:W-:-:S11]  /*211c0*/  R2UR UR58, R210 ;  /* 0x00000000d23a72ca */ /* 0x000fd600000e0000 */
[----:B------:R-:W-:Y:S02]  /*211d0*/  UMOV UR7, UR6 ;  /* 0x0000000600077c82 */ /* 0x000fe40008000000 */
[----:B------:R-:W-:-:S12]  /*211e0*/  UMOV UR6, UR58 ;  /* 0x0000003a00067c82 */ /* 0x000fd80008000000 */
[----:B------:R-:W-:Y:S01]  /*211f0*/  QGMMA.64x256x32.F32.E4M3.E4M3 R24, R156, gdesc[UR4], R24 ;  /* 0x03e000049c187df3 */ /* 0x000fe20008700818 */
[----:B------:R-:W-:Y:S01]  /*21200*/  UIADD3.64 UR58, UR6, 0x2, URZ ;  /* 0x00000002063a7897 */ /* 0x000fe2000fffe03f */
[----:B------:R-:W-:Y:S01]  /*21210*/  FADD R194, R194, R195 ;  /* 0x000000c3c2c27221 */ /* 0x000fe20000000000 */
[----:B------:R-:W-:-:S03]  /*21220*/  FADD R17, R18, R17 ;  /* 0x0000001112117221 */ /* 0x000fc60000000000 */
        /* <DEDUP_REMOVED lines=9> */
[----:B------:R-:W-:-:S05]  /*212c0*/  FADD R17, R23, R17 ;  /* 0x0000001117117221 */ /* 0x000fca0000000000 */
[----:B------:R-:W-:Y:S01]  /*212d0*/  QGMMA.64x256x32.F32.E4M3.E4M3 R24, R160, gdesc[UR56], R24 ;  /* 0x03e00038a0187df3 */ /* 0x000fe20008700818 */
[----:B------:R-:W-:Y:S01]  /*212e0*/  FADD R194, R201, R194 ;  /* 0x000000c2c9c27221 */ /* 0x000fe20000000000 */
[----:B------:R-:W-:-:S03]  /*212f0*/  FADD R17, R168, R17 ;  /* 0x00000011a8117221 */ /* 0x000fc60000000000 */
[----:B------:R-:W-:Y:S01]  /*21300*/  FADD R194, R202, R194 ;  /* 0x000000c2cac27221 */ /* 0x000fe20000000000 */
[----:B------:R-:W-:-:S03]  /*21310*/  FADD R17, R169, R17 ;  /* 0x00000011a9117221 */ /* 0x000fc60000000000 */
[----:B------:R-:W-:Y:S01]  /*21320*/  FADD R194, R203, R194 ;  /* 0x000000c2cbc27221 */ /* 0x000fe20000000000 */
[----:B------:R-:W-:Y:S01]  /*21330*/  FADD R17, R170, R17 ;  /* 0x00000011aa117221 */ /* 0x000fe20000000000 */
[----:B------:R-:W-:Y:S02]  /*21340*/  UIADD3.64 UR6, UR6, 0x4, URZ ;  /* 0x0000000406067897 */ /* 0x000fe4000fffe03f */
        /* <DEDUP_REMOVED lines=39> */
[----:B------:R-:W-:Y:S01]  /*215c0*/  FADD R17, R190, R17 ;  /* 0x00000011be117221 */ /* 0x000fe20000000000 */
[----:B------:R-:W-:Y:S02]  /*215d0*/  QGMMA.64x256x32.F32.E4M3.E4M3 R24, R164, gdesc[UR4], R24, gsb0 ;  /* 0x03e00004a4187df3 */ /* 0x000fe40008000818 */
[----:B------:R-:W-:Y:S01]  /*215e0*/  FADD R194, R228, R194 ;  /* 0x000000c2e4c27221 */ /* 0x000fe20000000000 */
[----:B------:R-:W-:-:S03]  /*215f0*/  FADD R17, R192, R17 ;  /* 0x00000011c0117221 */ /* 0x000fc60000000000 */
[----:B------:R-:W-:Y:S01]  /*21600*/  FADD R194, R229, R194 ;  /* 0x000000c2e5c27221 */ /* 0x000fe20000000000 */
[----:B------:R-:W-:-:S04]  /*21610*/  FADD R17, R193, R17 ;  /* 0x00000011c1117221 */ /* 0x000fc80000000000 */
[----:B------:R-:W1:Y:S04]  /*21620*/  SHFL.BFLY PT, R18, R194, 0x2, 0x1f ;  /* 0x0c401f00c2127f89 */ /* 0x000e6800000e0000 */
[----:B------:R-:W0:Y:S01]  /*21630*/  SHFL.BFLY PT, R14, R17, 0x2, 0x1f ;  /* 0x0c401f00110e7f89 */ /* 0x000e2200000e0000 */
[----:B------:R-:W0:Y:S01]  /*21640*/  S2R R231, SR_CTAID.X ;  /* 0x0000000000e77919 */ /* 0x000e220000002500 */
[----:B-1----:R-:W-:Y:S01]  /*21650*/  FADD R18, R194, R18 ;  /* 0x00000012c2127221 */ /* 0x002fe20000000000 */
[----:B0-----:R-:W-:-:S04]  /*21660*/  FADD R14, R17, R14 ;  /* 0x0000000e110e7221 */ /* 0x001fc80000000000 */
[----:B------:R-:W0:Y:S04]  /*21670*/  SHFL.BFLY PT, R17, R18, 0x1, 0x1f ;  /* 0x0c201f0012117f89 */ /* 0x000e2800000e0000 */
[----:B------:R-:W1:Y:S01]  /*21680*/  SHFL.BFLY PT, R19, R14, 0x1, 0x1f ;  /* 0x0c201f000e137f89 */ /* 0x000e6200000e0000 */
[----:B------:R-:W-:Y:S02]  /*21690*/  VIADD R12, R12, 0x80 ;  /* 0x000000800c0c7836 */ /* 0x000fe40000000000 */
[----:B------:R-:W-:-:S04]  /*216a0*/  IMAD.SHL.U32 R231, R231, 0x40, RZ ;  /* 0x00000040e7e77824 */ /* 0x000fc800078e00ff */
[----:B------:R-:W-:Y:S01]  /*216b0*/  VIADD R231, R231, 0x40 ;  /* 0x00000040e7e77836 */ /* 0x000fe20000000000 */
[----:B------:R4:W-:Y:S01]  /*216c0*/  STL [R1+0x4c4], R12 ;  /* 0x0004c40c01007387 */ /* 0x0009e20000100800 */
[----:B0-----:R-:W-:Y:S01]  /*216d0*/  FADD R17, R18, R17 ;  /* 0x0000001112117221 */ /* 0x001fe20000000000 */
[----:B-1----:R-:W-:-:S03]  /*216e0*/  FADD R19, R14, R19 ;  /* 0x000000130e137221 */ /* 0x002fc60000000000 */
[----:B---3--:R-:W-:Y:S01]  /*216f0*/  FFMA R234, R226, R234, R17 ;  /* 0x000000eae2ea7223 */ /* 0x008fe20000000011 */
[----:B----4-:R-:W-:Y:S01]  /*21700*/  FFMA R233, R211, R233, R19 ;  /* 0x000000e9d3e97223 */ /* 0x010fe20000000013 */
[----:B------:R-:W-:-:S03]  /*21710*/  ISETP.GE.AND P1, PT, R12, R231, PT ;  /* 0x000000e70c00720c */ /* 0x000fc60003f26270 */
[----:B------:R0:W-:Y:S04]  /*21720*/  STL [R1+0x5d4], R234 ;  /* 0x0005d4ea01007387 */ /* 0x0001e80000100800 */
[----:B------:R0:W5:Y:S04]  /*21730*/  LDL.LU R12, [R1+0x101c] ;  /* 0x00101c00010c7983 */ /* 0x0001680000300800 */
[----:B------:R0:W-:Y:S04]  /*21740*/  STL [R1+0x5d0], R233 ;  /* 0x0005d0e901007387 */ /* 0x0001e80000100800 */
[----:B------:R0:W-:Y:S04]  /*21750*/  STL [R1+0x5cc], R191 ;  /* 0x0005ccbf01007387 */ /* 0x0001e80000100800 */
[----:B------:R0:W-:Y:S01]  /*21760*/  STL [R1+0x5c8], R16 ;  /* 0x0005c81001007387 */ /* 0x0001e20000100800 */
[----:B--2---:R-:W-:-:S02]  /*21770*/  IMAD R4, R230, 0x80, R4 ;  /* 0x00000080e6047824 */ /* 0x004fc400078e0204 */
[----:B------:R-:W-:Y:S02]  /*21780*/  IMAD R13, R15, 0x80, R13 ;  /* 0x000000800f0d7824 */ /* 0x000fe400078e020d */
[----:B------:R-:W-:Y:S02]  /*21790*/  IMAD.MOV.U32 R17, RZ, RZ, R191 ;  /* 0x000000ffff117224 */ /* 0x000fe400078e00bf */
[----:B------:R-:W-:Y:S01]  /*217a0*/  IMAD.MOV.U32 R14, RZ, RZ, R16 ;  /* 0x000000ffff0e7224 */ /* 0x000fe200078e0010 */
[----:B------:R-:W-:Y:S02]  /*217b0*/  WARPGROUP.DEPBAR.LE gsb0, 0x0 ;  /* 0x00008000000079c5 */ /* 0x000fe40000010000 */
[----:B------:R-:W-:Y:S05]  /*217c0*/  @!P1 BRA `(.L_x_1) ;  /* 0xfffffea400a09947 */ /* 0x000fea000383ffff */
.L_x_0:
[----:B------:R-:W2:Y:S04]  /*217d0*/  LDL.LU R18, [R1+0x5d0] ;  /* 0x0005d00001127983 */ /* 0x000ea80000300800 */
[----:B0-----:R-:W3:Y:S01]  /*217e0*/  LDL.LU R16, [R1+0x5d4] ;  /* 0x0005d40001107983 */ /* 0x001ee20000300800 */
[----:B-----5:R-:W-:Y:S01]  /*217f0*/  FMUL R12, R139, 0.25 ;  /* 0x3e8000008b0c7820 */ /* 0x020fe20000400000 */
[----:B------:R-:W-:Y:S01]  /*21800*/  FMUL R20, R25, 0.25 ;  /* 0x3e80000019147820 */ /* 0x000fe20000400000 */
[----:B------:R-:W0:Y:S01]  /*21810*/  S2R R216, SR_TID.X ;  /* 0x0000000000d87919 */ /* 0x000e220000002100 */
[----:B------:R-:W1:Y:S01]  /*21820*/  S2R R19, SR_TID.X ;  /* 0x0000000000137919 */ /* 0x000e620000002100 */
[----:B------:R-:W4:Y:S01]  /*21830*/  S2R R226, SR_CTAID.X ;  /* 0x0000000000e27919 */ /* 0x000f220000002500 */
[----:B------:R-:W3:Y:S01]  /*21840*/  S2R R228, SR_CTAID.Y ;  /* 0x0000000000e47919 */ /* 0x000ee20000002600 */
[C---:B0-----:R-:W-:Y:S01]  /*21850*/  IMAD.SHL.U32 R2, R216.reuse, 0x200, RZ ;  /* 0x00000200d8027824 */ /* 0x041fe200078e00ff */
[C---:B------:R-:W-:Y:S01]  /*21860*/  LOP3.LUT R5, R216.reuse, 0x60, RZ, 0xc0, !PT ;  /* 0x00000060d8057812 */ /* 0x040fe200078ec0ff */
[C---:B------:R-:W-:Y:S01]  /*21870*/  IMAD.SHL.U32 R3, R216.reuse, 0x800, RZ ;  /* 0x00000800d8037824 */ /* 0x040fe200078e00ff */
[----:B------:R-:W-:-:S02]  /*21880*/  LOP3.LUT R4, R216, 0x1c, RZ, 0xc0, !PT ;  /* 0x0000001cd8047812 */ /* 0x000fc400078ec0ff */
[----:B------:R-:W-:Y:S02]  /*21890*/  LOP3.LUT R7, R216, 0x3, RZ, 0xc0, !PT ;  /* 0x00000003d8077812 */ /* 0x000fe400078ec0ff */
[----:B------:R-:W-:Y:S01]  /*218a0*/  LOP3.LUT R2, R2, 0x3000, RZ, 0xc0, !PT ;  /* 0x0000300002027812 */ /* 0x000fe200078ec0ff */
[----:B------:R-:W-:Y:S01]  /*218b0*/  IMAD R5, R5, 0x2, R4 ;  /* 0x0000000205057824 */ /* 0x000fe200078e0204 */
[----:B-1----:R-:W-:Y:S01]  /*218c0*/  LOP3.LUT R19, R19, 0x7f, RZ, 0xc0, !PT ;  /* 0x0000007f13137812 */ /* 0x002fe200078ec0ff */
[----:B----4-:R-:W-:Y:S01]  /*218d0*/  IMAD.SHL.U32 R226, R226, 0x40, RZ ;  /* 0x00000040e2e27824 */ /* 0x010fe200078e00ff */
[----:B------:R-:W-:Y:S01]  /*218e0*/  LOP3.LUT R4, R3, 0x3000, RZ, 0xc0, !PT ;  /* 0x0000300003047812 */ /* 0x000fe200078ec0ff */
[----:B------:R-:W-:Y:S01]  /*218f0*/  IMAD R2, R7, 0x20, R2 ;  /* 0x0000002007027824 */ /* 0x000fe200078e0202 */
[C---:B------:R-:W-:Y:S01]  /*21900*/  LOP3.LUT R11, R216.reuse, 0x80, RZ, 0xc0, !PT ;  /* 0x00000080d80b7812 */ /* 0x040fe200078ec0ff */
[----:B------:R-:W-:Y:S01]  /*21910*/  IMAD.SHL.U32 R3, R5, 0x4, RZ ;  /* 0x0000000405037824 */ /* 0x000fe200078e00ff */
[----:B------:R-:W-:Y:S01]  /*21920*/  SHF.R.U32.HI R5, RZ, 0x1, R216 ;  /* 0x00000001ff057819 */ /* 0x000fe200000116d8 */
[----:B------:R-:W-:Y:S01]  /*21930*/  IMAD R6, R19, 0x10, R4 ;  /* 0x0000001013067824 */ /* 0x000fe200078e0204 */
[C---:B------:R-:W-:Y:S01]  /*21940*/  LOP3.LUT R7, R216.reuse, 0x7, RZ, 0xc0, !PT ;  /* 0x00000007d8077812 */ /* 0x040fe200078ec0ff */
[----:B------:R-:W-:Y:S01]  /*21950*/  IMAD.SHL.U32 R4, R216, 0x4, RZ ;  /* 0x00000004d8047824 */ /* 0x000fe200078e00ff */
[----:B------:R-:W-:Y:S01]  /*21960*/  LOP3.LUT R3, R2, R3, RZ, 0x3c, !PT ;  /* 0x0000000302037212 */ /* 0x000fe200078e3cff */
[----:B------:R-:W-:Y:S01]  /*21970*/  IMAD.SHL.U32 R2, R216, 0x2, RZ ;  /* 0x00000002d8027824 */ /* 0x000fe200078e00ff */
[----:B------:R-:W-:Y:S01]  /*21980*/  LOP3.LUT R9, R5, 0x4, RZ, 0xc0, !PT ;  /* 0x0000000405097812 */ /* 0x000fe200078ec0ff */
[--C-:B------:R-:W-:Y:S01]  /*21990*/  IMAD R10, R7, 0x8, R0.reuse ;  /* 0x00000008070a7824 */ /* 0x100fe200078e0200 */
[----:B------:R-:W-:Y:S01]  /*219a0*/  SHF.R.U32.HI R5, RZ, 0x2, R11 ;  /* 0x00000002ff057819 */ /* 0x000fe2000001160b */
[----:B------:R-:W-:Y:S01]  /*219b0*/  FMUL R19, R28, 0.25 ;  /* 0x3e8000001c137820 */ /* 0x000fe20000400000 */
[----:B------:R-:W-:Y:S01]  /*219c0*/  LOP3.LUT R8, R4, 0xc0, RZ, 0xc0, !PT ;  /* 0x000000c004087812 */ /* 0x000fe200078ec0ff */
[----:B------:R-:W-:Y:S01]  /*219d0*/  IMAD R4, R11, 0x10, R0 ;  /* 0x000000100b047824 */ /* 0x000fe200078e0200 */
[----:B------:R-:W-:-:S02]  /*219e0*/  LOP3.LUT R7, R2, 0xf8, RZ, 0xc0, !PT ;  /* 0x000000f802077812 */ /* 0x000fc400078ec0ff */
[----:B------:R-:W-:Y:S01]  /*219f0*/  LOP3.LUT R11, R6, R5, RZ, 0x3c, !PT ;  /* 0x00000005060b7212 */ /* 0x000fe200078e3cff */
[----:B------:R-:W-:Y:S01]  /*21a00*/  IMAD.IADD R5, R3, 0x1, R4 ;  /* 0x0000000103057824 */ /* 0x000fe200078e0204 */
[----:B------:R-:W-:Y:S01]  /*21a10*/  IADD3 R2, R9, R10, R8 ;  /* 0x0000000a09027210 */ /* 0x000fe20007ffe008 */
[----:B------:R-:W-:Y:S02]  /*21a20*/  IMAD.IADD R3, R0, 0x1, R7 ;  /* 0x0000000100037824 */ /* 0x000fe400078e0207 */
[----:B------:R-:W-:Y:S01]  /*21a30*/  FMUL R7, R150, 0.25 ;  /* 0x3e80000096077820 */ /* 0x000fe20000400000 */
[----:B------:R-:W-:Y:S01]  /*21a40*/  FMUL R9, R26, 0.25 ;  /* 0x3e8000001a097820 */ /* 0x000fe20000400000 */
[----:B------:R-:W-:Y:S01]  /*21a50*/  FMUL R8, R151, 0.25 ;  /* 0x3e80000097087820 */ /* 0x000fe20000400000 */
[----:B------:R-:W-:Y:S01]  /*21a60*/  FMUL R10, R143, 0.25 ;  /* 0x3e8000008f0a7820 */ /* 0x000fe20000400000 */
[----:B------:R-:W-:Y:S01]  /*21a70*/  LOP3.LUT R13, R11, 0x40, RZ, 0x3c, !PT ;  /* 0x000000400b0d7812 */ /* 0x000fe200078e3cff */
[----:B------:R-:W-:-:S02]  /*21a80*/  IMAD.IADD R4, R0, 0x1, R11 ;  /* 0x0000000100047824 */ /* 0x000fc400078e020b */
[----:B------:R-:W-:Y:S01]  /*21a90*/  FMUL R11, R130, 0.25 ;  /* 0x3e800000820b7820 */ /* 0x000fe20000400000 */
[----:B------:R-:W-:Y:S01]  /*21aa0*/  BAR.SYNC.DEFER_BLOCKING 0x0 ;  /* 0x0000000000007b1d */ /* 0x000fe20000010000 */
[----:B------:R-:W-:Y:S01]  /*21ab0*/  LOP3.LUT R226, R226, 0x3f, R216, 0xf8, !PT ;  /* 0x0000003fe2e27812 */ /* 0x000fe200078ef8d8 */
[----:B------:R-:W-:Y:S02]  /*21ac0*/  IMAD.IADD R0, R0, 0x1, R13 ;  /* 0x0000000100007824 */ /* 0x000fe400078e020d */
[----:B------:R-:W-:Y:S01]  /*21ad0*/  FMUL R13, R136, 0.25 ;  /* 0x3e800000880d7820 */ /* 0x000fe20000400000 */
[----:B--2---:R-:W-:Y:S02]  /*21ae0*/  IMAD.MOV.U32 R6, RZ, RZ, R18 ;  /* 0x000000ffff067224 */ /* 0x004fe400078e0012 */
[----:B------:R-:W-:-:S03]  /*21af0*/  FMUL R18, R29, 0.25 ;  /* 0x3e8000001d127820 */ /* 0x000fc60000400000 */
[C---:B------:R-:W-:Y:S02]  /*21b00*/  FSETP.GT.AND P0, PT, |R6|.reuse, 8.50705917302346158658e+37, PT ;  /* 0x7e8000000600780b */ /* 0x040fe40003f04200 */
[----:B------:R-:W-:Y:S02]  /*21b10*/  FSETP.GEU.AND P4, PT, |R6|, 1.175494350822287508e-38, PT ;  /* 0x008000000600780b */ /* 0x000fe40003f8e200 */
[----:B------:R-:W-:Y:S01]  /*21b20*/  FSEL R150, R7, R150, P0 ;  /* 0x0000009607967208 */ /* 0x000fe20000000000 */
[----:B------:R-:W-:Y:S01]  /*21b30*/  FMUL R7, R146, 0.25 ;  /* 0x3e80000092077820 */ /* 0x000fe20000400000 */
        /* <DEDUP_REMOVED lines=91> */
[----:B---3--:R-:W-:Y:S01]  /*220f0*/  IMAD.MOV.U32 R7, RZ, RZ, R16 ;  /* 0x000000ffff077224 */ /* 0x008fe200078e0010 */
        /* <DEDUP_REMOVED lines=8> */
[----:B------:R-:W-:Y:S01]  /*22180*/  FSETP.GT.AND P1, PT, |R7|, 8.50705917302346158658e+37, PT ;  /* 0x7e8000000700780b */ /* 0x000fe20003f24200 */
[----:B------:R-:W-:Y:S01]  /*22190*/  @!P4 FMUL R34, R34, 16777216 ;  /* 0x4b8000002222c820 */ /* 0x000fe20000400000 */
        /* <DEDUP_REMOVED lines=117> */
[C---:B------:R-:W-:Y:S01]  /*228f0*/  FMUL R8, R7.reuse, 8388608 ;  /* 0x4b00000007087820 */ /* 0x040fe20000400000 */
[----:B------:R-:W-:Y:S01]  /*22900*/  FSETP.GEU.AND P2, PT, R7, 1.175494350822287508e-38, PT ;  /* 0x008000000700780b */ /* 0x000fe20003f4e000 */
[----:B------:R-:W-:Y:S01]  /*22910*/  @!P4 FMUL R35, R35, 16777216 ;  /* 0x4b8000002323c820 */ /* 0x000fe20000400000 */
[----:B------:R-:W-:Y:S01]  /*22920*/  FSEL R27, R12, R27, P0 ;  /* 0x0000001b0c1b7208 */ /* 0x000fe20000000000 */
[----:B------:R-:W-:Y:S01]  /*22930*/  FMUL R12, R125, 0.25 ;  /* 0x3e8000007d0c7820 */ /* 0x000fe20000400000 */
[----:B------:R-:W-:Y:S01]  /*22940*/  FSEL R69, R10, R69, P1 ;  /* 0x000000450a457208 */ /* 0x000fe20000800000 */
[----:B------:R-:W-:Y:S01]  /*22950*/  FMUL R10, R57, 0.25 ;  /* 0x3e800000390a7820 */ /* 0x000fe20000400000 */
[----:B------:R-:W-:Y:S01]  /*22960*/  FSEL R36, R13, R36, P1 ;  /* 0x000000240d247208 */ /* 0x000fe20000800000 */
[----:B------:R-:W-:Y:S01]  /*22970*/  @!P4 FMUL R26, R26, 16777216 ;  /* 0x4b8000001a1ac820 */ /* 0x000fe20000400000 */
[----:B------:R-:W-:Y:S01]  /*22980*/  FSEL R32, R9, R32, P1 ;  /* 0x0000002009207208 */ /* 0x000fe20000800000 */
[----:B------:R-:W-:Y:S01]  /*22990*/  @!P4 FMUL R31, R31, 16777216 ;  /* 0x4b8000001f1fc820 */ /* 0x000fe20000400000 */
[----:B------:R-:W-:Y:S01]  /*229a0*/  FSEL R48, R11, R48, P1 ;  /* 0x000000300b307208 */ /* 0x000fe20000800000 */
[----:B------:R-:W-:Y:S01]  /*229b0*/  FMUL R11, R40, 0.25 ;  /* 0x3e800000280b7820 */ /* 0x000fe20000400000 */
[----:B------:R-:W-:Y:S01]  /*229c0*/  FSEL R9, R8, R7, !P2 ;  /* 0x0000000708097208 */ /* 0x000fe20005000000 */
[----:B------:R-:W-:Y:S01]  /*229d0*/  @!P4 FMUL R30, R30, 16777216 ;  /* 0x4b8000001e1ec820 */ /* 0x000fe20000400000 */
[----:B------:R-:W-:Y:S01]  /*229e0*/  FSEL R13, RZ, -23, P2 ;  /* 0xc1b80000ff0d7808 */ /* 0x000fe20001000000 */
[----:B------:R-:W-:Y:S01]  /*229f0*/  @!P4 FMUL R27, R27, 16777216 ;  /* 0x4b8000001b1bc820 */ /* 0x000fe20000400000 */
[C---:B------:R-:W-:Y:S01]  /*22a00*/  FSETP.GEU.AND P2, PT, |R7|.reuse, 1.175494350822287508e-38, PT ;  /* 0x008000000700780b */ /* 0x040fe20003f4e200 */
[----:B------:R-:W-:Y:S01]  /*22a10*/  @P1 FMUL R7, R7, 0.25 ;  /* 0x3e80000007071820 */ /* 0x000fe20000400000 */
        /* <DEDUP_REMOVED lines=12> */
[----:B------:R-:W-:Y:S01]  /*22ae0*/  FSEL R8, R11, R6, !P3 ;  /* 0x000000060b087208 */ /* 0x000fe20005800000 */
[----:B------:R-:W-:Y:S01]  /*22af0*/  @P0 FMUL R6, R6, 0.25 ;  /* 0x3e80000006060820 */ /* 0x000fe20000400000 */
[----:B------:R-:W-:Y:S01]  /*22b00*/  @!P2 FMUL R7, R7, 16777216 ;  /* 0x4b8000000707a820 */ /* 0x000fe20000400000 */
[----:B------:R-:W-:Y:S01]  /*22b10*/  FSEL R85, R12, R85, P1 ;  /* 0x000000550c557208 */ /* 0x000fe20000800000 */
[----:B------:R-:W-:Y:S01]  /*22b20*/  FMUL R12, R65, 0.25 ;  /* 0x3e800000410c7820 */ /* 0x000fe20000400000 */
[----:B------:R-:W-:Y:S01]  /*22b30*/  FSEL R37, R10, R37, P1 ;  /* 0x000000250a257208 */ /* 0x000fe20000800000 */
[----:B------:R-:W-:Y:S01]  /*22b40*/  @!P4 FMUL R6, R6, 16777216 ;  /* 0x4b8000000606c820 */ /* 0x000fe20000400000 */
[----:B------:R-:W-:Y:S01]  /*22b50*/  FMUL R10, R33, 0.25 ;  /* 0x3e800000210a7820 */ /* 0x000fe20000400000 */
[----:B------:R-:W0:Y:S01]  /*22b60*/  MUFU.RCP R7, R7 ;  /* 0x0000000700077308 */ /* 0x000e220000001000 */
[----:B------:R-:W-:Y:S01]  /*22b70*/  FSEL R65, R12, R65, P1 ;  /* 0x000000410c417208 */ /* 0x000fe20000800000 */
[----:B------:R-:W-:Y:S01]  /*22b80*/  FMUL R12, R45, 0.25 ;  /* 0x3e8000002d0c7820 */ /* 0x000fe20000400000 */
[----:B------:R-:W-:Y:S01]  /*22b90*/  VIADD R11, R8, 0xc0cafb0d ;  /* 0xc0cafb0d080b7836 */ /* 0x000fe20000000000 */
[----:B------:R-:W-:Y:S01]  /*22ba0*/  FSEL R33, R10, R33, P1 ;  /* 0x000000210a217208 */ /* 0x000fe20000800000 */
[----:B------:R-:W-:Y:S01]  /*22bb0*/  VIADD R10, R9, 0xc0cafb0d ;  /* 0xc0cafb0d090a7836 */ /* 0x000fe20000000000 */
[----:B------:R-:W-:Y:S01]  /*22bc0*/  FSEL R29, R18, R29, P1 ;  /* 0x0000001d121d7208 */ /* 0x000fe20000800000 */
[----:B------:R-:W-:Y:S01]  /*22bd0*/  @!P2 FMUL R24, R24, 16777216 ;  /* 0x4b8000001818a820 */ /* 0x000fe20000400000 */
[----:B------:R-:W1:Y:S01]  /*22be0*/  MUFU.RCP R6, R6 ;  /* 0x0000000600067308 */ /* 0x000e620000001000 */
[----:B------:R-:W-:Y:S01]  /*22bf0*/  FSEL R28, R19, R28, P1 ;  /* 0x0000001c131c7208 */ /* 0x000fe20000800000 */
[----:B------:R-:W-:Y:S01]  /*22c00*/  @!P2 FMUL R33, R33, 16777216 ;  /* 0x4b8000002121a820 */ /* 0x000fe20000400000 */
[----:B------:R-:W-:Y:S01]  /*22c10*/  FSEL R25, R20, R25, P1 ;  /* 0x0000001914197208 */ /* 0x000fe20000800000 */
[----:B------:R-:W-:Y:S01]  /*22c20*/  @!P2 FMUL R32, R32, 16777216 ;  /* 0x4b8000002020a820 */ /* 0x000fe20000400000 */
[----:B------:R-:W-:Y:S01]  /*22c30*/  FSEL R45, R12, R45, P1 ;  /* 0x0000002d0c2d7208 */ /* 0x000fe20000800000 */
[----:B------:R-:W-:Y:S01]  /*22c40*/  @!P2 FMUL R29, R29, 16777216 ;  /* 0x4b8000001d1da820 */ /* 0x000fe20000400000 */
[----:B------:R-:W-:Y:S01]  /*22c50*/  LOP3.LUT R10, R10, 0xff800000, RZ, 0xc0, !PT ;  /* 0xff8000000a0a7812 */ /* 0x000fe200078ec0ff */
[----:B------:R-:W-:Y:S01]  /*22c60*/  @!P2 FMUL R28, R28, 16777216 ;  /* 0x4b8000001c1ca820 */ /* 0x000fe20000400000 */
[----:B------:R-:W-:Y:S01]  /*22c70*/  LOP3.LUT R11, R11, 0xff800000, RZ, 0xc0, !PT ;  /* 0xff8000000b0b7812 */ /* 0x000fe200078ec0ff */
[----:B------:R-:W-:Y:S01]  /*22c80*/  @!P2 FMUL R25, R25, 16777216 ;  /* 0x4b8000001919a820 */ /* 0x000fe20000400000 */
[----:B------:R-:W-:Y:S01]  /*22c90*/  I2FP.F32.S32 R12, R10 ;  /* 0x0000000a000c7245 */ /* 0x000fe20000201400 */
[----:B------:R-:W-:Y:S01]  /*22ca0*/  @!P2 FMUL R49, R49, 16777216 ;  /* 0x4b8000003131a820 */ /* 0x000fe20000400000 */
[----:B------:R-:W-:Y:S01]  /*22cb0*/  FSEL R15, RZ, -23, P3 ;  /* 0xc1b80000ff0f7808 */ /* 0x000fe20001800000 */
[----:B------:R-:W-:Y:S01]  /*22cc0*/  @!P2 FMUL R48, R48, 16777216 ;  /* 0x4b8000003030a820 */ /* 0x000fe20000400000 */
[----:B------:R-:W-:Y:S01]  /*22cd0*/  I2FP.F32.S32 R16, R11 ;  /* 0x0000000b00107245 */ /* 0x000fe20000201400 */
[----:B------:R-:W-:Y:S01]  /*22ce0*/  @!P2 FMUL R45, R45, 16777216 ;  /* 0x4b8000002d2da820 */ /* 0x000fe20000400000 */
[----:B------:R-:W-:Y:S01]  /*22cf0*/  @!P2 FMUL R44, R44, 16777216 ;  /* 0x4b8000002c2ca820 */ /* 0x000fe20000400000 */
[----:B------:R-:W-:Y:S01]  /*22d00*/  @!P2 FMUL R41, R41, 16777216 ;  /* 0x4b8000002929a820 */ /* 0x000fe20000400000 */
[----:B------:R-:W-:Y:S01]  /*22d10*/  @!P2 FMUL R40, R40, 16777216 ;  /* 0x4b8000002828a820 */ /* 0x000fe20000400000 */
[----:B------:R-:W-:Y:S01]  /*22d20*/  @!P2 FMUL R69, R69, 16777216 ;  /* 0x4b8000004545a820 */ /* 0x000fe20000400000 */
[----:B------:R-:W-:Y:S01]  /*22d30*/  @!P2 FMUL R68, R68, 16777216 ;  /* 0x4b8000004444a820 */ /* 0x000fe20000400000 */
[----:B------:R-:W-:Y:S01]  /*22d40*/  @!P2 FMUL R53, R53, 16777216 ;  /* 0x4b8000003535a820 */ /* 0x000fe20000400000 */
[----:B------:R-:W-:Y:S01]  /*22d50*/  @!P2 FMUL R52, R52, 16777216 ;  /* 0x4b8000003434a820 */ /* 0x000fe20000400000 */
[C---:B0-----:R-:W-:Y:S01]  /*22d60*/  FMUL R25, R7.reuse, R25 ;  /* 0x0000001907197220 */ /* 0x041fe20000400000 */
[C---:B------:R-:W-:Y:S01]  /*22d70*/  FMUL R24, R7.reuse, R24 ;  /* 0x0000001807187220 */ /* 0x040fe20000400000 */
[C---:B------:R-:W-:Y:S01]  /*22d80*/  FMUL R29, R7.reuse, R29 ;  /* 0x0000001d071d7220 */ /* 0x040fe20000400000 */
[C---:B------:R-:W-:Y:S01]  /*22d90*/  FMUL R28, R7.reuse, R28 ;  /* 0x0000001c071c7220 */ /* 0x040fe20000400000 */
[C---:B------:R-:W-:Y:S01]  /*22da0*/  FMUL R33, R7.reuse, R33 ;  /* 0x0000002107217220 */ /* 0x040fe20000400000 */
[----:B------:R-:W-:Y:S01]  /*22db0*/  FMUL R32, R7, R32 ;  /* 0x0000002007207220 */ /* 0x000fe20000400000 */
[----:B------:R-:W-:Y:S01]  /*22dc0*/  FFMA.FTZ R13, R12, 1.1920928955078125e-07, R13 ;  /* 0x340000000c0d7823 */ /* 0x000fe2000001000d */
        /* <DEDUP_REMOVED lines=11> */
[C---:B------:R-:W-:Y:S01]  /*22e80*/  FMUL R49, R7.reuse, R49 ;  /* 0x0000003107317220 */ /* 0x040fe20000400000 */
        /* <DEDUP_REMOVED lines=64> */
[C---:B-1----:R-:W-:Y:S01]  /*23290*/  FMUL R35, R6.reuse, R35 ;  /* 0x0000002306237220 */ /* 0x042fe20000400000 */
[----:B------:R-:W-:Y:S01]  /*232a0*/  FMUL R34, R6, R34 ;  /* 0x0000002206227220 */ /* 0x000fe20000400000 */
        /* <DEDUP_REMOVED lines=55> */
[----:B------:R-:W-:Y:S01]  /*23620*/  FMUL R56, R7, R56 ;  /* 0x0000003807387220 */ /* 0x000fe20000400000 */
[----:B------:R-:W-:Y:S01]  /*23630*/  F2FP.SATFINITE.E4M3.F32.PACK_AB_MERGE_C R24, R25, R24, RZ ;  /* 0x000000181918723e */ /* 0x000fe200048070ff */
[C---:B------:R-:W-:Y:S01]  /*23640*/  FMUL R151, R6.reuse, R151 ;  /* 0x0000009706977220 */ /* 0x040fe20000400000 */
[----:B------:R-:W-:Y:S01]  /*23650*/  F2FP.SATFINITE.E4M3.F32.PACK_AB_MERGE_C R28, R29, R28, RZ ;  /* 0x0000001c1d1c723e */ /* 0x000fe200048070ff */
[C---:B------:R-:W-:Y:S01]  /*23660*/  FMUL R150, R6.reuse, R150 ;  /* 0x0000009606967220 */ /* 0x040fe20000400000 */
[----:B------:R-:W-:Y:S01]  /*23670*/  F2FP.SATFINITE.E4M3.F32.PACK_AB_MERGE_C R32, R33, R32, RZ ;  /* 0x000000202120723e */ /* 0x000fe200048070ff */
        /* <DEDUP_REMOVED lines=50> */
[C---:B------:R-:W-:Y:S01]  /*239a0*/  FMUL R81, R7.reuse, R81 ;  /* 0x0000005107517220 */ /* 0x040fe20000400000 */
[C---:B------:R-:W-:Y:S01]  /*239b0*/  FMUL R80, R7.reuse, R80 ;  /* 0x0000005007507220 */ /* 0x040fe20000400000 */
[C---:B------:R-:W-:Y:S01]  /*239c0*/  FMUL R77, R7.reuse, R77 ;  /* 0x0000004d074d7220 */ /* 0x040fe20000400000 */
[C---:B------:R-:W-:Y:S01]  /*239d0*/  FMUL R76, R7.reuse, R76 ;  /* 0x0000004c074c7220 */ /* 0x040fe20000400000 */
[C---:B------:R-:W-:Y:S01]  /*239e0*/  FMUL R73, R7.reuse, R73 ;  /* 0x0000004907497220 */ /* 0x040fe20000400000 */
[----:B------:R-:W-:Y:S01]  /*239f0*/  FMUL R72, R7, R72 ;  /* 0x0000004807487220 */ /* 0x000fe20000400000 */
[----:B------:R-:W-:Y:S01]  /*23a00*/  F2FP.SATFINITE.E4M3.F32.PACK_AB_MERGE_C R40, R41, R40, RZ ;  /* 0x000000282928723e */ /* 0x000fe200048070ff */
[----:B------:R-:W-:Y:S01]  /*23a10*/  FMUL R149, R7, R149 ;  /* 0x0000009507957220 */ /* 0x000fe20000400000 */
[----:B------:R-:W-:Y:S01]  /*23a20*/  F2FP.SATFINITE.E4M3.F32.PACK_AB_MERGE_C R44, R45, R44, RZ ;  /* 0x0000002c2d2c723e */ /* 0x000fe200048070ff */
[----:B------:R-:W-:Y:S01]  /*23a30*/  FMUL R148, R7, R148 ;  /* 0x0000009407947220 */ /* 0x000fe20000400000 */
        /* <DEDUP_REMOVED lines=36> */
[----:B------:R-:W-:Y:S01]  /*23c80*/  IMAD.IADD R10, R9, 0x1, -R10 ;  /* 0x00000001090a7824 */ /* 0x000fe200078e0a0a */
[----:B------:R-:W-:Y:S01]  /*23c90*/  F2FP.SATFINITE.E4M3.F32.PACK_AB_MERGE_C R7, R53, R52, RZ ;  /* 0x000000343507723e */ /* 0x000fe200048070ff */
[----:B------:R-:W-:Y:S01]  /*23ca0*/  IMAD.IADD R11, R8, 0x1, -R11 ;  /* 0x00000001080b7824 */ /* 0x000fe200078e0a0b */
[----:B------:R-:W-:Y:S01]  /*23cb0*/  F2FP.SATFINITE.E4M3.F32.PACK_AB_MERGE_C R15, R15, R68, RZ ;  /* 0x000000440f0f723e */ /* 0x000fe200048070ff */
[----:B------:R-:W-:Y:S01]  /*23cc0*/  FADD R10, R10, -1 ;  /* 0xbf8000000a0a7421 */ /* 0x000fe20000000000 */
[----:B------:R-:W-:Y:S01]  /*23cd0*/  F2FP.SATFINITE.E4M3.F32.PACK_AB_MERGE_C R26, R27, R26, RZ ;  /* 0x0000001a1b1a723e */ /* 0x000fe200048070ff */
[----:B------:R-:W-:Y:S01]  /*23ce0*/  FADD R11, R11, -1 ;  /* 0xbf8000000b0b7421 */ /* 0x000fe20000000000 */
[----:B------:R-:W-:-:S02]  /*23cf0*/  F2FP.SATFINITE.E4M3.F32.PACK_AB_MERGE_C R30, R31, R30, RZ ;  /* 0x0000001e1f1e723e */ /* 0x000fc400048070ff */
[----:B------:R-:W-:Y:S02]  /*23d00*/  LOP3.LUT R35, R24, 0xffff, RZ, 0xc0, !PT ;  /* 0x0000ffff18237812 */ /* 0x000fe400078ec0ff */
[----:B------:R-:W-:Y:S02]  /*23d10*/  LOP3.LUT R52, R28, 0xffff, RZ, 0xc0, !PT ;  /* 0x0000ffff1c347812 */ /* 0x000fe400078ec0ff */
[----:B------:R-:W-:Y:S02]  /*23d20*/  LOP3.LUT R68, R32, 0xffff, RZ, 0xc0, !PT ;  /* 0x0000ffff20447812 */ /* 0x000fe400078ec0ff */
[----:B------:R-:W-:Y:S02]  /*23d30*/  F2FP.SATFINITE.E4M3.F32.PACK_AB_MERGE_C R42, R43, R42, RZ ;  /* 0x0000002a2b2a723e */ /* 0x000fe400048070ff */
[----:B------:R-:W-:Y:S02]  /*23d40*/  F2FP.SATFINITE.E4M3.F32.PACK_AB_MERGE_C R46, R47, R46, RZ ;  /* 0x0000002e2f2e723e */ /* 0x000fe400048070ff */
[----:B------:R-:W-:-:S02]  /*23d50*/  F2FP.SATFINITE.E4M3.F32.PACK_AB_MERGE_C R50, R51, R50, RZ ;  /* 0x000000323332723e */ /* 0x000fc400048070ff */
[----:B------:R-:W-:Y:S02]  /*23d60*/  F2FP.SATFINITE.E4M3.F32.PACK_AB_MERGE_C R56, R57, R56, RZ ;  /* 0x000000383938723e */ /* 0x000fe400048070ff */
[----:B------:R-:W-:Y:S02]  /*23d70*/  F2FP.SATFINITE.E4M3.F32.PACK_AB_MERGE_C R60, R61, R60, RZ ;  /* 0x0000003c3d3c723e */ /* 0x000fe400048070ff */
[----:B------:R-:W-:Y:S02]  /*23d80*/  F2FP.SATFINITE.E4M3.F32.PACK_AB_MERGE_C R64, R65, R64, RZ ;  /* 0x000000404140723e */ /* 0x000fe400048070ff */
[----:B------:R-:W-:Y:S02]  /*23d90*/  LOP3.LUT R156, R48, 0xffff, RZ, 0xc0, !PT ;  /* 0x0000ffff309c7812 */ /* 0x000fe400078ec0ff */
[----:B------:R-:W-:Y:S02]  /*23da0*/  LOP3.LUT R41, R40, 0xffff, RZ, 0xc0, !PT ;  /* 0x0000ffff28297812 */ /* 0x000fe400078ec0ff */
[----:B------:R-:W-:-:S02]  /*23db0*/  LOP3.LUT R152, R44, 0xffff, RZ, 0xc0, !PT ;  /* 0x0000ffff2c987812 */ /* 0x000fc400078ec0ff */
[----:B------:R-:W-:Y:S01]  /*23dc0*/  F2FP.SATFINITE.E4M3.F32.PACK_AB_MERGE_C R72, R73, R72, RZ ;  /* 0x000000484948723e */ /* 0x000fe200048070ff */
[----:B------:R-:W-:Y:S01]  /*23dd0*/  IMAD.MOV.U32 R73, RZ, RZ, 0x3dc6b27f ;  /* 0x3dc6b27fff497424 */ /* 0x000fe200078e00ff */
[----:B------:R-:W-:Y:S02]  /*23de0*/  F2FP.SATFINITE.E4M3.F32.PACK_AB_MERGE_C R76, R77, R76, RZ ;  /* 0x0000004c4d4c723e */ /* 0x000fe400048070ff */
[----:B------:R-:W-:Y:S02]  /*23df0*/  F2FP.SATFINITE.E4M3.F32.PACK_AB_MERGE_C R80, R81, R80, RZ ;  /* 0x000000505150723e */ /* 0x000fe400048070ff */
[----:B------:R-:W-:Y:S02]  /*23e00*/  F2FP.SATFINITE.E4M3.F32.PACK_AB_MERGE_C R16, R16, R19, RZ ;  /* 0x000000131010723e */ /* 0x000fe400048070ff */
[----:B------:R-:W-:Y:S02]  /*23e10*/  F2FP.SATFINITE.E4M3.F32.PACK_AB_MERGE_C R6, R6, R21, RZ ;  /* 0x000000150606723e */ /* 0x000fe400048070ff */
[----:B------:R-:W-:-:S02]  /*23e20*/  PRMT R19, R68, 0x3340, R1 ;  /* 0x0000334044137816 */ /* 0x000fc40000000001 */
[----:B------:R-:W-:Y:S02]  /*23e30*/  PRMT R20, R35, 0x3340, R52 ;  /* 0x0000334023147816 */ /* 0x000fe40000000034 */
[----:B------:R-:W-:Y:S02]  /*23e40*/  LOP3.LUT R47, R26, 0xffff, RZ, 0xc0, !PT ;  /* 0x0000ffff1a2f7812 */ /* 0x000fe400078ec0ff */
[----:B------:R-:W-:Y:S02]  /*23e50*/  LOP3.LUT R48, R30, 0xffff, RZ, 0xc0, !PT ;  /* 0x0000ffff1e307812 */ /* 0x000fe400078ec0ff */
[----:B------:R-:W-:Y:S02]  /*23e60*/  LOP3.LUT R84, R34, 0xffff, RZ, 0xc0, !PT ;  /* 0x0000ffff22547812 */ /* 0x000fe400078ec0ff */
[----:B------:R-:W-:Y:S02]  /*23e70*/  PRMT R18, R156, 0x3340, R1 ;  /* 0x000033409c127816 */ /* 0x000fe40000000001 */
[----:B------:R-:W-:-:S02]  /*23e80*/  PRMT R21, R41, 0x3340, R152 ;  /* 0x0000334029157816 */ /* 0x000fc40000000098 */
[----:B------:R-:W-:Y:S02]  /*23e90*/  LOP3.LUT R51, R42, 0xffff, RZ, 0xc0, !PT ;  /* 0x0000ffff2a337812 */ /* 0x000fe400078ec0ff */
[----:B------:R-:W-:Y:S02]  /*23ea0*/  LOP3.LUT R154, R46, 0xffff, RZ, 0xc0, !PT ;  /* 0x0000ffff2e9a7812 */ /* 0x000fe400078ec0ff */
[----:B------:R-:W-:Y:S02]  /*23eb0*/  LOP3.LUT R158, R50, 0xffff, RZ, 0xc0, !PT ;  /* 0x0000ffff329e7812 */ /* 0x000fe400078ec0ff */
[----:B------:R-:W-:Y:S02]  /*23ec0*/  LOP3.LUT R56, R56, 0xffff, RZ, 0xc0, !PT ;  /* 0x0000ffff38387812 */ /* 0x000fe400078ec0ff */
[----:B------:R-:W-:Y:S02]  /*23ed0*/  LOP3.LUT R43, R60, 0xffff, RZ, 0xc0, !PT ;  /* 0x0000ffff3c2b7812 */ /* 0x000fe400078ec0ff */
[----:B------:R-:W-:-:S02]  /*23ee0*/  LOP3.LUT R64, R64, 0xffff, RZ, 0xc0, !PT ;  /* 0x0000ffff40407812 */ /* 0x000fc400078ec0ff */
[----:B------:R-:W-:Y:S02]  /*23ef0*/  F2FP.SATFINITE.E4M3.F32.PACK_AB_MERGE_C R58, R59, R58, RZ ;  /* 0x0000003a3b3a723e */ /* 0x000fe400048070ff */
[----:B------:R-:W-:Y:S02]  /*23f00*/  F2FP.SATFINITE.E4M3.F32.PACK_AB_MERGE_C R62, R63, R62, RZ ;  /* 0x0000003e3f3e723e */ /* 0x000fe400048070ff */
[----:B------:R-:W-:Y:S02]  /*23f10*/  F2FP.SATFINITE.E4M3.F32.PACK_AB_MERGE_C R66, R67, R66, RZ ;  /* 0x000000424342723e */ /* 0x000fe400048070ff */
[----:B------:R-:W-:Y:S02]  /*23f20*/  LOP3.LUT R80, R80, 0xffff, RZ, 0xc0, !PT ;  /* 0x0000ffff50507812 */ /* 0x000fe400078ec0ff */
[----:B------:R-:W-:Y:S02]  /*23f30*/  LOP3.LUT R72, R72, 0xffff, RZ, 0xc0, !PT ;  /* 0x0000ffff48487812 */ /* 0x000fe400078ec0ff */
[----:B------:R-:W-:-:S02]  /*23f40*/  LOP3.LUT R49, R76, 0xffff, RZ, 0xc0, !PT ;  /* 0x0000ffff4c317812 */ /* 0x000fc400078ec0ff */
[----:B------:R-:W-:Y:S02]  /*23f50*/  F2FP.SATFINITE.E4M3.F32.PACK_AB_MERGE_C R74, R75, R74, RZ ;  /* 0x0000004a4b4a723e */ /* 0x000fe400048070ff */
[----:B------:R-:W-:Y:S02]  /*23f60*/  F2FP.SATFINITE.E4M3.F32.PACK_AB_MERGE_C R78, R79, R78, RZ ;  /* 0x0000004e4f4e723e */ /* 0x000fe400048070ff */
[----:B------:R-:W-:Y:S02]  /*23f70*/  F2FP.SATFINITE.E4M3.F32.PACK_AB_MERGE_C R82, R83, R82, RZ ;  /* 0x000000525352723e */ /* 0x000fe400048070ff */
[----:B------:R-:W-:Y:S02]  /*23f80*/  F2FP.SATFINITE.E4M3.F32.PACK_AB_MERGE_C R88, R89, R88, RZ ;  /* 0x000000585958723e */ /* 0x000fe400048070ff */
[----:B------:R-:W-:Y:S02]  /*23f90*/  F2FP.SATFINITE.E4M3.F32.PACK_AB_MERGE_C R92, R93, R92, RZ ;  /* 0x0000005c5d5c723e */ /* 0x000fe400048070ff */
[----:B------:R-:W-:-:S02]  /*23fa0*/  F2FP.SATFINITE.E4M3.F32.PACK_AB_MERGE_C R96, R97, R96, RZ ;  /* 0x000000606160723e */ /* 0x000fc400048070ff */
[----:B------:R-:W-:Y:S02]  /*23fb0*/  F2FP.SATFINITE.E4M3.F32.PACK_AB_MERGE_C R104, R105, R104, RZ ;  /* 0x000000686968723e */ /* 0x000fe400048070ff */
[----:B------:R-:W-:Y:S02]  /*23fc0*/  F2FP.SATFINITE.E4M3.F32.PACK_AB_MERGE_C R108, R109, R108, RZ ;  /* 0x0000006c6d6c723e */ /* 0x000fe400048070ff */
[----:B------:R-:W-:Y:S02]  /*23fd0*/  F2FP.SATFINITE.E4M3.F32.PACK_AB_MERGE_C R112, R113, R112, RZ ;  /* 0x000000707170723e */ /* 0x000fe400048070ff */
[----:B------:R-:W-:Y:S02]  /*23fe0*/  PRMT R20, R20, 0x5410, R19 ;  /* 0x0000541014147816 */ /* 0x000fe40000000013 */
[----:B------:R-:W-:Y:S02]  /*23ff0*/  PRMT R25, R84, 0x3340, R1 ;  /* 0x0000334054197816 */ /* 0x000fe40000000001 */
[----:B------:R-:W-:-:S02]  /*24000*/  PRMT R24, R47, 0x3340, R48 ;  /* 0x000033402f187816 */ /* 0x000fc40000000030 */
[----:B------:R-:W-:Y:S02]  /*24010*/  PRMT R21, R21, 0x5410, R18 ;  /* 0x0000541015157816 */ /* 0x000fe40000000012 */
[--C-:B------:R-:W-:Y:S02]  /*24020*/  PRMT R19, R64, 0x3340, R1.reuse ;  /* 0x0000334040137816 */ /* 0x100fe40000000001 */
[----:B------:R-:W-:Y:S02]  /*24030*/  PRMT R27, R158, 0x3340, R1 ;  /* 0x000033409e1b7816 */ /* 0x000fe40000000001 */
[----:B------:R-:W-:Y:S02]  /*24040*/  PRMT R22, R56, 0x3340, R43 ;  /* 0x0000334038167816 */ /* 0x000fe4000000002b */
[----:B------:R-:W-:Y:S02]  /*24050*/  PRMT R26, R51, 0x3340, R154 ;  /* 0x00003340331a7816 */ /* 0x000fe4000000009a */
[----:B------:R-:W-:-:S02]  /*24060*/  F2FP.SATFINITE.E4M3.F32.PACK_AB_MERGE_C R54, R55, R54, RZ ;  /* 0x000000363736723e */ /* 0x000fc400048070ff */
[----:B------:R-:W-:Y:S02]  /*24070*/  PRMT R18, R80, 0x3340, R1 ;  /* 0x0000334050127816 */ /* 0x000fe40000000001 */
[----:B------:R-:W-:Y:S02]  /*24080*/  PRMT R23, R72, 0x3340, R49 ;  /* 0x0000334048177816 */ /* 0x000fe40000000031 */
[----:B------:R-:W-:Y:S02]  /*24090*/  LOP3.LUT R58, R58, 0xffff, RZ, 0xc0, !PT ;  /* 0x0000ffff3a3a7812 */ /* 0x000fe400078ec0ff */
[----:B------:R-:W-:Y:S02]  /*240a0*/  LOP3.LUT R53, R62, 0xffff, RZ, 0xc0, !PT ;  /* 0x0000ffff3e357812 */ /* 0x000fe400078ec0ff */
[----:B------:R-:W-:Y:S02]  /*240b0*/  LOP3.LUT R66, R66, 0xffff, RZ, 0xc0, !PT ;  /* 0x0000ffff42427812 */ /* 0x000fe400078ec0ff */
[----:B------:R-:W-:-:S02]  /*240c0*/  F2FP.SATFINITE.E4M3.F32.PACK_AB_MERGE_C R136, R137, R136, RZ ;  /* 0x000000888988723e */ /* 0x000fc400048070ff */
[----:B------:R-:W-:Y:S02]  /*240d0*/  F2FP.SATFINITE.E4M3.F32.PACK_AB_MERGE_C R140, R141, R140, RZ ;  /* 0x0000008c8d8c723e */ /* 0x000fe400048070ff */
[----:B------:R-:W-:Y:S02]  /*240e0*/  F2FP.SATFINITE.E4M3.F32.PACK_AB_MERGE_C R144, R145, R144, RZ ;  /* 0x000000909190723e */ /* 0x000fe400048070ff */
[----:B------:R-:W-:Y:S02]  /*240f0*/  LOP3.LUT R74, R74, 0xffff, RZ, 0xc0, !PT ;  /* 0x0000ffff4a4a7812 */ /* 0x000fe400078ec0ff */
[----:B------:R-:W-:Y:S02]  /*24100*/  LOP3.LUT R55, R78, 0xffff, RZ, 0xc0, !PT ;  /* 0x0000ffff4e377812 */ /* 0x000fe400078ec0ff */
[----:B------:R-:W-:Y:S02]  /*24110*/  LOP3.LUT R82, R82, 0xffff, RZ, 0xc0, !PT ;  /* 0x0000ffff52527812 */ /* 0x000fe400078ec0ff */
[----:B------:R-:W-:-:S02]  /*24120*/  LOP3.LUT R88, R88, 0xffff, RZ, 0xc0, !PT ;  /* 0x0000ffff58587812 */ /* 0x000fc400078ec0ff */
[----:B------:R-:W-:Y:S02]  /*24130*/  LOP3.LUT R57, R92, 0xffff, RZ, 0xc0, !PT ;  /* 0x0000ffff5c397812 */ /* 0x000fe400078ec0ff */
[----:B------:R-:W-:Y:S02]  /*24140*/  LOP3.LUT R96, R96, 0xffff, RZ, 0xc0, !PT ;  /* 0x0000ffff60607812 */ /* 0x000fe400078ec0ff */
[----:B------:R-:W-:Y:S02]  /*24150*/  F2FP.SATFINITE.E4M3.F32.PACK_AB_MERGE_C R90, R91, R90, RZ ;  /* 0x0000005a5b5a723e */ /* 0x000fe400048070ff */
[----:B------:R-:W-:Y:S02]  /*24160*/  F2FP.SATFINITE.E4M3.F32.PACK_AB_MERGE_C R94, R95, R94, RZ ;  /* 0x0000005e5f5e723e */ /* 0x000fe400048070ff */
[----:B------:R-:W-:Y:S02]  /*24170*/  F2FP.SATFINITE.E4M3.F32.PACK_AB_MERGE_C R98, R99, R98, RZ ;  /* 0x000000626362723e */ /* 0x000fe400048070ff */
[----:B------:R-:W-:-:S02]  /*24180*/  PRMT R24, R24, 0x5410, R25 ;  /* 0x0000541018187816 */ /* 0x000fc40000000019 */
        /* <DEDUP_REMOVED lines=13> */
[----:B------:R-:W-:Y:S02]  /*24260*/  PRMT R26, R58, 0x3340, R53 ;  /* 0x000033403a1a7816 */ /* 0x000fe40000000035 */
[--C-:B------:R-:W-:Y:S02]  /*24270*/  PRMT R18, R82, 0x3340, R1.reuse ;  /* 0x0000334052127816 */ /* 0x100fe40000000001 */
[----:B------:R-:W-:Y:S02]  /*24280*/  PRMT R29, R96, 0x3340, R1 ;  /* 0x00003340601d7816 */ /* 0x000fe40000000001 */
[----:B------:R-:W-:Y:S02]  /*24290*/  PRMT R27, R74, 0x3340, R55 ;  /* 0x000033404a1b7816 */ /* 0x000fe40000000037 */
[----:B------:R-:W-:-:S02]  /*242a0*/  PRMT R28, R88, 0x3340, R57 ;  /* 0x00003340581c7816 */ /* 0x000fc40000000039 */
[----:B------:R-:W-:Y:S02]  /*242b0*/  LOP3.LUT R144, R144, 0xffff, RZ, 0xc0, !PT ;  /* 0x0000ffff90907812 */ /* 0x000fe400078ec0ff */
[----:B------:R-:W-:Y:S02]  /*242c0*/  LOP3.LUT R136, R136, 0xffff, RZ, 0xc0, !PT ;  /* 0x0000ffff88887812 */ /* 0x000fe400078ec0ff */
[----:B------:R-:W-:Y:S02]  /*242d0*/  LOP3.LUT R65, R140, 0xffff, RZ, 0xc0, !PT ;  /* 0x0000ffff8c417812 */ /* 0x000fe400078ec0ff */
[----:B------:R-:W-:Y:S02]  /*242e0*/  PRMT R31, R112, 0x3340, R1 ;  /* 0x00003340701f7816 */ /* 0x000fe40000000001 */
[----:B------:R-:W-:Y:S02]  /*242f0*/  PRMT R30, R104, 0x3340, R59 ;  /* 0x00003340681e7816 */ /* 0x000fe4000000003b */
[----:B------:R-:W-:-:S02]  /*24300*/  LOP3.LUT R90, R90, 0xffff, RZ, 0xc0, !PT ;  /* 0x0000ffff5a5a7812 */ /* 0x000fc400078ec0ff */
[----:B------:R-:W-:Y:S02]  /*24310*/  LOP3.LUT R63, R94, 0xffff, RZ, 0xc0, !PT ;  /* 0x0000ffff5e3f7812 */ /* 0x000fe400078ec0ff */
[----:B------:R-:W-:Y:S02]  /*24320*/  LOP3.LUT R98, R98, 0xffff, RZ, 0xc0, !PT ;  /* 0x0000ffff62627812 */ /* 0x000fe400078ec0ff */
[----:B------:R-:W-:Y:S02]  /*24330*/  LOP3.LUT R106, R106, 0xffff, RZ, 0xc0, !PT ;  /* 0x0000ffff6a6a7812 */ /* 0x000fe400078ec0ff */
[----:B------:R-:W-:Y:S02]  /*24340*/  LOP3.LUT R67, R110, 0xffff, RZ, 0xc0, !PT ;  /* 0x0000ffff6e437812 */ /* 0x000fe400078ec0ff */
[----:B------:R-:W-:Y:S02]  /*24350*/  LOP3.LUT R114, R114, 0xffff, RZ, 0xc0, !PT ;  /* 0x0000ffff72727812 */ /* 0x000fe400078ec0ff */
[----:B------:R-:W-:-:S02]  /*24360*/  LOP3.LUT R120, R120, 0xffff, RZ, 0xc0, !PT ;  /* 0x0000ffff78787812 */ /* 0x000fc400078ec0ff */
[----:B------:R-:W-:Y:S02]  /*24370*/  LOP3.LUT R61, R124, 0xffff, RZ, 0xc0, !PT ;  /* 0x0000ffff7c3d7812 */ /* 0x000fe400078ec0ff */
[----:B------:R-:W-:Y:S02]  /*24380*/  LOP3.LUT R128, R128, 0xffff, RZ, 0xc0, !PT ;  /* 0x0000ffff80807812 */ /* 0x000fe400078ec0ff */
[----:B------:R-:W-:Y:S02]  /*24390*/  PRMT R26, R26, 0x5410, R19 ;  /* 0x000054101a1a7816 */ /* 0x000fe40000000013 */
[----:B------:R-:W-:Y:S02]  /*243a0*/  PRMT R27, R27, 0x5410, R18 ;  /* 0x000054101b1b7816 */ /* 0x000fe40000000012 */
[----:B------:R-:W-:Y:S02]  /*243b0*/  PRMT R28, R28, 0x5410, R29 ;  /* 0x000054101c1c7816 */ /* 0x000fe4000000001d */
[----:B------:R-:W-:-:S02]  /*243c0*/  PRMT R19, R144, 0x3340, R1 ;  /* 0x0000334090137816 */ /* 0x000fc40000000001 */
[----:B------:R-:W-:Y:S02]  /*243d0*/  PRMT R32, R136, 0x3340, R65 ;  /* 0x0000334088207816 */ /* 0x000fe40000000041 */
[----:B------:R-:W-:Y:S02]  /*243e0*/  PRMT R18, R30, 0x5410, R31 ;  /* 0x000054101e127816 */ /* 0x000fe4000000001f */
[----:B------:R-:W-:Y:S02]  /*243f0*/  PRMT R34, R98, 0x3340, R1 ;  /* 0x0000334062227816 */ /* 0x000fe40000000001 */
[----:B------:R-:W-:Y:S02]  /*24400*/  PRMT R29, R90, 0x3340, R63 ;  /* 0x000033405a1d7816 */ /* 0x000fe4000000003f */
[--C-:B------:R-:W-:Y:S02]  /*24410*/  PRMT R30, R128, 0x3340, R1.reuse ;  /* 0x00003340801e7816 */ /* 0x100fe40000000001 */
[----:B------:R-:W-:-:S02]  /*24420*/  PRMT R36, R114, 0x3340, R1 ;  /* 0x0000334072247816 */ /* 0x000fc40000000001 */
[----:B------:R-:W-:Y:S02]  /*24430*/  PRMT R33, R120, 0x3340, R61 ;  /* 0x0000334078217816 */ /* 0x000fe4000000003d */
[----:B------:R-:W-:Y:S02]  /*24440*/  PRMT R31, R106, 0x3340, R67 ;  /* 0x000033406a1f7816 */ /* 0x000fe40000000043 */
[----:B------:R-:W-:Y:S02]  /*24450*/  F2FP.SATFINITE.E4M3.F32.PACK_AB_MERGE_C R122, R123, R122, RZ ;  /* 0x0000007a7b7a723e */ /* 0x000fe400048070ff */
[----:B------:R-:W-:Y:S02]  /*24460*/  F2FP.SATFINITE.E4M3.F32.PACK_AB_MERGE_C R126, R127, R126, RZ ;  /* 0x0000007e7f7e723e */ /* 0x000fe400048070ff */
[----:B------:R-:W-:Y:S02]  /*24470*/  F2FP.SATFINITE.E4M3.F32.PACK_AB_MERGE_C R130, R131, R130, RZ ;  /* 0x000000828382723e */ /* 0x000fe400048070ff */
[----:B------:R-:W-:-:S02]  /*24480*/  PRMT R32, R32, 0x5410, R19 ;  /* 0x0000541020207816 */ /* 0x000fc40000000013 */
[----:B------:R-:W-:Y:S02]  /*24490*/  PRMT R19, R29, 0x5410, R34 ;  /* 0x000054101d137816 */ /* 0x000fe40000000022 */
[----:B------:R-:W-:Y:S02]  /*244a0*/  PRMT R33, R33, 0x5410, R30 ;  /* 0x0000541021217816 */ /* 0x000fe4000000001e */
[----:B------:R-:W-:Y:S02]  /*244b0*/  PRMT R29, R31, 0x5410, R36 ;  /* 0x000054101f1d7816 */ /* 0x000fe40000000024 */
[----:B------:R-:W-:Y:S02]  /*244c0*/  LOP3.LUT R122, R122, 0xffff, RZ, 0xc0, !PT ;  /* 0x0000ffff7a7a7812 */ /* 0x000fe400078ec0ff */
[----:B------:R-:W-:Y:S02]  /*244d0*/  LOP3.LUT R69, R126, 0xffff, RZ, 0xc0, !PT ;  /* 0x0000ffff7e457812 */ /* 0x000fe400078ec0ff */
[----:B------:R-:W-:-:S02]  /*244e0*/  LOP3.LUT R130, R130, 0xffff, RZ, 0xc0, !PT ;  /* 0x0000ffff82827812 */ /* 0x000fc400078ec0ff */
[----:B------:R-:W-:Y:S02]  /*244f0*/  SHF.R.U32.HI R30, RZ, 0x8, R35 ;  /* 0x00000008ff1e7819 */ /* 0x000fe40000011623 */
[----:B------:R-:W-:Y:S02]  /*24500*/  SHF.R.U32.HI R31, RZ, 0x8, R52 ;  /* 0x00000008ff1f7819 */ /* 0x000fe40000011634 */
[----:B------:R-:W-:Y:S02]  /*24510*/  SHF.R.U32.HI R34, RZ, 0x8, R68 ;  /* 0x00000008ff227819 */ /* 0x000fe40000011644 */
[----:B------:R-:W-:Y:S02]  /*24520*/  PRMT R42, R130, 0x3340, R1 ;  /* 0x00003340822a7816 */ /* 0x000fe40000000001 */
[----:B------:R-:W-:Y:S02]  /*24530*/  PRMT R37, R122, 0x3340, R69 ;  /* 0x000033407a257816 */ /* 0x000fe40000000045 */
[----:B------:R-:W-:-:S02]  /*24540*/  LOP3.LUT R35, R31, 0xffff, RZ, 0xc0, !PT ;  /* 0x0000ffff1f237812 */ /* 0x000fc400078ec0ff */
[----:B------:R-:W-:Y:S02]  /*24550*/  LOP3.LUT R36, R30, 0xffff, RZ, 0xc0, !PT ;  /* 0x0000ffff1e247812 */ /* 0x000fe400078ec0ff */
[----:B------:R-:W-:Y:S02]  /*24560*/  LOP3.LUT R40, R34, 0xffff, RZ, 0xc0, !PT ;  /* 0x0000ffff22287812 */ /* 0x000fe400078ec0ff */
[----:B------:R-:W-:Y:S02]  /*24570*/  PRMT R30, R37, 0x5410, R42 ;  /* 0x00005410251e7816 */ /* 0x000fe4000000002a */
[----:B------:R-:W-:Y:S02]  /*24580*/  PRMT R34, R36, 0x3340, R35 ;  /* 0x0000334024227816 */ /* 0x000fe40000000023 */
[----:B------:R-:W-:Y:S02]  /*24590*/  SHF.R.U32.HI R36, RZ, 0x8, R41 ;  /* 0x00000008ff247819 */ /* 0x000fe40000011629 */
[----:B------:R-:W-:-:S02]  /*245a0*/  SHF.R.U32.HI R37, RZ, 0x8, R152 ;  /* 0x00000008ff257819 */ /* 0x000fc40000011698 */
[----:B------:R-:W-:Y:S02]  /*245b0*/  LOP3.LUT R36, R36, 0xffff, RZ, 0xc0, !PT ;  /* 0x0000ffff24247812 */ /* 0x000fe400078ec0ff */
[----:B------:R-:W-:Y:S02]  /*245c0*/  LOP3.LUT R37, R37, 0xffff, RZ, 0xc0, !PT ;  /* 0x0000ffff25257812 */ /* 0x000fe400078ec0ff */
[----:B------:R-:W-:Y:S02]  /*245d0*/  PRMT R35, R40, 0x3340, R1 ;  /* 0x0000334028237816 */ /* 0x000fe40000000001 */
[----:B------:R-:W-:Y:S02]  /*245e0*/  SHF.R.U32.HI R40, RZ, 0x8, R56 ;  /* 0x00000008ff287819 */ /* 0x000fe40000011638 */
[----:B------:R-:W-:Y:S02]  /*245f0*/  SHF.R.U32.HI R41, RZ, 0x8, R43 ;  /* 0x00000008ff297819 */ /* 0x000fe4000001162b */
[----:B------:R-:W-:-:S02]  /*24600*/  SHF.R.U32.HI R42, RZ, 0x8, R64 ;  /* 0x00000008ff2a7819 */ /* 0x000fc40000011640 */
[----:B------:R-:W-:Y:S02]  /*24610*/  PRMT R43, R36, 0x3340, R37 ;  /* 0x00003340242b7816 */ /* 0x000fe40000000025 */
[----:B------:R-:W-:Y:S02]  /*24620*/  SHF.R.U32.HI R36, RZ, 0x8, R47 ;  /* 0x00000008ff247819 */ /* 0x000fe4000001162f */
[----:B------:R-:W-:Y:S02]  /*24630*/  SHF.R.U32.HI R37, RZ, 0x8, R48 ;  /* 0x00000008ff257819 */ /* 0x000fe40000011630 */
        /* <DEDUP_REMOVED lines=9> */
[----:B------:R-:W-:Y:S02]  /*246d0*/  PRMT R46, R42, 0x3340, R1 ;  /* 0x000033402a2e7816 */ /* 0x000fe40000000001 */
[----:B------:R-:W-:Y:S02]  /*246e0*/  SHF.R.U32.HI R40, RZ, 0x8, R72 ;  /* 0x00000008ff287819 */ /* 0x000fe40000011648 */
[----:B------:R-:W-:Y:S02]  /*246f0*/  SHF.R.U32.HI R41, RZ, 0x8, R49 ;  /* 0x00000008ff297819 */ /* 0x000fe40000011631 */
[----:B------:R-:W-:Y:S02]  /*24700*/  SHF.R.U32.HI R42, RZ, 0x8, R80 ;  /* 0x00000008ff2a7819 */ /* 0x000fe40000011650 */
[----:B------:R-:W-:Y:S02]  /*24710*/  PRMT R49, R36, 0x3340, R37 ;  /* 0x0000334024317816 */ /* 0x000fe40000000025 */
[----:B------:R-:W-:-:S02]  /*24720*/  F2FP.SATFINITE.E4M3.F32.PACK_AB_MERGE_C R70, R71, R70, RZ ;  /* 0x000000464746723e */ /* 0x000fc400048070ff */
[----:B------:R-:W-:Y:S02]  /*24730*/  SHF.R.U32.HI R36, RZ, 0x8, R51 ;  /* 0x00000008ff247819 */ /* 0x000fe40000011633 */
[----:B------:R-:W-:Y:S02]  /*24740*/  SHF.R.U32.HI R37, RZ, 0x8, R154 ;  /* 0x00000008ff257819 */ /* 0x000fe4000001169a */
[----:B------:R-:W-:Y:S02]  /*24750*/  LOP3.LUT R138, R138, 0xffff, RZ, 0xc0, !PT ;  /* 0x0000ffff8a8a7812 */ /* 0x000fe400078ec0ff */
[----:B------:R-:W-:Y:S02]  /*24760*/  LOP3.LUT R71, R142, 0xffff, RZ, 0xc0, !PT ;  /* 0x0000ffff8e477812 */ /* 0x000fe400078ec0ff */
[----:B------:R-:W-:Y:S02]  /*24770*/  LOP3.LUT R146, R146, 0xffff, RZ, 0xc0, !PT ;  /* 0x0000ffff92927812 */ /* 0x000fe400078ec0ff */
[----:B------:R-:W-:-:S02]  /*24780*/  LOP3.LUT R41, R41, 0xffff, RZ, 0xc0, !PT ;  /* 0x0000ffff29297812 */ /* 0x000fc400078ec0ff */
[----:B------:R-:W-:Y:S02]  /*24790*/  LOP3.LUT R40, R40, 0xffff, RZ, 0xc0, !PT ;  /* 0x0000ffff28287812 */ /* 0x000fe400078ec0ff */
[----:B------:R-:W-:Y:S02]  /*247a0*/  LOP3.LUT R42, R42, 0xffff, RZ, 0xc0, !PT ;  /* 0x0000ffff2a2a7812 */ /* 0x000fe400078ec0ff */
[----:B------:R-:W-:Y:S02]  /*247b0*/  F2FP.SATFINITE.E4M3.F32.PACK_AB_MERGE_C R38, R39, R38, RZ ;  /* 0x000000262726723e */ /* 0x000fe400048070ff */
[----:B------:R-:W-:Y:S02]  /*247c0*/  LOP3.LUT R37, R37, 0xffff, RZ, 0xc0, !PT ;  /* 0x0000ffff25257812 */ /* 0x000fe400078ec0ff */
[----:B------:R-:W-:Y:S02]  /*247d0*/  LOP3.LUT R36, R36, 0xffff, RZ, 0xc0, !PT ;  /* 0x0000ffff24247812 */ /* 0x000fe400078ec0ff */
[----:B------:R-:W-:-:S02]  /*247e0*/  PRMT R44, R146, 0x3340, R1 ;  /* 0x00003340922c7816 */ /* 0x000fc40000000001 */
[----:B------:R-:W-:Y:S02]  /*247f0*/  PRMT R39, R138, 0x3340, R71 ;  /* 0x000033408a277816 */ /* 0x000fe40000000047 */
[----:B------:R-:W-:Y:S02]  /*24800*/  PRMT R47, R40, 0x3340, R41 ;  /* 0x00003340282f7816 */ /* 0x000fe40000000029 */
[----:B------:R-:W-:Y:S02]  /*24810*/  PRMT R48, R42, 0x3340, R1 ;  /* 0x000033402a307816 */ /* 0x000fe40000000001 */
[----:B------:R-:W-:Y:S02]  /*24820*/  SHF.R.U32.HI R40, RZ, 0x8, R58 ;  /* 0x00000008ff287819 */ /* 0x000fe4000001163a */
[----:B------:R-:W-:Y:S02]  /*24830*/  SHF.R.U32.HI R41, RZ, 0x8, R53 ;  /* 0x00000008ff297819 */ /* 0x000fe40000011635 */
[----:B------:R-:W-:-:S02]  /*24840*/  SHF.R.U32.HI R42, RZ, 0x8, R66 ;  /* 0x00000008ff2a7819 */ /* 0x000fc40000011642 */
[----:B------:R-:W-:Y:S02]  /*24850*/  PRMT R51, R36, 0x3340, R37 ;  /* 0x0000334024337816 */ /* 0x000fe40000000025 */
[----:B------:R-:W-:Y:S02]  /*24860*/  PRMT R31, R39, 0x5410, R44 ;  /* 0x00005410271f7816 */ /* 0x000fe4000000002c */
[----:B------:R-:W-:Y:S02]  /*24870*/  SHF.R.U32.HI R36, RZ, 0x8, R74 ;  /* 0x00000008ff247819 */ /* 0x000fe4000001164a */
[----:B------:R-:W-:Y:S02]  /*24880*/  SHF.R.U32.HI R37, RZ, 0x8, R55 ;  /* 0x00000008ff257819 */ /* 0x000fe40000011637 */
[----:B------:R-:W-:Y:S02]  /*24890*/  SHF.R.U32.HI R39, RZ, 0x8, R156 ;  /* 0x00000008ff277819 */ /* 0x000fe4000001169c */
[----:B------:R-:W-:-:S02]  /*248a0*/  LOP3.LUT R41, R41, 0xffff, RZ, 0xc0, !PT ;  /* 0x0000ffff29297812 */ /* 0x000fc400078ec0ff */
[----:B------:R-:W-:Y:S02]  /*248b0*/  LOP3.LUT R40, R40, 0xffff, RZ, 0xc0, !PT ;  /* 0x0000ffff28287812 */ /* 0x000fe400078ec0ff */
[----:B------:R-:W-:Y:S02]  /*248c0*/  LOP3.LUT R42, R42, 0xffff, RZ, 0xc0, !PT ;  /* 0x0000ffff2a2a7812 */ /* 0x000fe400078ec0ff */
[----:B------:R-:W-:Y:S02]  /*248d0*/  LOP3.LUT R37, R37, 0xffff, RZ, 0xc0, !PT ;  /* 0x0000ffff25257812 */ /* 0x000fe400078ec0ff */
[----:B------:R-:W-:Y:S02]  /*248e0*/  LOP3.LUT R36, R36, 0xffff, RZ, 0xc0, !PT ;  /* 0x0000ffff24247812 */ /* 0x000fe400078ec0ff */
[----:B------:R-:W-:Y:S02]  /*248f0*/  LOP3.LUT R44, R39, 0xffff, RZ, 0xc0, !PT ;  /* 0x0000ffff272c7812 */ /* 0x000fe400078ec0ff */
[----:B------:R-:W-:-:S02]  /*24900*/  SHF.R.U32.HI R39, RZ, 0x8, R84 ;  /* 0x00000008ff277819 */ /* 0x000fc40000011654 */
[----:B------:R-:W-:Y:S02]  /*24910*/  PRMT R53, R40, 0x3340, R41 ;  /* 0x0000334028357816 */ /* 0x000fe40000000029 */
[----:B------:R-:W-:Y:S02]  /*24920*/  PRMT R56, R42, 0x3340, R1 ;  /* 0x000033402a387816 */ /* 0x000fe40000000001 */
[----:B------:R-:W-:Y:S02]  /*24930*/  SHF.R.U32.HI R40, RZ, 0x8, R88 ;  /* 0x00000008ff287819 */ /* 0x000fe40000011658 */
[----:B------:R-:W-:Y:S02]  /*24940*/  SHF.R.U32.HI R41, RZ, 0x8, R57 ;  /* 0x00000008ff297819 */ /* 0x000fe40000011639 */
[----:B------:R-:W-:Y:S02]  /*24950*/  SHF.R.U32.HI R42, RZ, 0x8, R96 ;  /* 0x00000008ff2a7819 */ /* 0x000fe40000011660 */
[----:B------:R-:W-:-:S02]  /*24960*/  PRMT R55, R36, 0x3340, R37 ;  /* 0x0000334024377816 */ /* 0x000fc40000000025 */
[----:B------:R-:W-:Y:S02]  /*24970*/  SHF.R.U32.HI R36, RZ, 0x8, R104 ;  /* 0x00000008ff247819 */ /* 0x000fe40000011668 */
[----:B------:R-:W-:Y:S02]  /*24980*/  SHF.R.U32.HI R37, RZ, 0x8, R59 ;  /* 0x00000008ff257819 */ /* 0x000fe4000001163b */
[----:B------:R-:W-:Y:S02]  /*24990*/  LOP3.LUT R50, R39, 0xffff, RZ, 0xc0, !PT ;  /* 0x0000ffff27327812 */ /* 0x000fe400078ec0ff */
[----:B------:R-:W-:Y:S02]  /*249a0*/  SHF.R.U32.HI R39, RZ, 0x8, R158 ;  /* 0x00000008ff277819 */ /* 0x000fe4000001169e */
[----:B------:R-:W-:Y:S02]  /*249b0*/  LOP3.LUT R41, R41, 0xffff, RZ, 0xc0, !PT ;  /* 0x0000ffff29297812 */ /* 0x000fe400078ec0ff */
[----:B------:R-:W-:-:S02]  /*249c0*/  LOP3.LUT R40, R40, 0xffff, RZ, 0xc0, !PT ;  /* 0x0000ffff28287812 */ /* 0x000fc400078ec0ff */
[----:B------:R-:W-:Y:S02]  /*249d0*/  LOP3.LUT R42, R42, 0xffff, RZ, 0xc0, !PT ;  /* 0x0000ffff2a2a7812 */ /* 0x000fe400078ec0ff */
[----:B------:R-:W-:Y:S02]  /*249e0*/  LOP3.LUT R37, R37, 0xffff, RZ, 0xc0, !PT ;  /* 0x0000ffff25257812 */ /* 0x000fe400078ec0ff */
[----:B------:R-:W-:Y:S02]  /*249f0*/  LOP3.LUT R36, R36, 0xffff, RZ, 0xc0, !PT ;  /* 0x0000ffff24247812 */ /* 0x000fe400078ec0ff */
[----:B------:R-:W-:Y:S02]  /*24a00*/  LOP3.LUT R52, R39, 0xffff, RZ, 0xc0, !PT ;  /* 0x0000ffff27347812 */ /* 0x000fe400078ec0ff */
[----:B------:R-:W-:Y:S02]  /*24a10*/  PRMT R57, R40, 0x3340, R41 ;  /* 0x0000334028397816 */ /* 0x000fe40000000029 */
[----:B------:R-:W-:-:S02]  /*24a20*/  SHF.R.U32.HI R39, RZ, 0x8, R82 ;  /* 0x00000008ff277819 */ /* 0x000fc40000011652 */
[----:B------:R-:W-:Y:S02]  /*24a30*/  PRMT R60, R42, 0x3340, R1 ;  /* 0x000033402a3c7816 */ /* 0x000fe40000000001 */
[----:B------:R-:W-:Y:S02]  /*24a40*/  SHF.R.U32.HI R40, RZ, 0x8, R120 ;  /* 0x00000008ff287819 */ /* 0x000fe40000011678 */
[----:B------:R-:W-:Y:S02]  /*24a50*/  SHF.R.U32.HI R41, RZ, 0x8, R61 ;  /* 0x00000008ff297819 */ /* 0x000fe4000001163d */
[----:B------:R-:W-:Y:S02]  /*24a60*/  SHF.R.U32.HI R42, RZ, 0x8, R128 ;  /* 0x00000008ff2a7819 */ /* 0x000fe40000011680 */
[----:B------:R-:W-:Y:S02]  /*24a70*/  PRMT R59, R36, 0x3340, R37 ;  /* 0x00003340243b7816 */ /* 0x000fe40000000025 */
[----:B------:R-:W-:-:S02]  /*24a80*/  SHF.R.U32.HI R36, RZ, 0x8, R90 ;  /* 0x00000008ff247819 */ /* 0x000fc4000001165a */
[----:B------:R-:W-:Y:S02]  /*24a90*/  SHF.R.U32.HI R37, RZ, 0x8, R63 ;  /* 0x00000008ff257819 */ /* 0x000fe4000001163f */
[----:B------:R-:W-:Y:S02]  /*24aa0*/  LOP3.LUT R58, R39, 0xffff, RZ, 0xc0, !PT ;  /* 0x0000ffff273a7812 */ /* 0x000fe400078ec0ff */
[----:B------:R-:W-:Y:S02]  /*24ab0*/  LOP3.LUT R41, R41, 0xffff, RZ, 0xc0, !PT ;  /* 0x0000ffff29297812 */ /* 0x000fe400078ec0ff */
[----:B------:R-:W-:Y:S02]  /*24ac0*/  LOP3.LUT R40, R40, 0xffff, RZ, 0xc0, !PT ;  /* 0x0000ffff28287812 */ /* 0x000fe400078ec0ff */
[----:B------:R-:W-:Y:S02]  /*24ad0*/  SHF.R.U32.HI R39, RZ, 0x8, R112 ;  /* 0x00000008ff277819 */ /* 0x000fe40000011670 */
[----:B------:R-:W-:-:S02]  /*24ae0*/  LOP3.LUT R42, R42, 0xffff, RZ, 0xc0, !PT ;  /* 0x0000ffff2a2a7812 */ /* 0x000fc400078ec0ff */
[----:B------:R-:W-:Y:S02]  /*24af0*/  LOP3.LUT R37, R37, 0xffff, RZ, 0xc0, !PT ;  /* 0x0000ffff25257812 */ /* 0x000fe400078ec0ff */
[----:B------:R-:W-:Y:S02]  /*24b00*/  LOP3.LUT R36, R36, 0xffff, RZ, 0xc0, !PT ;  /* 0x0000ffff24247812 */ /* 0x000fe400078ec0ff */
[----:B------:R-:W-:Y:S02]  /*24b10*/  PRMT R61, R40, 0x3340, R41 ;  /* 0x00003340283d7816 */ /* 0x000fe40000000029 */
[----:B------:R-:W-:Y:S02]  /*24b20*/  LOP3.LUT R62, R39, 0xffff, RZ, 0xc0, !PT ;  /* 0x0000ffff273e7812 */ /* 0x000fe400078ec0ff */
[----:B------:R-:W-:Y:S02]  /*24b30*/  PRMT R64, R42, 0x3340, R1 ;  /* 0x000033402a407816 */ /* 0x000fe40000000001 */
[----:B------:R-:W-:-:S02]  /*24b40*/  SHF.R.U32.HI R41, RZ, 0x8, R65 ;  /* 0x00000008ff297819 */ /* 0x000fc40000011641 */
[----:B------:R-:W-:Y:S02]  /*24b50*/  SHF.R.U32.HI R42, RZ, 0x8, R144 ;  /* 0x00000008ff2a7819 */ /* 0x000fe40000011690 */
[----:B------:R-:W-:Y:S02]  /*24b60*/  SHF.R.U32.HI R39, RZ, 0x8, R98 ;  /* 0x00000008ff277819 */ /* 0x000fe40000011662 */
[----:B------:R-:W-:Y:S02]  /*24b70*/  PRMT R65, R36, 0x3340, R37 ;  /* 0x0000334024417816 */ /* 0x000fe40000000025 */
[----:B------:R-:W-:Y:S02]  /*24b80*/  SHF.R.U32.HI R36, RZ, 0x8, R106 ;  /* 0x00000008ff247819 */ /* 0x000fe4000001166a */
[----:B------:R-:W-:Y:S02]  /*24b90*/  SHF.R.U32.HI R37, RZ, 0x8, R67 ;  /* 0x00000008ff257819 */ /* 0x000fe40000011643 */
[----:B------:R-:W-:-:S02]  /*24ba0*/  LOP3.LUT R66, R42, 0xffff, RZ, 0xc0, !PT ;  /* 0x0000ffff2a427812 */ /* 0x000fc400078ec0ff */
[----:B------:R-:W-:Y:S02]  /*24bb0*/  LOP3.LUT R68, R39, 0xffff, RZ, 0xc0, !PT ;  /* 0x0000ffff27447812 */ /* 0x000fe400078ec0ff */
[----:B------:R-:W-:Y:S02]  /*24bc0*/  SHF.R.U32.HI R39, RZ, 0x8, R114 ;  /* 0x00000008ff277819 */ /* 0x000fe40000011672 */
[----:B------:R-:W-:Y:S02]  /*24bd0*/  LOP3.LUT R37, R37, 0xffff, RZ, 0xc0, !PT ;  /* 0x0000ffff25257812 */ /* 0x000fe400078ec0ff */
[----:B------:R-:W-:Y:S02]  /*24be0*/  LOP3.LUT R36, R36, 0xffff, RZ, 0xc0, !PT ;  /* 0x0000ffff24247812 */ /* 0x000fe400078ec0ff */
[----:B------:R-:W-:Y:S02]  /*24bf0*/  PRMT R63, R66, 0x3340, R1 ;  /* 0x00003340423f7816 */ /* 0x000fe40000000001 */
[----:B------:R-:W-:-:S02]  /*24c00*/  LOP3.LUT R72, R39, 0xffff, RZ, 0xc0, !PT ;  /* 0x0000ffff27487812 */ /* 0x000fc400078ec0ff */
[----:B------:R-:W-:Y:S02]  /*24c10*/  PRMT R66, R36, 0x3340, R37 ;  /* 0x0000334024427816 */ /* 0x000fe40000000025 */
[----:B------:R-:W-:Y:S02]  /*24c20*/  SHF.R.U32.HI R37, RZ, 0x8, R138 ;  /* 0x00000008ff257819 */ /* 0x000fe4000001168a */
[----:B------:R-:W-:Y:S02]  /*24c30*/  PRMT R67, R72, 0x3340, R1 ;  /* 0x0000334048437816 */ /* 0x000fe40000000001 */
[----:B------:R-:W-:Y:S01]  /*24c40*/  LOP3.LUT R72, R37, 0xffff, RZ, 0xc0, !PT ;  /* 0x0000ffff25487812 */ /* 0x000fe200078ec0ff */
[C---:B------:R-:W-:Y:S01]  /*24c50*/  FFMA.FTZ R37, R10.reuse, R73, -0.16845393180847167969 ;  /* 0xbe2c7f300a257423 */ /* 0x040fe20000010049 */
[----:B------:R-:W-:Y:S02]  /*24c60*/  SHF.R.U32.HI R39, RZ, 0x8, R71 ;  /* 0x00000008ff277819 */ /* 0x000fe40000011647 */
[----:B------:R-:W-:Y:S01]  /*24c70*/  SHF.R.U32.HI R40, RZ, 0x8, R136 ;  /* 0x00000008ff287819 */ /* 0x000fe20000011688 */
[----:B------:R-:W-:Y:S01]  /*24c80*/  FFMA.FTZ R37, R10, R37, 0.1716887056827545166 ;  /* 0x3e2fcf2a0a257423 */ /* 0x000fe20000010025 */
[----:B------:R-:W-:-:S02]  /*24c90*/  LOP3.LUT R39, R39, 0xffff, RZ, 0xc0, !PT ;  /* 0x0000ffff27277812 */ /* 0x000fc400078ec0ff */
[----:B------:R-:W-:Y:S01]  /*24ca0*/  LOP3.LUT R41, R41, 0xffff, RZ, 0xc0, !PT ;  /* 0x0000ffff29297812 */ /* 0x000fe200078ec0ff */
[----:B------:R-:W-:Y:S01]  /*24cb0*/  FFMA.FTZ R37, R10, R37, -0.17900948226451873779 ;  /* 0xbe374e430a257423 */ /* 0x000fe20000010025 */
[----:B------:R-:W-:Y:S02]  /*24cc0*/  LOP3.LUT R40, R40, 0xffff, RZ, 0xc0, !PT ;  /* 0x0000ffff28287812 */ /* 0x000fe400078ec0ff */
[----:B------:R-:W-:Y:S01]  /*24cd0*/  PRMT R72, R72, 0x3340, R39 ;  /* 0x0000334048487816 */ /* 0x000fe20000000027 */
[----:B------:R-:W-:Y:S01]  /*24ce0*/  FFMA.FTZ R37, R10, R37, 0.20512372255325317383 ;  /* 0x3e520bf40a257423 */ /* 0x000fe20000010025 */
[----:B------:R-:W-:Y:S01]  /*24cf0*/  LOP3.LUT R39, R6, 0xffff, RZ, 0xc0, !PT ;  /* 0x0000ffff06277812 */ /* 0x000fe200078ec0ff */
[C---:B------:R-:W-:Y:S01]  /*24d00*/  FFMA.FTZ R6, R11.reuse, R73, -0.16845393180847167969 ;  /* 0xbe2c7f300b067423 */ /* 0x040fe20000010049 */
[----:B------:R-:W-:Y:S01]  /*24d10*/  PRMT R42, R40, 0x3340, R41 ;  /* 0x00003340282a7816 */ /* 0x000fe20000000029 */
[C---:B------:R-:W-:Y:S01]  /*24d20*/  FFMA.FTZ R37, R10.reuse, R37, -0.24046532809734344482 ;  /* 0xbe763c8b0a257423 */ /* 0x040fe20000010025 */
[----:B------:R-:W-:Y:S01]  /*24d30*/  SHF.R.U32.HI R40, RZ, 0x8, R122 ;  /* 0x00000008ff287819 */ /* 0x000fe2000001167a */
[C---:B------:R-:W-:Y:S01]  /*24d40*/  FFMA.FTZ R6, R11.reuse, R6, 0.1716887056827545166 ;  /* 0x3e2fcf2a0b067423 */ /* 0x040fe20000010006 */
[----:B------:R-:W-:Y:S01]  /*24d50*/  SHF.R.U32.HI R41, RZ, 0x8, R69 ;  /* 0x00000008ff297819 */ /* 0x000fe20000011645 */
[----:B------:R-:W-:Y:S01]  /*24d60*/  FFMA.FTZ R37, R10, R37, 0.28857114911079406738 ;  /* 0x3e93bf990a257423 */ /* 0x000fe20000010025 */
[----:B------:R-:W-:Y:S01]  /*24d70*/  LOP3.LUT R40, R40, 0xffff, RZ, 0xc0, !PT ;  /* 0x0000ffff28287812 */ /* 0x000fe200078ec0ff */
[----:B------:R-:W-:Y:S01]  /*24d80*/  FFMA.FTZ R6, R11, R6, -0.17900948226451873779 ;  /* 0xbe374e430b067423 */ /* 0x000fe20000010006 */
[----:B------:R-:W-:Y:S01]  /*24d90*/  LOP3.LUT R41, R41, 0xffff, RZ, 0xc0, !PT ;  /* 0x0000ffff29297812 */ /* 0x000fe200078ec0ff */
[----:B------:R-:W-:Y:S01]  /*24da0*/  FFMA.FTZ R37, R10, R37, -0.36067417263984680176 ;  /* 0xbeb8aa490a257423 */ /* 0x000fe20000010025 */
[----:B------:R-:W-:Y:S01]  /*24db0*/  SHF.R.U32.HI R36, RZ, 0x8, R130 ;  /* 0x00000008ff247819 */ /* 0x000fe20000011682 */
[C---:B------:R-:W-:Y:S01]  /*24dc0*/  FFMA.FTZ R6, R11.reuse, R6, 0.20512372255325317383 ;  /* 0x3e520bf40b067423 */ /* 0x040fe20000010006 */
[----:B------:R-:W-:Y:S01]  /*24dd0*/  PRMT R69, R40, 0x3340, R41 ;  /* 0x0000334028457816 */ /* 0x000fe20000000029 */
[----:B------:R-:W-:Y:S01]  /*24de0*/  FFMA.FTZ R37, R10, R37, 0.48089820146560668945 ;  /* 0x3ef6384a0a257423 */ /* 0x000fe20000010025 */
[----:B------:R-:W-:Y:S01]  /*24df0*/  SHF.R.U32.HI R40, RZ, 0x8, R146 ;  /* 0x00000008ff287819 */ /* 0x000fe20000011692 */
[C---:B------:R-:W-:Y:S01]  /*24e00*/  FFMA.FTZ R6, R11.reuse, R6, -0.24046532809734344482 ;  /* 0xbe763c8b0b067423 */ /* 0x040fe20000010006 */
[----:B------:R-:W-:Y:S01]  /*24e10*/  LOP3.LUT R36, R36, 0xffff, RZ, 0xc0, !PT ;  /* 0x0000ffff24247812 */ /* 0x000fe200078ec0ff */
[----:B------:R-:W-:Y:S01]  /*24e20*/  FFMA.FTZ R37, R10, R37, -0.72134751081466674805 ;  /* 0xbf38aa3b0a257423 */ /* 0x000fe20000010025 */
[----:B------:R-:W-:Y:S01]  /*24e30*/  LOP3.LUT R74, R40, 0xffff, RZ, 0xc0, !PT ;  /* 0x0000ffff284a7812 */ /* 0x000fe200078ec0ff */
[----:B------:R-:W-:Y:S01]  /*24e40*/  FFMA.FTZ R6, R11, R6, 0.28857114911079406738 ;  /* 0x3e93bf990b067423 */ /* 0x000fe20000010006 */
[--C-:B------:R-:W-:Y:S01]  /*24e50*/  PRMT R40, R36, 0x3340, R1.reuse ;  /* 0x0000334024287816 */ /* 0x100fe20000000001 */
[C---:B------:R-:W-:Y:S01]  /*24e60*/  FMUL R37, R10.reuse, R37 ;  /* 0x000000250a257220 */ /* 0x040fe20000400000 */
[----:B------:R-:W-:Y:S01]  /*24e70*/  LOP3.LUT R36, R7, 0xffff, RZ, 0xc0, !PT ;  /* 0x0000ffff07247812 */ /* 0x000fe200078ec0ff */
[----:B------:R-:W-:Y:S01]  /*24e80*/  FFMA.FTZ R6, R11, R6, -0.36067417263984680176 ;  /* 0xbeb8aa490b067423 */ /* 0x000fe20000010006 */
[----:B------:R-:W-:Y:S01]  /*24e90*/  LOP3.LUT R15, R15, 0xffff, RZ, 0xc0, !PT ;  /* 0x0000ffff0f0f7812 */ /* 0x000fe200078ec0ff */
[----:B------:R-:W-:Y:S01]  /*24ea0*/  FMUL R37, R10, R37 ;  /* 0x000000250a257220 */ /* 0x000fe20000400000 */
[----:B------:R-:W-:Y:S01]  /*24eb0*/  LOP3.LUT R16, R16, 0xffff, RZ, 0xc0, !PT ;  /* 0x0000ffff10107812 */ /* 0x000fe200078ec0ff */
[----:B------:R-:W-:Y:S01]  /*24ec0*/  FFMA.FTZ R6, R11, R6, 0.48089820146560668945 ;  /* 0x3ef6384a0b067423 */ /* 0x000fe20000010006 */
[----:B------:R-:W-:Y:S01]  /*24ed0*/  PRMT R44, R44, 0x3340, R1 ;  /* 0x000033402c2c7816 */ /* 0x000fe20000000001 */
[----:B------:R-:W-:Y:S01]  /*24ee0*/  FFMA.FTZ R10, R10, 1.4426950216293334961, R37 ;  /* 0x3fb8aa3b0a0a7823 */ /* 0x000fe20000010025 */
[----:B------:R-:W-:Y:S01]  /*24ef0*/  F2FP.SATFINITE.E4M3.F32.PACK_AB_MERGE_C R86, R87, R86, RZ ;  /* 0x000000565756723e */ /* 0x000fe200048070ff */
[----:B------:R-:W-:Y:S01]  /*24f00*/  FFMA.FTZ R6, R11, R6, -0.72134751081466674805 ;  /* 0xbf38aa3b0b067423 */ /* 0x000fe20000010006 */
[----:B------:R-:W-:-:S02]  /*24f10*/  PRMT R50, R50, 0x3340, R1 ;  /* 0x0000334032327816 */ /* 0x000fc40000000001 */
[--C-:B------:R-:W-:Y:S01]  /*24f20*/  PRMT R52, R52, 0x3340, R1.reuse ;  /* 0x0000334034347816 */ /* 0x100fe20000000001 */
[C---:B------:R-:W-:Y:S01]  /*24f30*/  FMUL R6, R11.reuse, R6 ;  /* 0x000000060b067220 */ /* 0x040fe20000400000 */
[----:B------:R-:W-:Y:S02]  /*24f40*/  PRMT R58, R58, 0x3340, R1 ;  /* 0x000033403a3a7816 */ /* 0x000fe40000000001 */
[----:B------:R-:W-:Y:S01]  /*24f50*/  PRMT R20, R20, 0x4210, R39 ;  /* 0x0000421014147816 */ /* 0x000fe20000000027 */
[----:B------:R-:W-:Y:S01]  /*24f60*/  FMUL R6, R11, R6 ;  /* 0x000000060b067220 */ /* 0x000fe20000400000 */
[----:B------:R-:W-:Y:S02]  /*24f70*/  PRMT R21, R21, 0x4210, R36 ;  /* 0x0000421015157816 */ /* 0x000fe40000000024 */
[----:B------:R-:W-:Y:S01]  /*24f80*/  PRMT R22, R22, 0x4210, R15 ;  /* 0x0000421016167816 */ /* 0x000fe2000000000f */
[----:B------:R-:W-:Y:S01]  /*24f90*/  FFMA.FTZ R11, R11, 1.4426950216293334961, R6 ;  /* 0x3fb8aa3b0b0b7823 */ /* 0x000fe20000010006 */
[----:B------:R-:W-:-:S02]  /*24fa0*/  PRMT R23, R23, 0x4210, R16 ;  /* 0x0000421017177816 */ /* 0x000fc40000000010 */
[----:B------:R-:W-:Y:S02]  /*24fb0*/  LOP3.LUT R41, R38, 0xffff, RZ, 0xc0, !PT ;  /* 0x0000ffff26297812 */ /* 0x000fe400078ec0ff */
[----:B------:R-:W-:Y:S01]  /*24fc0*/  PRMT R34, R34, 0x5410, R35 ;  /* 0x0000541022227816 */ /* 0x000fe20000000023 */
[----:B------:R0:W-:Y:S01]  /*24fd0*/  STS.128 [R5], R20 ;  /* 0x0000001405007388 */ /* 0x0001e20000000c00 */
[----:B------:R-:W-:Y:S02]  /*24fe0*/  PRMT R43, R43, 0x5410, R44 ;  /* 0x000054102b2b7816 */ /* 0x000fe4000000002c */
[----:B------:R-:W-:Y:S02]  /*24ff0*/  LOP3.LUT R54, R54, 0xffff, RZ, 0xc0, !PT ;  /* 0x0000ffff36367812 */ /* 0x000fe400078ec0ff */
[----:B------:R-:W-:Y:S02]  /*25000*/  LOP3.LUT R7, R70, 0xffff, RZ, 0xc0, !PT ;  /* 0x0000ffff46077812 */ /* 0x000fe400078ec0ff */
[----:B------:R-:W-:-:S02]  /*25010*/  LOP3.LUT R86, R86, 0xffff, RZ, 0xc0, !PT ;  /* 0x0000ffff56567812 */ /* 0x000fc400078ec0ff */
[----:B------:R-:W-:Y:S02]  /*25020*/  PRMT R46, R45, 0x5410, R46 ;  /* 0x000054102d2e7816 */ /* 0x000fe4000000002e */
[----:B------:R-:W-:Y:S02]  /*25030*/  PRMT R47, R47, 0x5410, R48 ;  /* 0x000054102f2f7816 */ /* 0x000fe40000000030 */
[----:B------:R-:W-:Y:S02]  /*25040*/  PRMT R50, R49, 0x5410, R50 ;  /* 0x0000541031327816 */ /* 0x000fe40000000032 */
[----:B------:R-:W-:Y:S02]  /*25050*/  PRMT R51, R51, 0x5410, R52 ;  /* 0x0000541033337816 */ /* 0x000fe40000000034 */
[----:B------:R-:W-:Y:S02]  /*25060*/  PRMT R38, R53, 0x5410, R56 ;  /* 0x0000541035267816 */ /* 0x000fe40000000038 */
[----:B------:R-:W-:-:S02]  /*25070*/  PRMT R55, R55, 0x5410, R58 ;  /* 0x0000541037377816 */ /* 0x000fc4000000003a */
[----:B0-----:R-:W-:Y:S02]  /*25080*/  PRMT R20, R34, 0x5210, R39 ;  /* 0x0000521022147816 */ /* 0x001fe40000000027 */
[----:B------:R-:W-:Y:S02]  /*25090*/  PRMT R21, R43, 0x5210, R36 ;  /* 0x000052102b157816 */ /* 0x000fe40000000024 */
[----:B------:R-:W-:Y:S02]  /*250a0*/  PRMT R24, R24, 0x4210, R41 ;  /* 0x0000421018187816 */ /* 0x000fe40000000029 */
[----:B------:R-:W-:Y:S02]  /*250b0*/  PRMT R25, R25, 0x4210, R54 ;  /* 0x0000421019197816 */ /* 0x000fe40000000036 */
[----:B------:R-:W-:Y:S02]  /*250c0*/  PRMT R26, R26, 0x4210, R7 ;  /* 0x000042101a1a7816 */ /* 0x000fe40000000007 */
[----:B------:R-:W-:-:S02]  /*250d0*/  PRMT R27, R27, 0x4210, R86 ;  /* 0x000042101b1b7816 */ /* 0x000fc40000000056 */
[----:B------:R-:W-:Y:S01]  /*250e0*/  PRMT R22, R46, 0x5210, R15 ;  /* 0x000052102e167816 */ /* 0x000fe2000000000f */
[----:B------:R-:W-:Y:S01]  /*250f0*/  FADD R15, R13, R10 ;  /* 0x0000000a0d0f7221 */ /* 0x000fe20000000000 */
[----:B------:R-:W-:Y:S01]  /*25100*/  PRMT R23, R47, 0x5210, R16 ;  /* 0x000052102f177816 */ /* 0x000fe20000000010 */
[----:B------:R-:W-:Y:S01]  /*25110*/  STS.128 [R5+0x80], R24 ;  /* 0x0000801805007388 */ /* 0x000fe20000000c00 */
[----:B------:R-:W-:Y:S01]  /*25120*/  PRMT R36, R50, 0x5210, R41 ;  /* 0x0000521032247816 */ /* 0x000fe20000000029 */
[----:B------:R-:W-:Y:S01]  /*25130*/  FADD R16, R12, R11 ;  /* 0x0000000b0c107221 */ /* 0x000fe20000000000 */
[----:B------:R-:W-:Y:S01]  /*25140*/  PRMT R37, R51, 0x5210, R54 ;  /* 0x0000521033257816 */ /* 0x000fe20000000036 */
[----:B------:R-:W-:Y:S01]  /*25150*/  STS.128 [R5+0x400], R20 ;  /* 0x0004001405007388 */ /* 0x000fe20000000c00 */
[----:B------:R-:W-:Y:S01]  /*25160*/  PRMT R38, R38, 0x5210, R7 ;  /* 0x0000521026267816 */ /* 0x000fe20000000007 */
[----:B------:R-:W0:Y:S01]  /*25170*/  LDC.64 R12, c[0x0][0x270] ;  /* 0x00009c00ff0c7b82 */ /* 0x000e220000000a00 */
[----:B------:R-:W-:-:S02]  /*25180*/  PRMT R39, R55, 0x5210, R86 ;  /* 0x0000521037277816 */ /* 0x000fc40000000056 */
[C---:B------:R-:W-:Y:S02]  /*25190*/  ISETP.GE.U32.AND P0, PT, R9.reuse, 0x7f800000, PT ;  /* 0x7f8000000900780c */ /* 0x040fe40003f06070 */
[----:B------:R-:W-:Y:S01]  /*251a0*/  ISETP.GE.U32.AND P3, PT, R8, 0x7f800000, PT ;  /* 0x7f8000000800780c */ /* 0x000fe20003f66070 */
[----:B------:R1:W-:Y:S01]  /*251b0*/  STS.128 [R5+0x480], R36 ;  /* 0x0004802405007388 */ /* 0x0003e20000000c00 */
[----:B------:R-:W-:Y:S02]  /*251c0*/  FSETP.NEU.AND P2, PT, R9, RZ, PT ;  /* 0x000000ff0900720b */ /* 0x000fe40003f4d000 */
[----:B------:R-:W-:Y:S01]  /*251d0*/  F2FP.SATFINITE.E4M3.F32.PACK_AB_MERGE_C R116, R117, R116, RZ ;  /* 0x000000747574723e */ /* 0x000fe200048070ff */
[----:B------:R-:W-:Y:S01]  /*251e0*/  BAR.SYNC.DEFER_BLOCKING 0x0 ;  /* 0x0000000000007b1d */ /* 0x000fe20000010000 */
[----:B------:R-:W-:Y:S02]  /*251f0*/  PRMT R62, R62, 0x3340, R1 ;  /* 0x000033403e3e7816 */ /* 0x000fe40000000001 */
[----:B------:R-:W-:-:S02]  /*25200*/  PRMT R35, R61, 0x5410, R64 ;  /* 0x000054103d237816 */ /* 0x000fc40000000040 */
[----:B------:R-:W-:Y:S01]  /*25210*/  PRMT R62, R59, 0x5410, R62 ;  /* 0x000054103b3e7816 */ /* 0x000fe2000000003e */
[----:B------:R-:W-:Y:S01]  /*25220*/  @P0 IMAD.MOV.U32 R6, RZ, RZ, 0x7f800000 ;  /* 0x7f800000ff060424 */ /* 0x000fe200078e00ff */
[----:B------:R-:W-:Y:S02]  /*25230*/  FSETP.NEU.AND P1, PT, R8, RZ, PT ;  /* 0x000000ff0800720b */ /* 0x000fe40003f2d000 */
[----:B------:R-:W-:Y:S01]  /*25240*/  F2FP.SATFINITE.E4M3.F32.PACK_AB_MERGE_C R100, R101, R100, RZ ;  /* 0x000000646564723e */ /* 0x000fe200048070ff */
[----:B------:R-:W-:Y:S01]  /*25250*/  @P0 FFMA.FTZ R15, R9, R6, +INF ;  /* 0x7f800000090f0423 */ /* 0x000fe20000010006 */
[----:B------:R-:W-:Y:S01]  /*25260*/  @P3 IMAD.MOV.U32 R9, RZ, RZ, 0x7f800000 ;  /* 0x7f800000ff093424 */ /* 0x000fe200078e00ff */
[----:B------:R-:W-:Y:S02]  /*25270*/  F2FP.SATFINITE.E4M3.F32.PACK_AB_MERGE_C R102, R103, R102, RZ ;  /* 0x000000666766723e */ /* 0x000fe400048070ff */
[----:B------:R-:W-:Y:S01]  /*25280*/  LOP3.LUT R7, R100, 0xffff, RZ, 0xc0, !PT ;  /* 0x0000ffff64077812 */ /* 0x000fe200078ec0ff */
[----:B------:R-:W-:Y:S01]  /*25290*/  @P3 FFMA.FTZ R16, R8, R9, +INF ;  /* 0x7f80000008103423 */ /* 0x000fe20000010009 */
[----:B------:R-:W-:Y:S01]  /*252a0*/  LOP3.LUT R9, R116, 0xffff, RZ, 0xc0, !PT ;  /* 0x0000ffff74097812 */ /* 0x000fe200078ec0ff */
[----:B------:R-:W2:Y:S01]  /*252b0*/  LDC R103, c[0x0][0x278] ;  /* 0x00009e00ff677b82 */ /* 0x000ea20000000800 */
[----:B------:R-:W-:Y:S01]  /*252c0*/  LOP3.LUT R102, R102, 0xffff, RZ, 0xc0, !PT ;  /* 0x0000ffff66667812 */ /* 0x000fe200078ec0ff */
[----:B0-----:R-:W-:Y:S01]  /*252d0*/  IMAD R6, R226, R13, RZ ;  /* 0x0000000de2067224 */ /* 0x001fe200078e02ff */
[----:B-1----:R-:W-:-:S02]  /*252e0*/  PRMT R37, R18, 0x4210, R9 ;  /* 0x0000421012257816 */ /* 0x002fc40000000009 */
[----:B------:R-:W-:Y:S01]  /*252f0*/  PRMT R61, R62, 0x5210, R9 ;  /* 0x000052103e3d7816 */ /* 0x000fe20000000009 */
[----:B------:R-:W0:Y:S01]  /*25300*/  LDS.128 R24, [R4] ;  /* 0x0000000004187984 */ /* 0x000e220000000c00 */
[----:B------:R-:W-:Y:S02]  /*25310*/  PRMT R36, R28, 0x4210, R7 ;  /* 0x000042101c247816 */ /* 0x000fe40000000007 */
[----:B------:R-:W-:Y:S01]  /*25320*/  PRMT R28, R19, 0x4210, R102 ;  /* 0x00004210131c7816 */ /* 0x000fe20000000066 */
[----:B------:R-:W-:Y:S01]  /*25330*/  LDS.128 R220, [R4+0x800] ;  /* 0x0008000004dc7984 */ /* 0x000fe20000000c00 */
[----:B------:R-:W1:Y:S01]  /*25340*/  LDC.64 R18, c[0x0][0x228] ;  /* 0x00008a00ff127b82 */ /* 0x000e620000000a00 */
[----:B------:R-:W-:Y:S02]  /*25350*/  PRMT R60, R57, 0x5410, R60 ;  /* 0x00005410393c7816 */ /* 0x000fe4000000003c */
[----:B------:R-:W3:Y:S01]  /*25360*/  LDS.128 R20, [R0] ;  /* 0x0000000000147984 */ /* 0x000ee20000000c00 */
[----:B------:R-:W-:-:S02]  /*25370*/  F2FP.SATFINITE.E4M3.F32.PACK_AB_MERGE_C R132, R133, R132, RZ ;  /* 0x000000848584723e */ /* 0x000fc400048070ff */
[----:B------:R-:W-:Y:S01]  /*25380*/  F2FP.SATFINITE.E4M3.F32.PACK_AB_MERGE_C R148, R149, R148, RZ ;  /* 0x000000949594723e */ /* 0x000fe200048070ff */
[----:B------:R-:W4:Y:S01]  /*25390*/  LDS.128 R8, [R0+0x800] ;  /* 0x0008000000087984 */ /* 0x000f220000000c00 */
[----:B------:R-:W-:Y:S02]  /*253a0*/  PRMT R60, R60, 0x5210, R7 ;  /* 0x000052103c3c7816 */ /* 0x000fe40000000007 */
[----:B------:R-:W-:Y:S02]  /*253b0*/  LOP3.LUT R132, R132, 0xffff, RZ, 0xc0, !PT ;  /* 0x0000ffff84847812 */ /* 0x000fe400078ec0ff */
[----:B------:R-:W-:Y:S02]  /*253c0*/  LOP3.LUT R7, R148, 0xffff, RZ, 0xc0, !PT ;  /* 0x0000ffff94077812 */ /* 0x000fe400078ec0ff */
[----:B------:R-:W-:Y:S02]  /*253d0*/  PRMT R42, R42, 0x5410, R63 ;  /* 0x000054102a2a7816 */ /* 0x000fe4000000003f */
[----:B------:R-:W-:-:S02]  /*253e0*/  F2FP.SATFINITE.E4M3.F32.PACK_AB_MERGE_C R134, R135, R134, RZ ;  /* 0x000000868786723e */ /* 0x000fc400048070ff */
[----:B------:R-:W-:Y:S02]  /*253f0*/  PRMT R38, R33, 0x4210, R132 ;  /* 0x0000421021267816 */ /* 0x000fe40000000084 */
[--C-:B------:R-:W-:Y:S01]  /*25400*/  PRMT R39, R32, 0x4210, R7.reuse ;  /* 0x0000421020277816 */ /* 0x100fe20000000007 */
[----:B------:R-:W-:Y:S01]  /*25410*/  BAR.SYNC.DEFER_BLOCKING 0x0 ;  /* 0x0000000000007b1d */ /* 0x000fe20000010000 */
[----:B------:R-:W-:Y:S02]  /*25420*/  PRMT R63, R42, 0x5210, R7 ;  /* 0x000052102a3f7816 */ /* 0x000fe40000000007 */
[----:B------:R-:W-:Y:S02]  /*25430*/  F2FP.SATFINITE.E4M3.F32.PACK_AB_MERGE_C R118, R119, R118, RZ ;  /* 0x000000767776723e */ /* 0x000fe400048070ff */
[----:B------:R-:W-:Y:S02]  /*25440*/  F2FP.SATFINITE.E4M3.F32.PACK_AB_MERGE_C R150, R151, R150, RZ ;  /* 0x000000969796723e */ /* 0x000fe400048070ff */
[----:B------:R-:W-:-:S02]  /*25450*/  PRMT R68, R68, 0x3340, R1 ;  /* 0x0000334044447816 */ /* 0x000fc40000000001 */
[----:B------:R-:W-:Y:S02]  /*25460*/  PRMT R71, R74, 0x3340, R1 ;  /* 0x000033404a477816 */ /* 0x000fe40000000001 */
[----:B------:R-:W-:Y:S02]  /*25470*/  PRMT R40, R69, 0x5410, R40 ;  /* 0x0000541045287816 */ /* 0x000fe40000000028 */
[----:B------:R-:W-:Y:S02]  /*25480*/  LOP3.LUT R7, R134, 0xffff, RZ, 0xc0, !PT ;  /* 0x0000ffff86077812 */ /* 0x000fe400078ec0ff */
[----:B------:R-:W-:Y:S02]  /*25490*/  PRMT R65, R65, 0x5410, R68 ;  /* 0x0000541041417816 */ /* 0x000fe40000000044 */
[----:B------:R-:W-:Y:S02]  /*254a0*/  PRMT R67, R66, 0x5410, R67 ;  /* 0x0000541042437816 */ /* 0x000fe40000000043 */
[----:B------:R-:W-:-:S02]  /*254b0*/  PRMT R71, R72, 0x5410, R71 ;  /* 0x0000541048477816 */ /* 0x000fc40000000047 */
[----:B------:R-:W-:Y:S02]  /*254c0*/  LOP3.LUT R118, R118, 0xffff, RZ, 0xc0, !PT ;  /* 0x0000ffff76767812 */ /* 0x000fe400078ec0ff */
[----:B------:R-:W-:Y:S01]  /*254d0*/  LOP3.LUT R150, R150, 0xffff, RZ, 0xc0, !PT ;  /* 0x0000ffff96967812 */ /* 0x000fe200078ec0ff */
[----:B------:R2:W-:Y:S01]  /*254e0*/  STS.128 [R5], R36 ;  /* 0x0000002405007388 */ /* 0x0005e20000000c00 */
[--C-:B------:R-:W-:Y:S02]  /*254f0*/  PRMT R30, R30, 0x4210, R7.reuse ;  /* 0x000042101e1e7816 */ /* 0x100fe40000000007 */
[----:B------:R-:W-:Y:S01]  /*25500*/  PRMT R34, R40, 0x5210, R7 ;  /* 0x0000521028227816 */ /* 0x000fe20000000007 */
[----:B------:R-:W-:Y:S01]  /*25510*/  IMAD R7, R228, R12, RZ ;  /* 0x0000000ce4077224 */ /* 0x000fe200078e02ff */
[----:B------:R-:W-:Y:S02]  /*25520*/  PRMT R62, R35, 0x5210, R132 ;  /* 0x00005210233e7816 */ /* 0x000fe40000000084 */
[----:B------:R-:W-:-:S02]  /*25530*/  PRMT R32, R65, 0x5210, R102 ;  /* 0x0000521041207816 */ /* 0x000fc40000000066 */
[----:B------:R-:W-:Y:S01]  /*25540*/  PRMT R29, R29, 0x4210, R118 ;  /* 0x000042101d1d7816 */ /* 0x000fe20000000076 */
[----:B------:R-:W-:Y:S01]  /*25550*/  STS.128 [R5+0x400], R60 ;  /* 0x0004003c05007388 */ /* 0x000fe20000000c00 */
[----:B------:R-:W-:Y:S02]  /*25560*/  PRMT R31, R31, 0x4210, R150 ;  /* 0x000042101f1f7816 */ /* 0x000fe40000000096 */
[----:B------:R-:W-:Y:S02]  /*25570*/  PRMT R33, R67, 0x5210, R118 ;  /* 0x0000521043217816 */ /* 0x000fe40000000076 */
[----:B------:R-:W-:Y:S01]  /*25580*/  PRMT R35, R71, 0x5210, R150 ;  /* 0x0000521047237816 */ /* 0x000fe20000000096 */
[----:B------:R-:W-:Y:S01]  /*25590*/  STS.128 [R5+0x80], R28 ;  /* 0x0000801c05007388 */ /* 0x000fe20000000c00 */
[----:B--2---:R-:W-:Y:S02]  /*255a0*/  SHF.R.U32.HI R36, RZ, 0x6, R216 ;  /* 0x00000006ff247819 */ /* 0x004fe400000116d8 */
[----:B-1----:R-:W-:Y:S01]  /*255b0*/  IADD3 R108, P0, P3, R6, R18, R7 ;  /* 0x00000012066c7210 */ /* 0x002fe20007b1e007 */
[----:B------:R1:W-:Y:S01]  /*255c0*/  STS.128 [R5+0x480], R32 ;  /* 0x0004802005007388 */ /* 0x0003e20000000c00 */
[----:B------:R-:W-:-:S02]  /*255d0*/  SGXT.U32 R36, R36, 0x2 ;  /* 0x000000022424781a */ /* 0x000fc40000000000 */
[C---:B0-----:R-:W-:Y:S02]  /*255e0*/  PRMT R51, R24.reuse, 0x7773, RZ ;  /* 0x0000777318337816 */ /* 0x041fe400000000ff */
[----:B------:R-:W-:Y:S01]  /*255f0*/  PRMT R53, R24, 0x7772, RZ ;  /* 0x0000777218357816 */ /* 0x000fe200000000ff */
[----:B------:R-:W-:Y:S01]  /*25600*/  IMAD R18, R36, R103, RZ ;  /* 0x0000006724127224 */ /* 0x000fe200078e02ff */
[C---:B------:R-:W-:Y:S02]  /*25610*/  PRMT R55, R24.reuse, 0x7771, RZ ;  /* 0x0000777118377816 */ /* 0x040fe400000000ff */
[----:B------:R-:W-:Y:S01]  /*25620*/  PRMT R57, R24, 0x7770, RZ ;  /* 0x0000777018397816 */ /* 0x000fe200000000ff */
[----:B------:R-:W-:Y:S01]  /*25630*/  IMAD R24, R103, 0x4, R18 ;  /* 0x0000000467187824 */ /* 0x000fe200078e0212 */
[----:B------:R-:W-:Y:S02]  /*25640*/  SHF.R.S32.HI R12, RZ, 0x1f, R7 ;  /* 0x0000001fff0c7819 */ /* 0x000fe40000011407 */
[----:B------:R-:W-:-:S02]  /*25650*/  SHF.R.S32.HI R109, RZ, 0x1f, R6 ;  /* 0x0000001fff6d7819 */ /* 0x000fc40000011406 */
[C---:B------:R-:W-:Y:S02]  /*25660*/  PRMT R37, R26.reuse, 0x7772, RZ ;  /* 0x000077721a257816 */ /* 0x040fe400000000ff */
[C---:B-1----:R-:W-:Y:S02]  /*25670*/  PRMT R35, R26.reuse, 0x7773, RZ ;  /* 0x000077731a237816 */ /* 0x042fe400000000ff */
[C---:B------:R-:W-:Y:S02]  /*25680*/  PRMT R39, R26.reuse, 0x7771, RZ ;  /* 0x000077711a277816 */ /* 0x040fe400000000ff */
[----:B------:R-:W-:Y:S01]  /*25690*/  PRMT R41, R26, 0x7770, RZ ;  /* 0x000077701a297816 */ /* 0x000fe200000000ff */
[----:B------:R-:W-:Y:S01]  /*256a0*/  IMAD R26, R103, 0x4, R24 ;  /* 0x00000004671a7824 */ /* 0x000fe200078e0218 */
[----:B------:R-:W-:Y:S02]  /*256b0*/  IADD3.X R109, R109, R19, R12, P0, P3 ;  /* 0x000000136d6d7210 */ /* 0x000fe400007e640c */
[----:B------:R-:W-:-:S02]  /*256c0*/  IADD3 R6, P0, R18, R108, RZ ;  /* 0x0000006c12067210 */ /* 0x000fc40007f1e0ff */
[-C--:B------:R-:W-:Y:S02]  /*256d0*/  IADD3 R12, P3, R24, R108.reuse, RZ ;  /* 0x0000006c180c7210 */ /* 0x080fe40007f7e0ff */
[-C--:B------:R-:W-:Y:S01]  /*256e0*/  LEA.HI.X.SX32 R7, R18, R109.reuse, 0x1, P0 ;  /* 0x0000006d12077211 */ /* 0x080fe200000f0eff */
[----:B------:R-:W-:Y:S01]  /*256f0*/  BAR.SYNC.DEFER_BLOCKING 0x0 ;  /* 0x0000000000007b1d */ /* 0x000fe20000010000 */
[----:B------:R-:W-:Y:S02]  /*25700*/  IADD3 R18, P0, R26, R108, RZ ;  /* 0x0000006c1a127210 */ /* 0x000fe40007f1e0ff */
[----:B---3--:R-:W-:Y:S02]  /*25710*/  PRMT R67, R22, 0x7773, RZ ;  /* 0x0000777316437816 */ /* 0x008fe400000000ff */
[----:B------:R-:W-:Y:S01]  /*25720*/  LEA.HI.X.SX32 R19, R26, R109, 0x1, P0 ;  /* 0x0000006d1a137211 */ /* 0x000fe200000f0eff */
[----:B------:R-:W-:Y:S01]  /*25730*/  IMAD R26, R103, 0x8, R26 ;  /* 0x00000008671a7824 */ /* 0x000fe200078e021a */
[----:B------:R-:W-:-:S02]  /*25740*/  PRMT R69, R22, 0x7772, RZ ;  /* 0x0000777216457816 */ /* 0x000fc400000000ff */
[C---:B------:R-:W-:Y:S02]  /*25750*/  PRMT R71, R22.reuse, 0x7771, RZ ;  /* 0x0000777116477816 */ /* 0x040fe400000000ff */
[----:B------:R-:W-:Y:S02]  /*25760*/  PRMT R73, R22, 0x7770, RZ ;  /* 0x0000777016497816 */ /* 0x000fe400000000ff */
[----:B------:R-:W-:Y:S01]  /*25770*/  LEA.HI.X.SX32 R13, R24, R109, 0x1, P3 ;  /* 0x0000006d180d7211 */ /* 0x000fe200018f0eff */
[----:B------:R-:W-:Y:S01]  /*25780*/  IMAD R24, R103, 0x4, R26 ;  /* 0x0000000467187824 */ /* 0x000fe200078e021a */
[----:B------:R-:W-:Y:S02]  /*25790*/  LEA.HI R28, R216, 0xc, RZ, 0x1a ;  /* 0x0000000cd81c7811 */ /* 0x000fe400078fd0ff */
[----:B------:R-:W-:Y:S02]  /*257a0*/  IADD3 R22, P0, R26, R108, RZ ;  /* 0x0000006c1a167210 */ /* 0x000fe40007f1e0ff */
[----:B------:R-:W-:-:S02]  /*257b0*/  PRMT R43, R25, 0x7773, RZ ;  /* 0x00007773192b7816 */ /* 0x000fc400000000ff */
[C---:B------:R-:W-:Y:S02]  /*257c0*/  PRMT R45, R25.reuse, 0x7772, RZ ;  /* 0x00007772192d7816 */ /* 0x040fe400000000ff */
[C---:B------:R-:W-:Y:S01]  /*257d0*/  PRMT R47, R25.reuse, 0x7771, RZ ;  /* 0x00007771192f7816 */ /* 0x040fe200000000ff */
[----:B------:R0:W-:Y:S01]  /*257e0*/  STG.E.U8 desc[UR4][R6.64], R57 ;  /* 0x0000003906007986 */ /* 0x0001e2000c101104 */
[----:B------:R-:W-:Y:S02]  /*257f0*/  PRMT R49, R25, 0x7770, RZ ;  /* 0x0000777019317816 */ /* 0x000fe400000000ff */
[C---:B------:R-:W-:Y:S02]  /*25800*/  PRMT R59, R23.reuse, 0x7773, RZ ;  /* 0x00007773173b7816 */ /* 0x040fe400000000ff */
[C---:B------:R-:W-:Y:S02]  /*25810*/  PRMT R61, R23.reuse, 0x7772, RZ ;  /* 0x00007772173d7816 */ /* 0x040fe400000000ff */
[----:B------:R-:W-:-:S02]  /*25820*/  PRMT R63, R23, 0x7771, RZ ;  /* 0x00007771173f7816 */ /* 0x000fc400000000ff */
[----:B------:R-:W-:Y:S02]  /*25830*/  PRMT R65, R23, 0x7770, RZ ;  /* 0x0000777017417816 */ /* 0x000fe400000000ff */
[----:B------:R-:W-:Y:S02]  /*25840*/  PRMT R25, R20, 0x7770, RZ ;  /* 0x0000777014197816 */ /* 0x000fe400000000ff */
[C---:B------:R-:W-:Y:S02]  /*25850*/  PRMT R75, R21.reuse, 0x7773, RZ ;  /* 0x00007773154b7816 */ /* 0x040fe400000000ff */
[C---:B------:R-:W-:Y:S01]  /*25860*/  PRMT R77, R21.reuse, 0x7772, RZ ;  /* 0x00007772154d7816 */ /* 0x040fe200000000ff */
[----:B------:R1:W-:Y:S01]  /*25870*/  STG.E.U8 desc[UR4][R12.64], R25 ;  /* 0x000000190c007986 */ /* 0x0003e2000c101104 */
[C---:B------:R-:W-:Y:S02]  /*25880*/  PRMT R79, R21.reuse, 0x7771, RZ ;  /* 0x00007771154f7816 */ /* 0x040fe400000000ff */
[----:B------:R-:W-:Y:S01]  /*25890*/  PRMT R81, R21, 0x7770, RZ ;  /* 0x0000777015517816 */ /* 0x000fe200000000ff */
[----:B------:R-:W-:Y:S01]  /*258a0*/  IMAD R21, R28, R103, RZ ;  /* 0x000000671c157224 */ /* 0x000fe200078e02ff */
[----:B------:R-:W-:Y:S01]  /*258b0*/  LEA.HI.X.SX32 R23, R26, R109, 0x1, P0 ;  /* 0x0000006d1a177211 */ /* 0x000fe200000f0eff */
[----:B------:R-:W-:Y:S01]  /*258c0*/  IMAD R26, R103, 0x4, R24 ;  /* 0x00000004671a7824 */ /* 0x000fe200078e0218 */
[----:B0-----:R-:W-:Y:S01]  /*258d0*/  IADD3 R6, P0, R24, R108, RZ ;  /* 0x0000006c18067210 */ /* 0x001fe20007f1e0ff */
[----:B------:R0:W-:Y:S01]  /*258e0*/  STG.E.U8 desc[UR4][R18.64], R55 ;  /* 0x0000003712007986 */ /* 0x0001e2000c101104 */
[----:B------:R-:W-:-:S02]  /*258f0*/  PRMT R83, R20, 0x7773, RZ ;  /* 0x0000777314537816 */ /* 0x000fc400000000ff */
[C---:B------:R-:W-:Y:S02]  /*25900*/  PRMT R85, R20.reuse, 0x7772, RZ ;  /* 0x0000777214557816 */ /* 0x040fe400000000ff */
[----:B------:R-:W-:Y:S02]  /*25910*/  PRMT R87, R20, 0x7771, RZ ;  /* 0x0000777114577816 */ /* 0x000fe400000000ff */
[-C--:B------:R-:W-:Y:S02]  /*25920*/  LEA.HI.X.SX32 R7, R24, R109.reuse, 0x1, P0 ;  /* 0x0000006d18077211 */ /* 0x080fe400000f0eff */
[CC--:B------:R-:W-:Y:S02]  /*25930*/  IADD3 R20, P3, R21.reuse, R108.reuse, RZ ;  /* 0x0000006c15147210 */ /* 0x0c0fe40007f7e0ff */
[----:B-1----:R-:W-:Y:S02]  /*25940*/  IADD3 R12, P0, R26, R108, RZ ;  /* 0x0000006c1a0c7210 */ /* 0x002fe40007f1e0ff */
[----:B------:R-:W-:-:S02]  /*25950*/  LEA.HI.X.SX32 R21, R21, R109, 0x1, P3 ;  /* 0x0000006d15157211 */ /* 0x000fc400018f0eff */
[----:B------:R-:W-:Y:S01]  /*25960*/  LEA.HI.X.SX32 R13, R26, R109, 0x1, P0 ;  /* 0x0000006d1a0d7211 */ /* 0x000fe200000f0eff */
[----:B------:R-:W-:Y:S01]  /*25970*/  IMAD R26, R103, 0x8, R26 ;  /* 0x00000008671a7824 */ /* 0x000fe200078e021a */
[----:B------:R-:W-:Y:S01]  /*25980*/  LEA.HI R28, R216, 0x1c, RZ, 0x1a ;  /* 0x0000001cd81c7811 */ /* 0x000fe200078fd0ff */
[----:B------:R1:W-:Y:S01]  /*25990*/  STG.E.U8 desc[UR4][R20.64], R87 ;  /* 0x0000005714007986 */ /* 0x0003e2000c101104 */
[----:B------:R-:W-:Y:S01]  /*259a0*/  PRMT R29, R27, 0x7773, RZ ;  /* 0x000077731b1d7816 */ /* 0x000fe200000000ff */
[----:B------:R-:W-:Y:S01]  /*259b0*/  IMAD R24, R103, 0x4, R26 ;  /* 0x0000000467187824 */ /* 0x000fe200078e021a */
[C---:B------:R-:W-:Y:S01]  /*259c0*/  PRMT R31, R27.reuse, 0x7772, RZ ;  /* 0x000077721b1f7816 */ /* 0x040fe200000000ff */
[----:B------:R2:W-:Y:S01]  /*259d0*/  STG.E.U8 desc[UR4][R22.64], R53 ;  /* 0x0000003516007986 */ /* 0x0005e2000c101104 */
[----:B------:R-:W-:Y:S01]  /*259e0*/  IMAD R25, R28, R103, RZ ;  /* 0x000000671c197224 */ /* 0x000fe200078e02ff */
[----:B------:R-:W-:Y:S02]  /*259f0*/  LEA.HI R28, R216, 0x2c, RZ, 0x1a ;  /* 0x0000002cd81c7811 */ /* 0x000fe400078fd0ff */
[----:B------:R3:W-:Y:S01]  /*25a00*/  STG.E.U8 desc[UR4][R6.64], R85 ;  /* 0x0000005506007986 */ /* 0x0007e2000c101104 */
[----:B------:R-:W-:-:S02]  /*25a10*/  PRMT R33, R27, 0x7771, RZ ;  /* 0x000077711b217816 */ /* 0x000fc400000000ff */
[CC--:B0-----:R-:W-:Y:S01]  /*25a20*/  IADD3 R18, P3, R25.reuse, R108.reuse, RZ ;  /* 0x0000006c19127210 */ /* 0x0c1fe20007f7e0ff */
[----:B------:R0:W-:Y:S01]  /*25a30*/  STG.E.U8 desc[UR4][R12.64], R51 ;  /* 0x000000330c007986 */ /* 0x0001e2000c101104 */
[-C--:B-1----:R-:W-:Y:S02]  /*25a40*/  IADD3 R20, P0, R26, R108.reuse, RZ ;  /* 0x0000006c1a147210 */ /* 0x082fe40007f1e0ff */
[----:B------:R-:W-:Y:S01]  /*25a50*/  LEA.HI.X.SX32 R19, R25, R109, 0x1, P3 ;  /* 0x0000006d19137211 */ /* 0x000fe200018f0eff */
[----:B------:R-:W-:Y:S01]  /*25a60*/  IMAD R25, R28, R103, RZ ;  /* 0x000000671c197224 */ /* 0x000fe200078e02ff */
[----:B------:R-:W-:Y:S01]  /*25a70*/  LEA.HI.X.SX32 R21, R26, R109, 0x1, P0 ;  /* 0x0000006d1a157211 */ /* 0x000fe200000f0eff */
[----:B------:R-:W-:Y:S01]  /*25a80*/  IMAD R26, R103, 0x4, R24 ;  /* 0x00000004671a7824 */ /* 0x000fe200078e0218 */
[----:B--2---:R-:W-:Y:S01]  /*25a90*/  IADD3 R22, P0, R24, R108, RZ ;  /* 0x0000006c18167210 */ /* 0x004fe20007f1e0ff */
[----:B------:R1:W-:Y:S01]  /*25aa0*/  STG.E.U8 desc[UR4][R18.64], R83 ;  /* 0x0000005312007986 */ /* 0x0003e2000c101104 */
[----:B------:R-:W-:-:S02]  /*25ab0*/  LEA.HI R28, R216, 0x3c, RZ, 0x1a ;  /* 0x0000003cd81c7811 */ /* 0x000fc400078fd0ff */
[-C--:B------:R-:W-:Y:S01]  /*25ac0*/  LEA.HI.X.SX32 R23, R24, R109.reuse, 0x1, P0 ;  /* 0x0000006d18177211 */ /* 0x080fe200000f0eff */
[----:B------:R2:W-:Y:S01]  /*25ad0*/  STG.E.U8 desc[UR4][R20.64], R49 ;  /* 0x0000003114007986 */ /* 0x0005e2000c101104 */
[CC--:B---3--:R-:W-:Y:S02]  /*25ae0*/  IADD3 R6, P0, R26.reuse, R108.reuse, RZ ;  /* 0x0000006c1a067210 */ /* 0x0c8fe40007f1e0ff */
[-C--:B0-----:R-:W-:Y:S01]  /*25af0*/  IADD3 R12, P3, R25, R108.reuse, RZ ;  /* 0x0000006c190c7210 */ /* 0x081fe20007f7e0ff */
[----:B------:R0:W-:Y:S01]  /*25b00*/  STG.E.U8 desc[UR4][R22.64], R81 ;  /* 0x0000005116007986 */ /* 0x0001e2000c101104 */
[-C--:B------:R-:W-:Y:S01]  /*25b10*/  LEA.HI.X.SX32 R7, R26, R109.reuse, 0x1, P0 ;  /* 0x0000006d1a077211 */ /* 0x080fe200000f0eff */
[----:B------:R-:W-:Y:S01]  /*25b20*/  IMAD R26, R103, 0x8, R26 ;  /* 0x00000008671a7824 */ /* 0x000fe200078e021a */
[----:B------:R-:W-:Y:S01]  /*25b30*/  LEA.HI.X.SX32 R13, R25, R109, 0x1, P3 ;  /* 0x0000006d190d7211 */ /* 0x000fe200018f0eff */
[----:B------:R-:W-:Y:S01]  /*25b40*/  IMAD R25, R28, R103, RZ ;  /* 0x000000671c197224 */ /* 0x000fe200078e02ff */
[----:B------:R-:W-:Y:S01]  /*25b50*/  LEA.HI R28, R216, 0x4c, RZ, 0x1a ;  /* 0x0000004cd81c7811 */ /* 0x000fe200078fd0ff */
[----:B------:R-:W-:Y:S01]  /*25b60*/  IMAD R24, R103, 0x4, R26 ;  /* 0x0000000467187824 */ /* 0x000fe200078e021a */
[----:B-1----:R-:W-:Y:S01]  /*25b70*/  IADD3 R18, P0, R26, R108, RZ ;  /* 0x0000006c1a127210 */ /* 0x002fe20007f1e0ff */
[----:B------:R1:W-:Y:S01]  /*25b80*/  STG.E.U8 desc[UR4][R6.64], R47 ;  /* 0x0000002f06007986 */ /* 0x0003e2000c101104 */
[----:B------:R-:W-:-:S02]  /*25b90*/  PRMT R27, R27, 0x7770, RZ ;  /* 0x000077701b1b7816 */ /* 0x000fc400000000ff */
[-C--:B------:R-:W-:Y:S01]  /*25ba0*/  LEA.HI.X.SX32 R19, R26, R109.reuse, 0x1, P0 ;  /* 0x0000006d1a137211 */ /* 0x080fe200000f0eff */
[----:B------:R-:W-:Y:S01]  /*25bb0*/  IMAD R26, R103, 0x4, R24 ;  /* 0x00000004671a7824 */ /* 0x000fe200078e0218 */
[-C--:B--2---:R-:W-:Y:S01]  /*25bc0*/  IADD3 R20, P0, R24, R108.reuse, RZ ;  /* 0x0000006c18147210 */ /* 0x084fe20007f1e0ff */
[----:B------:R2:W-:Y:S01]  /*25bd0*/  STG.E.U8 desc[UR4][R12.64], R79 ;  /* 0x0000004f0c007986 */ /* 0x0005e2000c101104 */
[----:B------:R-:W-:Y:S02]  /*25be0*/  LEA.HI R46, R216, 0x10c, RZ, 0x1a ;  /* 0x0000010cd82e7811 */ /* 0x000fe400078fd0ff */
[-C--:B------:R-:W-:Y:S01]  /*25bf0*/  LEA.HI.X.SX32 R21, R24, R109.reuse, 0x1, P0 ;  /* 0x0000006d18157211 */ /* 0x080fe200000f0eff */
[----:B------:R3:W-:Y:S01]  /*25c00*/  STG.E.U8 desc[UR4][R18.64], R45 ;  /* 0x0000002d12007986 */ /* 0x0007e2000c101104 */
[CC--:B0-----:R-:W-:Y:S02]  /*25c10*/  IADD3 R22, P0, R26.reuse, R108.reuse, RZ ;  /* 0x0000006c1a167210 */ /* 0x0c1fe40007f1e0ff */
[-C--:B-1----:R-:W-:Y:S01]  /*25c20*/  IADD3 R6, P3, R25, R108.reuse, RZ ;  /* 0x0000006c19067210 */ /* 0x082fe20007f7e0ff */
[----:B------:R0:W-:Y:S01]  /*25c30*/  STG.E.U8 desc[UR4][R20.64], R77 ;  /* 0x0000004d14007986 */ /* 0x0001e2000c101104 */
[-C--:B------:R-:W-:Y:S01]  /*25c40*/  LEA.HI.X.SX32 R23, R26, R109.reuse, 0x1, P0 ;  /* 0x0000006d1a177211 */ /* 0x080fe200000f0eff */
[----:B------:R-:W-:Y:S01]  /*25c50*/  IMAD R26, R103, 0x8, R26 ;  /* 0x00000008671a7824 */ /* 0x000fe200078e021a */
[----:B------:R-:W-:Y:S01]  /*25c60*/  LEA.HI.X.SX32 R7, R25, R109, 0x1, P3 ;  /* 0x0000006d19077211 */ /* 0x000fe200018f0eff */
[----:B------:R-:W-:Y:S01]  /*25c70*/  IMAD R25, R28, R103, RZ ;  /* 0x000000671c197224 */ /* 0x000fe200078e02ff */
[----:B------:R-:W-:Y:S01]  /*25c80*/  LEA.HI R28, R216, 0x5c, RZ, 0x1a ;  /* 0x0000005cd81c7811 */ /* 0x000fe200078fd0ff */
[----:B------:R-:W-:Y:S01]  /*25c90*/  IMAD R24, R103, 0x4, R26 ;  /* 0x0000000467187824 */ /* 0x000fe200078e021a */
[----:B--2---:R-:W-:Y:S01]  /*25ca0*/  IADD3 R12, P0, R26, R108, RZ ;  /* 0x0000006c1a0c7210 */ /* 0x004fe20007f1e0ff */
[----:B------:R1:W-:Y:S01]  /*25cb0*/  STG.E.U8 desc[UR4][R22.64], R43 ;  /* 0x0000002b16007986 */ /* 0x0003e2000c101104 */
[----:B------:R-:W-:-:S02]  /*25cc0*/  LEA.HI R48, R216, 0x11c, RZ, 0x1a ;  /* 0x0000011cd8307811 */ /* 0x000fc400078fd0ff */
[-C--:B------:R-:W-:Y:S01]  /*25cd0*/  LEA.HI.X.SX32 R13, R26, R109.reuse, 0x1, P0 ;  /* 0x0000006d1a0d7211 */ /* 0x080fe200000f0eff */
[----:B------:R-:W-:Y:S01]  /*25ce0*/  IMAD R26, R103, 0x4, R24 ;  /* 0x00000004671a7824 */ /* 0x000fe200078e0218 */
[-C--:B---3--:R-:W-:Y:S01]  /*25cf0*/  IADD3 R18, P0, R24, R108.reuse, RZ ;  /* 0x0000006c18127210 */ /* 0x088fe20007f1e0ff */
        /* <DEDUP_REMOVED lines=43> */
[----:B-1----:R-:W-:Y:S01]  /*25fb0*/  IADD3 R18, P3, R25, R108, RZ ;  /* 0x0000006c19127210 */ /* 0x002fe20007f7e0ff */
[----:B------:R0:W-:Y:S01]  /*25fc0*/  STG.E.U8 desc[UR4][R6.64], R65 ;  /* 0x0000004106007986 */ /* 0x0001e2000c101104 */
[----:B------:R-:W-:Y:S01]  /*25fd0*/  LEA.HI.X.SX32 R13, R26, R109, 0x1, P0 ;  /* 0x0000006d1a0d7211 */ /* 0x000fe200000f0eff */
[----:B------:R-:W-:Y:S01]  /*25fe0*/  IMAD R26, R103, 0x8, R26 ;  /* 0x00000008671a7824 */ /* 0x000fe200078e021a */
[----:B------:R-:W-:-:S02]  /*25ff0*/  LEA.HI R24, R216, 0x7c, RZ, 0x1a ;  /* 0x0000007cd8187811 */ /* 0x000fc400078fd0ff */
[----:B------:R-:W-:Y:S01]  /*26000*/  LEA.HI.X.SX32 R19, R25, R109, 0x1, P3 ;  /* 0x0000006d19137211 */ /* 0x000fe200018f0eff */
[C---:B------:R-:W-:Y:S01]  /*26010*/  IMAD R28, R103.reuse, 0x4, R26 ;  /* 0x00000004671c7824 */ /* 0x040fe200078e021a */
[-C--:B--2---:R-:W-:Y:S01]  /*26020*/  IADD3 R20, P0, R26, R108.reuse, RZ ;  /* 0x0000006c1a147210 */ /* 0x084fe20007f1e0ff */
[----:B------:R-:W-:Y:S01]  /*26030*/  IMAD R25, R24, R103, RZ ;  /* 0x0000006718197224 */ /* 0x000fe200078e02ff */
[----:B------:R1:W-:Y:S01]  /*26040*/  STG.E.U8 desc[UR4][R12.64], R33 ;  /* 0x000000210c007986 */ /* 0x0003e2000c101104 */
[----:B------:R-:W-:Y:S01]  /*26050*/  IMAD R30, R103, 0x4, R28 ;  /* 0x00000004671e7824 */ /* 0x000fe200078e021c */
[----:B------:R-:W-:Y:S01]  /*26060*/  LEA.HI.X.SX32 R21, R26, R109, 0x1, P0 ;  /* 0x0000006d1a157211 */ /* 0x000fe200000f0eff */
[----:B---3--:R-:W-:Y:S01]  /*26070*/  IMAD R27, R46, R103, RZ ;  /* 0x000000672e1b7224 */ /* 0x008fe200078e02ff */
[-C--:B------:R-:W-:Y:S01]  /*26080*/  IADD3 R22, P0, R28, R108.reuse, RZ ;  /* 0x0000006c1c167210 */ /* 0x080fe20007f1e0ff */
[----:B------:R2:W-:Y:S01]  /*26090*/  STG.E.U8 desc[UR4][R18.64], R63 ;  /* 0x0000003f12007986 */ /* 0x0005e2000c101104 */
[----:B0-----:R-:W-:-:S02]  /*260a0*/  IADD3 R6, P3, R30, R108, RZ ;  /* 0x0000006c1e067210 */ /* 0x001fc40007f7e0ff */
[CC--:B------:R-:W-:Y:S01]  /*260b0*/  IADD3 R24, P4, R25.reuse, R108.reuse, RZ ;  /* 0x0000006c19187210 */ /* 0x0c0fe20007f9e0ff */
[----:B------:R0:W-:Y:S01]  /*260c0*/  STG.E.U8 desc[UR4][R20.64], R31 ;  /* 0x0000001f14007986 */ /* 0x0001e2000c101104 */
[-C--:B------:R-:W-:Y:S02]  /*260d0*/  LEA.HI.X.SX32 R23, R28, R109.reuse, 0x1, P0 ;  /* 0x0000006d1c177211 */ /* 0x080fe400000f0eff */
[----:B------:R-:W-:Y:S01]  /*260e0*/  LEA.HI.X.SX32 R7, R30, R109, 0x1, P3 ;  /* 0x0000006d1e077211 */ /* 0x000fe200018f0eff */
[----:B-1----:R-:W-:Y:S01]  /*260f0*/  IMAD R33, R58, R103, RZ ;  /* 0x000000673a217224 */ /* 0x002fe200078e02ff */
[----:B------:R-:W-:Y:S01]  /*26100*/  LEA.HI.X.SX32 R25, R25, R109, 0x1, P4 ;  /* 0x0000006d19197211 */ /* 0x000fe200020f0eff */
[----:B------:R1:W-:Y:S01]  /*26110*/  STG.E.U8 desc[UR4][R22.64], R61 ;  /* 0x0000003d16007986 */ /* 0x0003e2000c101104 */
[C---:B------:R-:W-:Y:S02]  /*26120*/  LEA.HI R26, R216.reuse, 0xbc, RZ, 0x1a ;  /* 0x000000bcd81a7811 */ /* 0x040fe400078fd0ff */
[C---:B--2---:R-:W-:Y:S01]  /*26130*/  LEA.HI R18, R216.reuse, 0xac, RZ, 0x1a ;  /* 0x000000acd8127811 */ /* 0x044fe200078fd0ff */
[----:B------:R2:W-:Y:S01]  /*26140*/  STG.E.U8 desc[UR4][R6.64], R29 ;  /* 0x0000001d06007986 */ /* 0x0005e2000c101104 */
[C---:B------:R-:W-:Y:S01]  /*26150*/  LEA.HI R28, R216.reuse, 0xcc, RZ, 0x1a ;  /* 0x000000ccd81c7811 */ /* 0x040fe200078fd0ff */
[C---:B0-----:R-:W-:Y:S01]  /*26160*/  IMAD R20, R103.reuse, 0x8, R30 ;  /* 0x0000000867147824 */ /* 0x041fe200078e021e */
[----:B------:R-:W-:Y:S01]  /*26170*/  LEA.HI R60, R216, 0x17c, RZ, 0x1a ;  /* 0x0000017cd83c7811 */ /* 0x000fe200078fd0ff */
[----:B------:R0:W-:Y:S01]  /*26180*/  STG.E.U8 desc[UR4][R24.64], R59 ;  /* 0x0000003b18007986 */ /* 0x0001e2000c101104 */
[-C--:B------:R-:W-:Y:S01]  /*26190*/  IMAD R13, R18, R103.reuse, RZ ;  /* 0x00000067120d7224 */ /* 0x080fe200078e02ff */
[----:B------:R-:W-:Y:S01]  /*261a0*/  LEA.HI R62, R216, 0x1bc, RZ, 0x1a ;  /* 0x000001bcd83e7811 */ /* 0x000fe200078fd0ff */
[-C--:B------:R-:W-:Y:S01]  /*261b0*/  IMAD R18, R26, R103.reuse, RZ ;  /* 0x000000671a127224 */ /* 0x080fe200078e02ff */
[C---:B------:R-:W-:Y:S01]  /*261c0*/  LEA.HI R64, R216.reuse, 0x19c, RZ, 0x1a ;  /* 0x0000019cd8407811 */ /* 0x040fe200078fd0ff */
[C---:B-1----:R-:W-:Y:S01]  /*261d0*/  IMAD R22, R103.reuse, 0x4, R20 ;  /* 0x0000000467167824 */ /* 0x042fe200078e0214 */
[----:B------:R-:W-:Y:S01]  /*261e0*/  LEA.HI R66, R216, 0x18c, RZ, 0x1a ;  /* 0x0000018cd8427811 */ /* 0x000fe200078fd0ff */
[-C--:B------:R-:W-:Y:S01]  /*261f0*/  IMAD R19, R28, R103.reuse, RZ ;  /* 0x000000671c137224 */ /* 0x080fe200078e02ff */
[----:B------:R-:W-:Y:S01]  /*26200*/  LEA.HI R68, R216, 0x8c, RZ, 0x1a ;  /* 0x0000008cd8447811 */ /* 0x000fe200078fd0ff */
[-C--:B------:R-:W-:Y:S01]  /*26210*/  IMAD R28, R48, R103.reuse, RZ ;  /* 0x00000067301c7224 */ /* 0x080fe200078e02ff */
[----:B------:R-:W-:Y:S01]  /*26220*/  LEA.HI R12, R216, 0x9c, RZ, 0x1a ;  /* 0x0000009cd80c7811 */ /* 0x000fe200078fd0ff */
[-C--:B--2---:R-:W-:Y:S01]  /*26230*/  IMAD R29, R50, R103.reuse, RZ ;  /* 0x00000067321d7224 */ /* 0x084fe200078e02ff */
[C---:B------:R-:W-:Y:S01]  /*26240*/  LEA.HI R6, R216.reuse, 0x1cc, RZ, 0x1a ;  /* 0x000001ccd8067811 */ /* 0x040fe200078fd0ff */
[C---:B0-----:R-:W-:Y:S01]  /*26250*/  IMAD R24, R103.reuse, 0x4, R22 ;  /* 0x0000000467187824 */ /* 0x041fe200078e0216 */
[----:B------:R-:W-:Y:S01]  /*26260*/  LEA.HI R44, R216, 0xfc, RZ, 0x1a ;  /* 0x000000fcd82c7811 */ /* 0x000fe200078fd0ff */
[-C--:B------:R-:W-:Y:S01]  /*26270*/  IMAD R30, R52, R103.reuse, RZ ;  /* 0x00000067341e7224 */ /* 0x080fe200078e02ff */
[----:B------:R-:W-:Y:S01]  /*26280*/  LEA.HI R42, R216, 0xec, RZ, 0x1a ;  /* 0x000000ecd82a7811 */ /* 0x000fe200078fd0ff */
[----:B------:R-:W-:Y:S01]  /*26290*/  IMAD R26, R103, 0x8, R24 ;  /* 0x00000008671a7824 */ /* 0x000fe200078e0218 */
[-C--:B------:R-:W-:Y:S01]  /*262a0*/  IADD3 R130, P3, R18, R108.reuse, RZ ;  /* 0x0000006c12827210 */ /* 0x080fe20007f7e0ff */
[----:B------:R-:W-:Y:S01]  /*262b0*/  IMAD R31, R54, R103, RZ ;  /* 0x00000067361f7224 */ /* 0x000fe200078e02ff */
[-C--:B------:R-:W-:Y:S01]  /*262c0*/  IADD3 R128, P6, R13, R108.reuse, RZ ;  /* 0x0000006c0d807210 */ /* 0x080fe20007fde0ff */
[----:B------:R-:W-:Y:S01]  /*262d0*/  IMAD R46, R103, 0x4, R26 ;  /* 0x00000004672e7824 */ /* 0x000fe200078e021a */
[----:B------:R-:W-:Y:S01]  /*262e0*/  LEA.HI.X.SX32 R131, R18, R109, 0x1, P3 ;  /* 0x0000006d12837211 */ /* 0x000fe200018f0eff */
[----:B------:R-:W-:Y:S01]  /*262f0*/  IMAD R21, R32, R103, RZ ;  /* 0x0000006720157224 */ /* 0x000fe200078e02ff */
[----:B------:R-:W-:Y:S01]  /*26300*/  LEA.HI.X.SX32 R129, R13, R109, 0x1, P6 ;  /* 0x0000006d0d817211 */ /* 0x000fe200030f0eff */
[C---:B------:R-:W-:Y:S01]  /*26310*/  IMAD R48, R103.reuse, 0x4, R46 ;  /* 0x0000000467307824 */ /* 0x040fe200078e022e */
[----:B------:R-:W-:Y:S01]  /*26320*/  LEA.HI R40, R216, 0x1ac, RZ, 0x1a ;  /* 0x000001acd8287811 */ /* 0x000fe200078fd0ff */
[-C--:B------:R-:W-:Y:S01]  /*26330*/  IMAD R32, R56, R103.reuse, RZ ;  /* 0x0000006738207224 */ /* 0x080fe200078e02ff */
[C---:B------:R-:W-:Y:S01]  /*26340*/  LEA.HI R34, R216.reuse, 0x1dc, RZ, 0x1a ;  /* 0x000001dcd8227811 */ /* 0x040fe200078fd0ff */
[C---:B------:R-:W-:Y:S01]  /*26350*/  IMAD R50, R103.reuse, 0x8, R48 ;  /* 0x0000000867327824 */ /* 0x040fe200078e0230 */
[----:B------:R-:W-:Y:S01]  /*26360*/  LEA.HI R38, R216, 0x1fc, RZ, 0x1a ;  /* 0x000001fcd8267811 */ /* 0x000fe200078fd0ff */
[-C--:B------:R-:W-:Y:S01]  /*26370*/  IMAD R35, R60, R103.reuse, RZ ;  /* 0x000000673c237224 */ /* 0x080fe200078e02ff */
[C---:B------:R-:W-:Y:S01]  /*26380*/  LEA.HI R36, R216.reuse, 0x1ec, RZ, 0x1a ;  /* 0x000001ecd8247811 */ /* 0x040fe200078fd0ff */
[C---:B------:R-:W-:Y:S01]  /*26390*/  IMAD R52, R103.reuse, 0x4, R50 ;  /* 0x0000000467347824 */ /* 0x040fe200078e0232 */
[----:B------:R-:W-:Y:S01]  /*263a0*/  LOP3.LUT P0, RZ, R216, 0xc0, RZ, 0xc0, !PT ;  /* 0x000000c0d8ff7812 */ /* 0x000fe2000780c0ff */
[-C--:B------:R-:W-:Y:S01]  /*263b0*/  IMAD R43, R62, R103.reuse, RZ ;  /* 0x000000673e2b7224 */ /* 0x080fe200078e02ff */
[C---:B------:R-:W-:Y:S01]  /*263c0*/  PRMT R233, R220.reuse, 0x7773, RZ ;  /* 0x00007773dce97816 */ /* 0x040fe200000000ff */
[C---:B------:R-:W-:Y:S01]  /*263d0*/  IMAD R54, R103.reuse, 0x4, R52 ;  /* 0x0000000467367824 */ /* 0x040fe200078e0234 */
[----:B------:R-:W-:Y:S01]  /*263e0*/  PRMT R235, R220, 0x7772, RZ ;  /* 0x00007772dceb7816 */ /* 0x000fe200000000ff */
        /* <DEDUP_REMOVED lines=10> */
[----:B------:R-:W-:Y:S01]  /*26490*/  IMAD R60, R103, 0x4, R58 ;  /* 0x00000004673c7824 */ /* 0x000fe200078e023a */
[----:B------:R-:W-:Y:S01]  /*264a0*/  PRMT R231, R222, 0x7770, RZ ;  /* 0x00007770dee77816 */ /* 0x000fe200000000ff */
[-C--:B------:R-:W-:Y:S01]  /*264b0*/  IMAD R12, R12, R103.reuse, RZ ;  /* 0x000000670c0c7224 */ /* 0x080fe200078e02ff */
[----:B------:R-:W-:Y:S01]  /*264c0*/  PRMT R243, R221, 0x7770, RZ ;  /* 0x00007770ddf37816 */ /* 0x000fe200000000ff */
[----:B------:R-:W-:Y:S01]  /*264d0*/  IMAD R62, R103, 0x8, R60 ;  /* 0x00000008673e7824 */ /* 0x000fe200078e023c */
[----:B----4-:R-:W-:Y:S01]  /*264e0*/  PRMT R251, R9, 0x7773, RZ ;  /* 0x0000777309fb7816 */ /* 0x010fe200000000ff */
[-C--:B------:R-:W-:Y:S01]  /*264f0*/  IMAD R45, R6, R103.reuse, RZ ;  /* 0x00000067062d7224 */ /* 0x080fe200078e02ff */
[-C--:B------:R-:W-:Y:S01]  /*26500*/  IADD3 R6, P4, R7, R108.reuse, RZ ;  /* 0x0000006c07067210 */ /* 0x080fe20007f9e0ff */
[----:B------:R-:W-:Y:S01]  /*26510*/  IMAD R64, R103, 0x4, R62 ;  /* 0x0000000467407824 */ /* 0x000fe200078e023e */
[-C--:B------:R-:W-:Y:S01]  /*26520*/  IADD3 R126, P5, R12, R108.reuse, RZ ;  /* 0x0000006c0c7e7210 */ /* 0x080fe20007fbe0ff */
[----:B------:R-:W-:Y:S01]  /*26530*/  IMAD R25, R44, R103, RZ ;  /* 0x000000672c197224 */ /* 0x000fe200078e02ff */
[----:B------:R-:W-:Y:S01]  /*26540*/  LEA.HI.X.SX32 R7, R7, R109, 0x1, P4 ;  /* 0x0000006d07077211 */ /* 0x000fe200020f0eff */
        /* <DEDUP_REMOVED lines=10> */
[-C--:B------:R-:W-:Y:S01]  /*265f0*/  IMAD R47, R34, R103.reuse, RZ ;  /* 0x00000067222f7224 */ /* 0x080fe200078e02ff */
[-C--:B------:R-:W-:Y:S01]  /*26600*/  IADD3 R140, P4, R27, R108.reuse, RZ ;  /* 0x0000006c1b8c7210 */ /* 0x080fe20007f9e0ff */
[----:B------:R-:W-:Y:S01]  /*26610*/  IMAD R72, R103, 0x4, R70 ;  /* 0x0000000467487824 */ /* 0x000fe200078e0246 */
[-C--:B------:R-:W-:Y:S01]  /*26620*/  IADD3 R136, P6, R23, R108.reuse, RZ ;  /* 0x0000006c17887210 */ /* 0x080fe20007fde0ff */
[----:B------:R-:W-:Y:S01]  /*26630*/  IMAD R51, R38, R103, RZ ;  /* 0x0000006726337224 */ /* 0x000fe200078e02ff */
[----:B------:R-:W-:Y:S01]  /*26640*/  LEA.HI.X.SX32 R135, R21, R109, 0x1, P5 ;  /* 0x0000006d15877211 */ /* 0x000fe200028f0eff */
[----:B------:R-:W-:Y:S01]  /*26650*/  IMAD R74, R103, 0x8, R72 ;  /* 0x00000008674a7824 */ /* 0x000fe200078e0248 */
[----:B------:R-:W-:Y:S01]  /*26660*/  IADD3 R142, P5, R28, R108, RZ ;  /* 0x0000006c1c8e7210 */ /* 0x000fe20007fbe0ff */
[----:B------:R-:W-:Y:S01]  /*26670*/  IMAD R49, R36, R103, RZ ;  /* 0x0000006724317224 */ /* 0x000fe200078e02ff */
[-C--:B------:R-:W-:Y:S01]  /*26680*/  LEA.HI.X.SX32 R139, R25, R109.reuse, 0x1, P3 ;  /* 0x0000006d198b7211 */ /* 0x080fe200018f0eff */
[----:B------:R-:W-:Y:S01]  /*26690*/  IMAD R76, R103, 0x4, R74 ;  /* 0x00000004674c7824 */ /* 0x000fe200078e024a */
[----:B------:R-:W-:-:S02]  /*266a0*/  LEA.HI.X.SX32 R141, R27, R109, 0x1, P4 ;  /* 0x0000006d1b8d7211 */ /* 0x000fc400020f0eff */
[-C--:B------:R-:W-:Y:S01]  /*266b0*/  IADD3 R110, P3, R30, R108.reuse, RZ ;  /* 0x0000006c1e6e7210 */ /* 0x080fe20007f7e0ff */
[----:B------:R-:W-:Y:S01]  /*266c0*/  IMAD R78, R103, 0x4, R76 ;  /* 0x00000004674e7824 */ /* 0x000fe200078e024c */
[-C--:B------:R-:W-:Y:S02]  /*266d0*/  IADD3 R112, P4, R31, R108.reuse, RZ ;  /* 0x0000006c1f707210 */ /* 0x080fe40007f9e0ff */
[-C--:B------:R-:W-:Y:S01]  /*266e0*/  LEA.HI.X.SX32 R137, R23, R109.reuse, 0x1, P6 ;  /* 0x0000006d17897211 */ /* 0x080fe200030f0eff */
[----:B------:R-:W-:Y:S01]  /*266f0*/  IMAD R80, R103, 0x8, R78 ;  /* 0x0000000867507824 */ /* 0x000fe200078e024e */
[-C--:B------:R-:W-:Y:S02]  /*26700*/  IADD3 R144, P6, R29, R108.reuse, RZ ;  /* 0x0000006c1d907210 */ /* 0x080fe40007fde0ff */
[----:B------:R-:W-:Y:S01]  /*26710*/  LEA.HI.X.SX32 R143, R28, R109, 0x1, P5 ;  /* 0x0000006d1c8f7211 */ /* 0x000fe200028f0eff */
[----:B------:R-:W-:Y:S01]  /*26720*/  IMAD R82, R103, 0x4, R80 ;  /* 0x0000000467527824 */ /* 0x000fe200078e0250 */
[----:B------:R-:W-:-:S02]  /*26730*/  IADD3 R12, P5, R32, R108, RZ ;  /* 0x0000006c200c7210 */ /* 0x000fc40007fbe0ff */
[-C--:B------:R-:W-:Y:S01]  /*26740*/  LEA.HI.X.SX32 R111, R30, R109.reuse, 0x1, P3 ;  /* 0x0000006d1e6f7211 */ /* 0x080fe200018f0eff */
[----:B------:R-:W-:Y:S01]  /*26750*/  IMAD R84, R103, 0x4, R82 ;  /* 0x0000000467547824 */ /* 0x000fe200078e0252 */
[-C--:B------:R-:W-:Y:S02]  /*26760*/  LEA.HI.X.SX32 R113, R31, R109.reuse, 0x1, P4 ;  /* 0x0000006d1f717211 */ /* 0x080fe400020f0eff */
[-C--:B------:R-:W-:Y:S01]  /*26770*/  IADD3 R30, P4, R37, R108.reuse, RZ ;  /* 0x0000006c251e7210 */ /* 0x080fe20007f9e0ff */
[----:B------:R-:W-:Y:S01]  /*26780*/  IMAD R86, R103, 0x8, R84 ;  /* 0x0000000867567824 */ /* 0x000fe200078e0254 */
[----:B------:R-:W-:Y:S02]  /*26790*/  LEA.HI.X.SX32 R145, R29, R109, 0x1, P6 ;  /* 0x0000006d1d917211 */ /* 0x000fe400030f0eff */
[-C--:B------:R-:W-:Y:S01]  /*267a0*/  IADD3 R18, P6, R33, R108.reuse, RZ ;  /* 0x0000006c21127210 */ /* 0x080fe20007fde0ff */
[----:B------:R-:W-:Y:S01]  /*267b0*/  IMAD R88, R103, 0x4, R86 ;  /* 0x0000000467587824 */ /* 0x000fe200078e0256 */
[----:B------:R-:W-:-:S02]  /*267c0*/  IADD3 R28, P3, R35, R108, RZ ;  /* 0x0000006c231c7210 */ /* 0x000fc40007f7e0ff */
[-C--:B------:R-:W-:Y:S02]  /*267d0*/  LEA.HI.X.SX32 R13, R32, R109.reuse, 0x1, P5 ;  /* 0x0000006d200d7211 */ /* 0x080fe400028f0eff */
[-C--:B------:R-:W-:Y:S02]  /*267e0*/  IADD3 R32, P5, R39, R108.reuse, RZ ;  /* 0x0000006c27207210 */ /* 0x080fe40007fbe0ff */
[-C--:B------:R-:W-:Y:S02]  /*267f0*/  LEA.HI.X.SX32 R31, R37, R109.reuse, 0x1, P4 ;  /* 0x0000006d251f7211 */ /* 0x080fe400020f0eff */
[----:B------:R-:W-:Y:S02]  /*26800*/  IADD3 R38, P4, R45, R108, RZ ;  /* 0x0000006c2d267210 */ /* 0x000fe40007f9e0ff */
[-C--:B------:R-:W-:Y:S02]  /*26810*/  LEA.HI.X.SX32 R19, R33, R109.reuse, 0x1, P6 ;  /* 0x0000006d21137211 */ /* 0x080fe400030f0eff */
[----:B------:R-:W-:-:S02]  /*26820*/  LEA.HI.X.SX32 R29, R35, R109, 0x1, P3 ;  /* 0x0000006d231d7211 */ /* 0x000fc400018f0eff */
[-C--:B------:R-:W-:Y:S02]  /*26830*/  IADD3 R34, P6, R41, R108.reuse, RZ ;  /* 0x0000006c29227210 */ /* 0x080fe40007fde0ff */
[-C--:B------:R-:W-:Y:S02]  /*26840*/  IADD3 R36, P3, R43, R108.reuse, RZ ;  /* 0x0000006c2b247210 */ /* 0x080fe40007f7e0ff */
[-C--:B------:R-:W-:Y:S02]  /*26850*/  LEA.HI.X.SX32 R33, R39, R109.reuse, 0x1, P5 ;  /* 0x0000006d27217211 */ /* 0x080fe400028f0eff */
[-C--:B------:R-:W-:Y:S02]  /*26860*/  IADD3 R40, P5, R47, R108.reuse, RZ ;  /* 0x0000006c2f287210 */ /* 0x080fe40007fbe0ff */
[----:B------:R-:W-:Y:S02]  /*26870*/  LEA.HI.X.SX32 R39, R45, R109, 0x1, P4 ;  /* 0x0000006d2d277211 */ /* 0x000fe400020f0eff */
[----:B------:R-:W-:-:S02]  /*26880*/  IADD3 R146, P4, R20, R108, RZ ;  /* 0x0000006c14927210 */ /* 0x000fc40007f9e0ff */
[-C--:B------:R-:W-:Y:S02]  /*26890*/  LEA.HI.X.SX32 R35, R41, R109.reuse, 0x1, P6 ;  /* 0x0000006d29237211 */ /* 0x080fe400030f0eff */
[-C--:B------:R-:W-:Y:S02]  /*268a0*/  LEA.HI.X.SX32 R37, R43, R109.reuse, 0x1, P3 ;  /* 0x0000006d2b257211 */ /* 0x080fe400018f0eff */
[-C--:B------:R-:W-:Y:S02]  /*268b0*/  IADD3 R44, P3, R51, R108.reuse, RZ ;  /* 0x0000006c332c7210 */ /* 0x080fe40007f7e0ff */
[-C--:B------:R-:W-:Y:S02]  /*268c0*/  LEA.HI.X.SX32 R41, R47, R109.reuse, 0x1, P5 ;  /* 0x0000006d2f297211 */ /* 0x080fe400028f0eff */
[----:B------:R-:W-:Y:S02]  /*268d0*/  IADD3 R148, P5, R22, R108, RZ ;  /* 0x0000006c16947210 */ /* 0x000fe40007fbe0ff */
[-C--:B------:R-:W-:Y:S01]  /*268e0*/  LEA.HI.X.SX32 R147, R20, R109.reuse, 0x1, P4 ;  /* 0x0000006d14937211 */ /* 0x080fe200020f0eff */
[----:B------:R-:W-:Y:S01]  /*268f0*/  IMAD R20, R103, 0x4, R88 ;  /* 0x0000000467147824 */ /* 0x000fe200078e0258 */
[----:B------:R-:W-:-:S02]  /*26900*/  LEA.HI.X.SX32 R45, R51, R109, 0x1, P3 ;  /* 0x0000006d332d7211 */ /* 0x000fc400018f0eff */
[-C--:B------:R-:W-:Y:S01]  /*26910*/  LEA.HI.X.SX32 R149, R22, R109.reuse, 0x1, P5 ;  /* 0x0000006d16957211 */ /* 0x080fe200028f0eff */
[C---:B------:R-:W-:Y:S01]  /*26920*/  IMAD R22, R103.reuse, 0x8, R20 ;  /* 0x0000000867167824 */ /* 0x040fe200078e0214 */
[-C--:B------:R-:W-:Y:S02]  /*26930*/  IADD3 R150, P3, R24, R108.reuse, RZ ;  /* 0x0000006c18967210 */ /* 0x080fe40007f7e0ff */
[-C--:B------:R-:W-:Y:S02]  /*26940*/  IADD3 R152, P4, R26, R108.reuse, RZ ;  /* 0x0000006c1a987210 */ /* 0x080fe40007f9e0ff */
[-C--:B------:R-:W-:Y:S01]  /*26950*/  LEA.HI.X.SX32 R151, R24, R109.reuse, 0x1, P3 ;  /* 0x0000006d18977211 */ /* 0x080fe200018f0eff */
[C---:B------:R-:W-:Y:S01]  /*26960*/  IMAD R24, R103.reuse, 0x4, R22 ;  /* 0x0000000467187824 */ /* 0x040fe200078e0216 */
[----:B------:R-:W-:Y:S02]  /*26970*/  IADD3 R154, P5, R46, R108, RZ ;  /* 0x0000006c2e9a7210 */ /* 0x000fe40007fbe0ff */
[-C--:B------:R-:W-:Y:S01]  /*26980*/  LEA.HI.X.SX32 R153, R26, R109.reuse, 0x1, P4 ;  /* 0x0000006d1a997211 */ /* 0x080fe200020f0eff */
[----:B------:R-:W-:Y:S01]  /*26990*/  IMAD R26, R103, 0x4, R24 ;  /* 0x00000004671a7824 */ /* 0x000fe200078e0218 */
[----:B------:R-:W-:-:S02]  /*269a0*/  LEA.HI.X.SX32 R155, R46, R109, 0x1, P5 ;  /* 0x0000006d2e9b7211 */ /* 0x000fc400028f0eff */
[-C--:B------:R-:W-:Y:S01]  /*269b0*/  IADD3 R156, P3, R48, R108.reuse, RZ ;  /* 0x0000006c309c7210 */ /* 0x080fe20007f7e0ff */
[C---:B------:R-:W-:Y:S01]  /*269c0*/  IMAD R46, R103.reuse, 0x8, R26 ;  /* 0x00000008672e7824 */ /* 0x040fe200078e021a */
        /* <DEDUP_REMOVED lines=21> */
[-C--:B------:R-:W-:Y:S02]  /*26b20*/  IADD3 R172, P5, R64, R108.reuse, RZ ;  /* 0x0000006c40ac7210 */ /* 0x080fe40007fbe0ff */
[----:B------:R-:W-:Y:S01]  /*26b30*/  LEA.HI.X.SX32 R171, R62, R109, 0x1, P4 ;  /* 0x0000006d3eab7211 */ /* 0x000fe200020f0eff */
[----:B------:R-:W-:Y:S01]  /*26b40*/  IMAD R62, R103, 0x4, R60 ;  /* 0x00000004673e7824 */ /* 0x000fe200078e023c */
[----:B------:R-:W-:-:S02]  /*26b50*/  IADD3 R174, P3, R66, R108, RZ ;  /* 0x0000006c42ae7210 */ /* 0x000fc40007f7e0ff */
[-C--:B------:R-:W-:Y:S01]  /*26b60*/  LEA.HI.X.SX32 R173, R64, R109.reuse, 0x1, P5 ;  /* 0x0000006d40ad7211 */ /* 0x080fe200028f0eff */
[C---:B------:R-:W-:Y:S01]  /*26b70*/  IMAD R64, R103.reuse, 0x8, R62 ;  /* 0x0000000867407824 */ /* 0x040fe200078e023e */
[-C--:B------:R-:W-:Y:S02]  /*26b80*/  IADD3 R176, P4, R68, R108.reuse, RZ ;  /* 0x0000006c44b07210 */ /* 0x080fe40007f9e0ff */
[-C--:B------:R-:W-:Y:S01]  /*26b90*/  LEA.HI.X.SX32 R175, R66, R109.reuse, 0x1, P3 ;  /* 0x0000006d42af7211 */ /* 0x080fe200018f0eff */
[C---:B------:R-:W-:Y:S01]  /*26ba0*/  IMAD R66, R103.reuse, 0x4, R64 ;  /* 0x0000000467427824 */ /* 0x040fe200078e0240 */
[-C--:B------:R-:W-:Y:S02]  /*26bb0*/  IADD3 R180, P3, R72, R108.reuse, RZ ;  /* 0x0000006c48b47210 */ /* 0x080fe40007f7e0ff */
[-C--:B------:R-:W-:Y:S02]  /*26bc0*/  IADD3 R178, P5, R70, R108.reuse, RZ ;  /* 0x0000006c46b27210 */ /* 0x080fe40007fbe0ff */
[----:B------:R-:W-:Y:S01]  /*26bd0*/  LEA.HI.X.SX32 R177, R68, R109, 0x1, P4 ;  /* 0x0000006d44b17211 */ /* 0x000fe200020f0eff */
[----:B------:R-:W-:Y:S01]  /*26be0*/  IMAD R68, R103, 0x4, R66 ;  /* 0x0000000467447824 */ /* 0x000fe200078e0242 */
[----:B------:R-:W-:-:S02]  /*26bf0*/  IADD3 R182, P4, R74, R108, RZ ;  /* 0x0000006c4ab67210 */ /* 0x000fc40007f9e0ff */
[-C--:B------:R-:W-:Y:S02]  /*26c00*/  LEA.HI.X.SX32 R181, R72, R109.reuse, 0x1, P3 ;  /* 0x0000006d48b57211 */ /* 0x080fe400018f0eff */
[-C--:B------:R-:W-:Y:S02]  /*26c10*/  IADD3 R186, P3, R78, R108.reuse, RZ ;  /* 0x0000006c4eba7210 */ /* 0x080fe40007f7e0ff */
[-C--:B------:R-:W-:Y:S01]  /*26c20*/  LEA.HI.X.SX32 R179, R70, R109.reuse, 0x1, P5 ;  /* 0x0000006d46b37211 */ /* 0x080fe200028f0eff */
[C---:B------:R-:W-:Y:S01]  /*26c30*/  IMAD R70, R103.reuse, 0x8, R68 ;  /* 0x0000000867467824 */ /* 0x040fe200078e0244 */
[-C--:B------:R-:W-:Y:S02]  /*26c40*/  IADD3 R184, P5, R76, R108.reuse, RZ ;  /* 0x0000006c4cb87210 */ /* 0x080fe40007fbe0ff */
[----:B------:R-:W-:Y:S01]  /*26c50*/  LEA.HI.X.SX32 R183, R74, R109, 0x1, P4 ;  /* 0x0000006d4ab77211 */ /* 0x000fe200020f0eff */
[----:B------:R-:W-:Y:S01]  /*26c60*/  IMAD R72, R103, 0x4, R70 ;  /* 0x0000000467487824 */ /* 0x000fe200078e0246 */
[----:B------:R-:W-:-:S02]  /*26c70*/  IADD3 R188, P4, R80, R108, RZ ;  /* 0x0000006c50bc7210 */ /* 0x000fc40007f9e0ff */
[-C--:B------:R-:W-:Y:S02]  /*26c80*/  LEA.HI.X.SX32 R187, R78, R109.reuse, 0x1, P3 ;  /* 0x0000006d4ebb7211 */ /* 0x080fe400018f0eff */
[-C--:B------:R-:W-:Y:S02]  /*26c90*/  IADD3 R192, P3, R84, R108.reuse, RZ ;  /* 0x0000006c54c07210 */ /* 0x080fe40007f7e0ff */
[-C--:B------:R-:W-:Y:S02]  /*26ca0*/  LEA.HI.X.SX32 R185, R76, R109.reuse, 0x1, P5 ;  /* 0x0000006d4cb97211 */ /* 0x080fe400028f0eff */
[-C--:B------:R-:W-:Y:S02]  /*26cb0*/  IADD3 R190, P5, R82, R108.reuse, RZ ;  /* 0x0000006c52be7210 */ /* 0x080fe40007fbe0ff */
[----:B------:R-:W-:Y:S02]  /*26cc0*/  LEA.HI.X.SX32 R189, R80, R109, 0x1, P4 ;  /* 0x0000006d50bd7211 */ /* 0x000fe400020f0eff */
[----:B------:R-:W-:-:S02]  /*26cd0*/  IADD3 R194, P4, R86, R108, RZ ;  /* 0x0000006c56c27210 */ /* 0x000fc40007f9e0ff */
[-C--:B------:R-:W-:Y:S02]  /*26ce0*/  LEA.HI.X.SX32 R193, R84, R109.reuse, 0x1, P3 ;  /* 0x0000006d54c17211 */ /* 0x080fe400018f0eff */
[-C--:B------:R-:W-:Y:S02]  /*26cf0*/  IADD3 R198, P3, R20, R108.reuse, RZ ;  /* 0x0000006c14c67210 */ /* 0x080fe40007f7e0ff */
[-C--:B------:R-:W-:Y:S02]  /*26d00*/  LEA.HI.X.SX32 R191, R82, R109.reuse, 0x1, P5 ;  /* 0x0000006d52bf7211 */ /* 0x080fe400028f0eff */
[-C--:B------:R-:W-:Y:S02]  /*26d10*/  IADD3 R196, P5, R88, R108.reuse, RZ ;  /* 0x0000006c58c47210 */ /* 0x080fe40007fbe0ff */
[----:B------:R-:W-:Y:S02]  /*26d20*/  LEA.HI.X.SX32 R195, R86, R109, 0x1, P4 ;  /* 0x0000006d56c37211 */ /* 0x000fe400020f0eff */
[----:B------:R-:W-:-:S02]  /*26d30*/  IADD3 R200, P4, R22, R108, RZ ;  /* 0x0000006c16c87210 */ /* 0x000fc40007f9e0ff */
[-C--:B------:R-:W-:Y:S01]  /*26d40*/  LEA.HI.X.SX32 R199, R20, R109.reuse, 0x1, P3 ;  /* 0x0000006d14c77211 */ /* 0x080fe200018f0eff */
[C---:B------:R-:W-:Y:S01]  /*26d50*/  IMAD R20, R103.reuse, 0x4, R72 ;  /* 0x0000000467147824 */ /* 0x040fe200078e0248 */
[-C--:B------:R-:W-:Y:S02]  /*26d60*/  LEA.HI.X.SX32 R197, R88, R109.reuse, 0x1, P5 ;  /* 0x0000006d58c57211 */ /* 0x080fe400028f0eff */
[-C--:B------:R-:W-:Y:S02]  /*26d70*/  IADD3 R202, P5, R24, R108.reuse, RZ ;  /* 0x0000006c18ca7210 */ /* 0x080fe40007fbe0ff */
[-C--:B------:R-:W-:Y:S01]  /*26d80*/  LEA.HI.X.SX32 R201, R22, R109.reuse, 0x1, P4 ;  /* 0x0000006d16c97211 */ /* 0x080fe200020f0eff */
[C---:B------:R-:W-:Y:S01]  /*26d90*/  IMAD R22, R103.reuse, 0x8, R20 ;  /* 0x0000000867167824 */ /* 0x040fe200078e0214 */
[----:B------:R-:W-:Y:S02]  /*26da0*/  LEA.HI.X.SX32 R203, R24, R109, 0x1, P5 ;  /* 0x0000006d18cb7211 */ /* 0x000fe400028f0eff */
[-C--:B------:R-:W-:Y:S01]  /*26db0*/  IADD3 R204, P3, R26, R108.reuse, RZ ;  /* 0x0000006c1acc7210 */ /* 0x080fe20007f7e0ff */
[----:B------:R-:W-:Y:S01]  /*26dc0*/  IMAD R24, R103, 0x4, R22 ;  /* 0x0000000467187824 */ /* 0x000fe200078e0216 */
[----:B------:R-:W-:-:S02]  /*26dd0*/  IADD3 R206, P4, R46, R108, RZ ;  /* 0x0000006c2ece7210 */ /* 0x000fc40007f9e0ff */
[-C--:B------:R-:W-:Y:S01]  /*26de0*/  LEA.HI.X.SX32 R205, R26, R109.reuse, 0x1, P3 ;  /* 0x0000006d1acd7211 */ /* 0x080fe200018f0eff */
[C---:B------:R-:W-:Y:S01]  /*26df0*/  IMAD R26, R103.reuse, 0x4, R24 ;  /* 0x00000004671a7824 */ /* 0x040fe200078e0218 */
[-C--:B------:R-:W-:Y:S02]  /*26e00*/  LEA.HI.X.SX32 R207, R46, R109.reuse, 0x1, P4 ;  /* 0x0000006d2ecf7211 */ /* 0x080fe400020f0eff */
[-C--:B------:R-:W-:Y:S01]  /*26e10*/  IADD3 R212, P4, R52, R108.reuse, RZ ;  /* 0x0000006c34d47210 */ /* 0x080fe20007f9e0ff */
[C---:B------:R-:W-:Y:S01]  /*26e20*/  IMAD R74, R103.reuse, 0x8, R26 ;  /* 0x00000008674a7824 */ /* 0x040fe200078e021a */
[-C--:B------:R-:W-:Y:S02]  /*26e30*/  IADD3 R208, P5, R48, R108.reuse, RZ ;  /* 0x0000006c30d07210 */ /* 0x080fe40007fbe0ff */
[----:B------:R-:W-:Y:S01]  /*26e40*/  IADD3 R210, P3, R50, R108, RZ ;  /* 0x0000006c32d27210 */ /* 0x000fe20007f7e0ff */
[----:B------:R-:W-:Y:S01]  /*26e50*/  IMAD R76, R103, 0x4, R74 ;  /* 0x00000004674c7824 */ /* 0x000fe200078e024a */
[----:B------:R-:W-:-:S02]  /*26e60*/  LEA.HI.X.SX32 R213, R52, R109, 0x1, P4 ;  /* 0x0000006d34d57211 */ /* 0x000fc400020f0eff */
[-C--:B------:R-:W-:Y:S01]  /*26e70*/  IADD3 R118, P4, R58, R108.reuse, RZ ;  /* 0x0000006c3a767210 */ /* 0x080fe20007f9e0ff */
[C---:B------:R-:W-:Y:S01]  /*26e80*/  IMAD R78, R103.reuse, 0x4, R76 ;  /* 0x00000004674e7824 */ /* 0x040fe200078e024c */
[-C--:B------:R-:W-:Y:S02]  /*26e90*/  LEA.HI.X.SX32 R209, R48, R109.reuse, 0x1, P5 ;  /* 0x0000006d30d17211 */ /* 0x080fe400028f0eff */
[-C--:B------:R-:W-:Y:S01]  /*26ea0*/  LEA.HI.X.SX32 R211, R50, R109.reuse, 0x1, P3 ;  /* 0x0000006d32d37211 */ /* 0x080fe200018f0eff */
        /* <DEDUP_REMOVED lines=15> */
[----:B------:R-:W-:Y:S01]  /*26fa0*/  IMAD R90, R103, 0x4, R88 ;  /* 0x00000004675a7824 */ /* 0x000fe200078e0258 */
        /* <DEDUP_REMOVED lines=8> */
[----:B------:R-:W-:Y:S01]  /*27030*/  IMAD R96, R103, 0x4, R94 ;  /* 0x0000000467607824 */ /* 0x000fe200078e025e */
[-C--:B------:R-:W-:Y:S02]  /*27040*/  IADD3 R56, P4, R22, R108.reuse, RZ ;  /* 0x0000006c16387210 */ /* 0x080fe40007f9e0ff */
[-C--:B------:R-:W-:Y:S01]  /*27050*/  LEA.HI.X.SX32 R43, R49, R109.reuse, 0x1, P6 ;  /* 0x0000006d312b7211 */ /* 0x080fe200030f0eff */
[C---:B------:R-:W-:Y:S01]  /*27060*/  IMAD R98, R103.reuse, 0x8, R96 ;  /* 0x0000000867627824 */ /* 0x040fe200078e0260 */
[-C--:B------:R-:W-:Y:S02]  /*27070*/  LEA.HI.X.SX32 R47, R66, R109.reuse, 0x1, P5 ;  /* 0x0000006d422f7211 */ /* 0x080fe400028f0eff */
[----:B------:R-:W-:Y:S01]  /*27080*/  LEA.HI.X.SX32 R49, R68, R109, 0x1, P3 ;  /* 0x0000006d44317211 */ /* 0x000fe200018f0eff */
[----:B------:R-:W-:Y:S01]  /*27090*/  IMAD R100, R103, 0x4, R98 ;  /* 0x0000000467647824 */ /* 0x000fe200078e0262 */
[----:B------:R-:W-:-:S02]  /*270a0*/  IADD3 R52, P5, R72, R108, RZ ;  /* 0x0000006c48347210 */ /* 0x000fc40007fbe0ff */
[-C--:B------:R-:W-:Y:S01]  /*270b0*/  IADD3 R54, P3, R20, R108.reuse, RZ ;  /* 0x0000006c14367210 */ /* 0x080fe20007f7e0ff */
[C---:B------:R-:W-:Y:S01]  /*270c0*/  IMAD R102, R103.reuse, 0x4, R100 ;  /* 0x0000000467667824 */ /* 0x040fe200078e0264 */
[-C--:B------:R-:W-:Y:S02]  /*270d0*/  LEA.HI.X.SX32 R57, R22, R109.reuse, 0x1, P4 ;  /* 0x0000006d16397211 */ /* 0x080fe400020f0eff */
[-C--:B------:R-:W-:Y:S01]  /*270e0*/  IADD3 R62, P4, R74, R108.reuse, RZ ;  /* 0x0000006c4a3e7210 */ /* 0x080fe20007f9e0ff */
[C---:B------:R-:W-:Y:S01]  /*270f0*/  IMAD R104, R103.reuse, 0x8, R102 ;  /* 0x0000000867687824 */ /* 0x040fe200078e0266 */
[-C--:B------:R-:W-:Y:S02]  /*27100*/  LEA.HI.X.SX32 R53, R72, R109.reuse, 0x1, P5 ;  /* 0x0000006d48357211 */ /* 0x080fe400028f0eff */
[-C--:B------:R-:W-:Y:S01]  /*27110*/  LEA.HI.X.SX32 R55, R20, R109.reuse, 0x1, P3 ;  /* 0x0000006d14377211 */ /* 0x080fe200018f0eff */
[C---:B------:R-:W-:Y:S01]  /*27120*/  IMAD R106, R103.reuse, 0x4, R104 ;  /* 0x00000004676a7824 */ /* 0x040fe200078e0268 */
[-C--:B------:R-:W-:Y:S01]  /*27130*/  IADD3 R58, P5, R24, R108.reuse, RZ ;  /* 0x0000006c183a7210 */ /* 0x080fe20007fbe0ff */
[----:B------:R-:W0:Y:S01]  /*27140*/  LDS.128 R20, [R4] ;  /* 0x0000000004147984 */ /* 0x000e220000000c00 */
        /* <DEDUP_REMOVED lines=8> */
[----:B------:R-:W1:Y:S01]  /*271d0*/  LDS.128 R24, [R0] ;  /* 0x0000000000187984 */ /* 0x000e620000000c00 */
[----:B------:R-:W-:Y:S02]  /*271e0*/  LEA.HI.X.SX32 R69, R80, R109, 0x1, P4 ;  /* 0x0000006d50457211 */ /* 0x000fe400020f0eff */
[-C--:B------:R-:W-:Y:S01]  /*271f0*/  IADD3 R64, P5, R76, R108.reuse, RZ ;  /* 0x0000006c4c407210 */ /* 0x080fe20007fbe0ff */
[----:B------:R-:W-:Y:S01]  /*27200*/  IMAD R220, R103, 0x4, R218 ;  /* 0x0000000467dc7824 */ /* 0x000fe200078e02da */
[----:B------:R-:W-:-:S02]  /*27210*/  IADD3 R66, P3, R78, R108, RZ ;  /* 0x0000006c4e427210 */ /* 0x000fc40007f7e0ff */
[-C--:B------:R-:W-:Y:S01]  /*27220*/  IADD3 R74, P4, R86, R108.reuse, RZ ;  /* 0x0000006c564a7210 */ /* 0x080fe20007f9e0ff */
[----:B------:R-:W-:Y:S01]  /*27230*/  IMAD R222, R103, 0x8, R220 ;  /* 0x0000000867de7824 */ /* 0x000fe200078e02dc */
[-C--:B------:R-:W-:Y:S02]  /*27240*/  LEA.HI.X.SX32 R65, R76, R109.reuse, 0x1, P5 ;  /* 0x0000006d4c417211 */ /* 0x080fe400028f0eff */
[-C--:B------:R-:W-:Y:S02]  /*27250*/  LEA.HI.X.SX32 R67, R78, R109.reuse, 0x1, P3 ;  /* 0x0000006d4e437211 */ /* 0x080fe400018f0eff */
[----:B------:R-:W-:Y:S02]  /*27260*/  LEA.HI.X.SX32 R75, R86, R109, 0x1, P4 ;  /* 0x0000006d564b7211 */ /* 0x000fe400020f0eff */
[-C--:B------:R-:W-:Y:S02]  /*27270*/  IADD3 R70, P5, R82, R108.reuse, RZ ;  /* 0x0000006c52467210 */ /* 0x080fe40007fbe0ff */
[----:B------:R-:W-:-:S02]  /*27280*/  IADD3 R72, P3, R84, R108, RZ ;  /* 0x0000006c54487210 */ /* 0x000fc40007f7e0ff */
[-C--:B------:R-:W-:Y:S02]  /*27290*/  IADD3 R80, P4, R92, R108.reuse, RZ ;  /* 0x0000006c5c507210 */ /* 0x080fe40007f9e0ff */
[-C--:B------:R-:W-:Y:S02]  /*272a0*/  LEA.HI.X.SX32 R71, R82, R109.reuse, 0x1, P5 ;  /* 0x0000006d52477211 */ /* 0x080fe400028f0eff */
[-C--:B------:R-:W-:Y:S02]  /*272b0*/  LEA.HI.X.SX32 R73, R84, R109.reuse, 0x1, P3 ;  /* 0x0000006d54497211 */ /* 0x080fe400018f0eff */
[----:B------:R-:W-:Y:S02]  /*272c0*/  LEA.HI.X.SX32 R81, R92, R109, 0x1, P4 ;  /* 0x0000006d5c517211 */ /* 0x000fe400020f0eff */
[-C--:B------:R-:W-:Y:S02]  /*272d0*/  IADD3 R76, P5, R88, R108.reuse, RZ ;  /* 0x0000006c584c7210 */ /* 0x080fe40007fbe0ff */
[----:B------:R-:W-:-:S02]  /*272e0*/  IADD3 R84, P4, R96, R108, RZ ;  /* 0x0000006c60547210 */ /* 0x000fc40007f9e0ff */
[-C--:B------:R-:W-:Y:S02]  /*272f0*/  LEA.HI.X.SX32 R77, R88, R109.reuse, 0x1, P5 ;  /* 0x0000006d584d7211 */ /* 0x080fe400028f0eff */
[-C--:B------:R-:W-:Y:S02]  /*27300*/  LEA.HI.X.SX32 R85, R96, R109.reuse, 0x1, P4 ;  /* 0x0000006d60557211 */ /* 0x080fe400020f0eff */
[-C--:B------:R-:W-:Y:S02]  /*27310*/  IADD3 R88, P4, R100, R108.reuse, RZ ;  /* 0x0000006c64587210 */ /* 0x080fe40007f9e0ff */
[----:B0-----:R-:W-:Y:S02]  /*27320*/  PRMT R249, R20, 0x7770, RZ ;  /* 0x0000777014f97816 */ /* 0x001fe400000000ff */
[----:B------:R-:W-:Y:S02]  /*27330*/  LEA.HI.X.SX32 R89, R100, R109, 0x1, P4 ;  /* 0x0000006d64597211 */ /* 0x000fe400020f0eff */
[----:B------:R-:W-:Y:S01]  /*27340*/  IADD3 R92, P4, R104, R108, RZ ;  /* 0x0000006c685c7210 */ /* 0x000fe20007f9e0ff */
[----:B------:R-:W-:Y:S01]  /*27350*/  STG.E.U8 desc[UR4][R146.64], R249 ;  /* 0x000000f992007986 */ /* 0x000fe2000c101104 */
[----:B-1----:R-:W-:-:S02]  /*27360*/  PRMT R224, R24, 0x7770, RZ ;  /* 0x0000777018e07816 */ /* 0x002fc400000000ff */
[-C--:B------:R-:W-:Y:S02]  /*27370*/  LEA.HI.X.SX32 R93, R104, R109.reuse, 0x1, P4 ;  /* 0x0000006d685d7211 */ /* 0x080fe400020f0eff */
[-C--:B------:R-:W-:Y:S01]  /*27380*/  IADD3 R96, P4, R214, R108.reuse, RZ ;  /* 0x0000006cd6607210 */ /* 0x080fe20007f9e0ff */
[----:B------:R-:W-:Y:S01]  /*27390*/  STG.E.U8 desc[UR4][R148.64], R224 ;  /* 0x000000e094007986 */ /* 0x000fe2000c101104 */
[----:B------:R-:W-:Y:S02]  /*273a0*/  PRMT R247, R20, 0x7771, RZ ;  /* 0x0000777114f77816 */ /* 0x000fe400000000ff */
[----:B------:R-:W-:Y:S01]  /*273b0*/  LEA.HI.X.SX32 R97, R214, R109, 0x1, P4 ;  /* 0x0000006dd6617211 */ /* 0x000fe200020f0eff */
[----:B------:R-:W-:Y:S01]  /*273c0*/  IMAD R214, R103, 0x4, R222 ;  /* 0x0000000467d67824 */ /* 0x000fe200078e02de */
[-C--:B------:R-:W-:Y:S01]  /*273d0*/  IADD3 R100, P4, R218, R108.reuse, RZ ;  /* 0x0000006cda647210 */ /* 0x080fe20007f9e0ff */
[----:B------:R0:W-:Y:S01]  /*273e0*/  STG.E.U8 desc[UR4][R150.64], R247 ;  /* 0x000000f796007986 */ /* 0x0001e2000c101104 */
[----:B------:R-:W-:-:S02]  /*273f0*/  IADD3 R78, P3, R90, R108, RZ ;  /* 0x0000006c5a4e7210 */ /* 0x000fc40007f7e0ff */
[-C--:B------:R-:W-:Y:S02]  /*27400*/  LEA.HI.X.SX32 R101, R218, R109.reuse, 0x1, P4 ;  /* 0x0000006dda657211 */ /* 0x080fe400020f0eff */
[----:B------:R-:W-:Y:S02]  /*27410*/  IADD3 R104, P4, R222, R108, RZ ;  /* 0x0000006cde687210 */ /* 0x000fe40007f9e0ff */
[----:B------:R-:W-:Y:S02]  /*27420*/  PRMT R245, R20, 0x7772, RZ ;  /* 0x0000777214f57816 */ /* 0x000fe400000000ff */
[-C--:B------:R-:W-:Y:S02]  /*27430*/  LEA.HI.X.SX32 R105, R222, R109.reuse, 0x1, P4 ;  /* 0x0000006dde697211 */ /* 0x080fe400020f0eff */
[----:B------:R-:W-:Y:S02]  /*27440*/  PRMT R222, R24, 0x7771, RZ ;  /* 0x0000777118de7816 */ /* 0x000fe400000000ff */
[----:B------:R-:W-:-:S02]  /*27450*/  LEA.HI.X.SX32 R79, R90, R109, 0x1, P3 ;  /* 0x0000006d5a4f7211 */ /* 0x000fc400018f0eff */
[CC--:B------:R-:W-:Y:S01]  /*27460*/  IADD3 R82, P3, R94.reuse, R108.reuse, RZ ;  /* 0x0000006c5e527210 */ /* 0x0c0fe20007f7e0ff */
[----:B------:R1:W-:Y:S01]  /*27470*/  STG.E.U8 desc[UR4][R6.64], R222 ;  /* 0x000000de06007986 */ /* 0x0003e2000c101104 */
[C---:B0-----:R-:W-:Y:S02]  /*27480*/  PRMT R151, R11.reuse, 0x7773, RZ ;  /* 0x000077730b977816 */ /* 0x041fe400000000ff */
[----:B------:R-:W-:Y:S01]  /*27490*/  PRMT R247, R11, 0x7770, RZ ;  /* 0x000077700bf77816 */ /* 0x000fe200000000ff */
[----:B------:R0:W-:Y:S01]  /*274a0*/  STG.E.U8 desc[UR4][R152.64], R245 ;  /* 0x000000f598007986 */ /* 0x0001e2000c101104 */
[----:B------:R-:W-:Y:S02]  /*274b0*/  LEA.HI.X.SX32 R83, R94, R109, 0x1, P3 ;  /* 0x0000006d5e537211 */ /* 0x000fe400018f0eff */
[----:B------:R-:W-:Y:S02]  /*274c0*/  IADD3 R86, P3, R98, R108, RZ ;  /* 0x0000006c62567210 */ /* 0x000fe40007f7e0ff */
[----:B------:R-:W-:-:S02]  /*274d0*/  PRMT R150, R21, 0x7771, RZ ;  /* 0x0000777115967816 */ /* 0x000fc400000000ff */
[----:B------:R-:W-:Y:S02]  /*274e0*/  LEA.HI.X.SX32 R87, R98, R109, 0x1, P3 ;  /* 0x0000006d62577211 */ /* 0x000fe400018f0eff */
[C---:B-1----:R-:W-:Y:S02]  /*274f0*/  PRMT R7, R24.reuse, 0x7772, RZ ;  /* 0x0000777218077816 */ /* 0x042fe400000000ff */
[----:B------:R-:W-:Y:S02]  /*27500*/  PRMT R222, R24, 0x7773, RZ ;  /* 0x0000777318de7816 */ /* 0x000fe400000000ff */
[C---:B0-----:R-:W-:Y:S01]  /*27510*/  PRMT R153, R11.reuse, 0x7772, RZ ;  /* 0x000077720b997816 */ /* 0x041fe200000000ff */
[----:B------:R-:W-:Y:S01]  /*27520*/  STG.E.U8 desc[UR4][R154.64], R7 ;  /* 0x000000079a007986 */ /* 0x000fe2000c101104 */
[----:B------:R-:W-:Y:S02]  /*27530*/  PRMT R245, R11, 0x7771, RZ ;  /* 0x000077710bf57816 */ /* 0x000fe400000000ff */
[----:B------:R-:W-:-:S02]  /*27540*/  PRMT R11, R20, 0x7773, RZ ;  /* 0x00007773140b7816 */ /* 0x000fc400000000ff */
[C---:B------:R-:W-:Y:S02]  /*27550*/  PRMT R152, R21.reuse, 0x7770, RZ ;  /* 0x0000777015987816 */ /* 0x040fe400000000ff */
[----:B------:R-:W-:Y:S01]  /*27560*/  IADD3 R90, P3, R102, R108, RZ ;  /* 0x0000006c665a7210 */ /* 0x000fe20007f7e0ff */
[----:B------:R0:W-:Y:S01]  /*27570*/  STG.E.U8 desc[UR4][R156.64], R11 ;  /* 0x0000000b9c007986 */ /* 0x0001e2000c101104 */
[----:B------:R-:W-:Y:S02]  /*27580*/  PRMT R24, R21, 0x7772, RZ ;  /* 0x0000777215187816 */ /* 0x000fe400000000ff */
[C---:B------:R-:W-:Y:S01]  /*27590*/  PRMT R149, R10.reuse, 0x7773, RZ ;  /* 0x000077730a957816 */ /* 0x040fe200000000ff */
[----:B------:R-:W-:Y:S01]  /*275a0*/  STG.E.U8 desc[UR4][R126.64], R222 ;  /* 0x000000de7e007986 */ /* 0x000fe2000c101104 */
[C---:B------:R-:W-:Y:S02]  /*275b0*/  PRMT R147, R10.reuse, 0x7772, RZ ;  /* 0x000077720a937816 */ /* 0x040fe400000000ff */
[C---:B------:R-:W-:Y:S01]  /*275c0*/  PRMT R146, R10.reuse, 0x7771, RZ ;  /* 0x000077710a927816 */ /* 0x040fe200000000ff */
[----:B------:R1:W-:Y:S01]  /*275d0*/  STG.E.U8 desc[UR4][R158.64], R152 ;  /* 0x000000989e007986 */ /* 0x0003e2000c101104 */
[----:B------:R-:W-:-:S02]  /*275e0*/  PRMT R148, R10, 0x7770, RZ ;  /* 0x000077700a947816 */ /* 0x000fc400000000ff */
[----:B------:R-:W-:Y:S02]  /*275f0*/  PRMT R20, R21, 0x7773, RZ ;  /* 0x0000777315147816 */ /* 0x000fe400000000ff */
[C---:B0-----:R-:W-:Y:S02]  /*27600*/  PRMT R157, R25.reuse, 0x7770, RZ ;  /* 0x00007770199d7816 */ /* 0x041fe400000000ff */
[C---:B------:R-:W-:Y:S02]  /*27610*/  PRMT R156, R25.reuse, 0x7772, RZ ;  /* 0x00007772199c7816 */ /* 0x040fe400000000ff */
[----:B------:R-:W-:Y:S01]  /*27620*/  LEA.HI.X.SX32 R91, R102, R109, 0x1, P3 ;  /* 0x0000006d665b7211 */ /* 0x000fe200018f0eff */
[----:B------:R0:W-:Y:S01]  /*27630*/  STG.E.U8 desc[UR4][R160.64], R157 ;  /* 0x0000009da0007986 */ /* 0x0001e2000c101104 */
[C---:B------:R-:W-:Y:S02]  /*27640*/  PRMT R6, R22.reuse, 0x7773, RZ ;  /* 0x0000777316067816 */ /* 0x040fe400000000ff */
[----:B-1----:R-:W-:Y:S01]  /*27650*/  PRMT R158, R25, 0x7771, RZ ;  /* 0x00007771199e7816 */ /* 0x002fe200000000ff */
[----:B------:R-:W-:Y:S01]  /*27660*/  STG.E.U8 desc[UR4][R162.64], R150 ;  /* 0x00000096a2007986 */ /* 0x000fe2000c101104 */
[----:B------:R-:W-:-:S02]  /*27670*/  PRMT R10, R22, 0x7772, RZ ;  /* 0x00007772160a7816 */ /* 0x000fc400000000ff */
[----:B------:R-:W-:Y:S01]  /*27680*/  PRMT R155, R22, 0x7771, RZ ;  /* 0x00007771169b7816 */ /* 0x000fe200000000ff */
[----:B------:R-:W-:Y:S01]  /*27690*/  STG.E.U8 desc[UR4][R128.64], R158 ;  /* 0x0000009e80007986 */ /* 0x000fe2000c101104 */
[----:B------:R-:W-:Y:S02]  /*276a0*/  PRMT R154, R25, 0x7773, RZ ;  /* 0x00007773199a7816 */ /* 0x000fe400000000ff */
[----:B------:R-:W-:Y:S01]  /*276b0*/  IADD3 R94, P3, R106, R108, RZ ;  /* 0x0000006c6a5e7210 */ /* 0x000fe20007f7e0ff */
[----:B------:R-:W-:Y:S01]  /*276c0*/  STG.E.U8 desc[UR4][R164.64], R24 ;  /* 0x00000018a4007986 */ /* 0x000fe2000c101104 */
[----:B------:R-:W-:Y:S02]  /*276d0*/  PRMT R22, R22, 0x7770, RZ ;  /* 0x0000777016167816 */ /* 0x000fe400000000ff */
[C---:B------:R-:W-:Y:S01]  /*276e0*/  PRMT R159, R26.reuse, 0x7773, RZ ;  /* 0x000077731a9f7816 */ /* 0x040fe200000000ff */
[----:B------:R-:W-:Y:S01]  /*276f0*/  STG.E.U8 desc[UR4][R166.64], R156 ;  /* 0x0000009ca6007986 */ /* 0x000fe2000c101104 */
[----:B------:R-:W-:-:S02]  /*27700*/  PRMT R126, R26, 0x7772, RZ ;  /* 0x000077721a7e7816 */ /* 0x000fc400000000ff */
[C---:B------:R-:W-:Y:S01]  /*27710*/  PRMT R152, R26.reuse, 0x7771, RZ ;  /* 0x000077711a987816 */ /* 0x040fe200000000ff */
[----:B------:R-:W-:Y:S01]  /*27720*/  STG.E.U8 desc[UR4][R168.64], R20 ;  /* 0x00000014a8007986 */ /* 0x000fe2000c101104 */
[----:B------:R-:W-:Y:S02]  /*27730*/  PRMT R26, R26, 0x7770, RZ ;  /* 0x000077701a1a7816 */ /* 0x000fe400000000ff */
[----:B------:R-:W-:Y:S01]  /*27740*/  LEA.HI.X.SX32 R95, R106, R109, 0x1, P3 ;  /* 0x0000006d6a5f7211 */ /* 0x000fe200018f0eff */
[----:B------:R-:W-:Y:S01]  /*27750*/  STG.E.U8 desc[UR4][R130.64], R154 ;  /* 0x0000009a82007986 */ /* 0x000fe2000c101104 */
[----:B------:R-:W-:Y:S02]  /*27760*/  IADD3 R98, P3, R216, R108, RZ ;  /* 0x0000006cd8627210 */ /* 0x000fe40007f7e0ff */
[C---:B------:R-:W-:Y:S01]  /*27770*/  PRMT R7, R23.reuse, 0x7773, RZ ;  /* 0x0000777317077816 */ /* 0x040fe200000000ff */
[----:B------:R-:W-:Y:S01]  /*27780*/  STG.E.U8 desc[UR4][R170.64], R22 ;  /* 0x00000016aa007986 */ /* 0x000fe2000c101104 */
[----:B------:R-:W-:-:S02]  /*27790*/  PRMT R11, R23, 0x7772, RZ ;  /* 0x00007772170b7816 */ /* 0x000fc400000000ff */
[C---:B------:R-:W-:Y:S01]  /*277a0*/  PRMT R21, R23.reuse, 0x7771, RZ ;  /* 0x0000777117157816 */ /* 0x040fe200000000ff */
[----:B------:R-:W-:Y:S01]  /*277b0*/  STG.E.U8 desc[UR4][R172.64], R26 ;  /* 0x0000001aac007986 */ /* 0x000fe2000c101104 */
[----:B------:R-:W-:Y:S02]  /*277c0*/  PRMT R23, R23, 0x7770, RZ ;  /* 0x0000777017177816 */ /* 0x000fe400000000ff */
[C---:B------:R-:W-:Y:S01]  /*277d0*/  PRMT R25, R27.reuse, 0x7773, RZ ;  /* 0x000077731b197816 */ /* 0x040fe200000000ff */
[----:B------:R-:W-:Y:S01]  /*277e0*/  STG.E.U8 desc[UR4][R174.64], R155 ;  /* 0x0000009bae007986 */ /* 0x000fe2000c101104 */
[C---:B------:R-:W-:Y:S02]  /*277f0*/  PRMT R127, R27.reuse, 0x7772, RZ ;  /* 0x000077721b7f7816 */ /* 0x040fe400000000ff */
[----:B0-----:R-:W-:Y:S01]  /*27800*/  PRMT R157, R27, 0x7771, RZ ;  /* 0x000077711b9d7816 */ /* 0x001fe200000000ff */
[----:B------:R-:W-:Y:S01]  /*27810*/  STG.E.U8 desc[UR4][R132.64], R152 ;  /* 0x0000009884007986 */ /* 0x000fe2000c101104 */
[----:B------:R-:W-:Y:S01]  /*27820*/  LEA.HI.X.SX32 R99, R216, R109, 0x1, P3 ;  /* 0x0000006dd8637211 */ /* 0x000fe200018f0eff */
[----:B------:R-:W-:Y:S01]  /*27830*/  IMAD R216, R103, 0x4, R214 ;  /* 0x0000000467d87824 */ /* 0x000fe200078e02d6 */
[----:B------:R-:W-:Y:S01]  /*27840*/  PRMT R27, R27, 0x7770, RZ ;  /* 0x000077701b1b7816 */ /* 0x000fe200000000ff */
[----:B------:R-:W-:Y:S01]  /*27850*/  STG.E.U8 desc[UR4][R176.64], R10 ;  /* 0x0000000ab0007986 */ /* 0x000fe2000c101104 */
[----:B------:R-:W-:-:S02]  /*27860*/  IADD3 R102, P3, R220, R108, RZ ;  /* 0x0000006cdc667210 */ /* 0x000fc40007f7e0ff */
[----:B------:R-:W-:Y:S01]  /*27870*/  PRMT R218, R8, 0x7771, RZ ;  /* 0x0000777108da7816 */ /* 0x000fe200000000ff */
[----:B------:R-:W-:Y:S01]  /*27880*/  STG.E.U8 desc[UR4][R178.64], R126 ;  /* 0x0000007eb2007986 */ /* 0x000fe2000c101104 */
[-C--:B------:R-:W-:Y:S02]  /*27890*/  LEA.HI.X.SX32 R103, R220, R109.reuse, 0x1, P3 ;  /* 0x0000006ddc677211 */ /* 0x080fe400018f0eff */
[-C--:B------:R-:W-:Y:S01]  /*278a0*/  IADD3 R106, P3, R214, R108.reuse, RZ ;  /* 0x0000006cd66a7210 */ /* 0x080fe20007f7e0ff */
[----:B------:R-:W-:Y:S01]  /*278b0*/  STG.E.U8 desc[UR4][R180.64], R6 ;  /* 0x00000006b4007986 */ /* 0x000fe2000c101104 */
[----:B------:R-:W-:Y:S02]  /*278c0*/  IADD3 R108, P5, R216, R108, RZ ;  /* 0x0000006cd86c7210 */ /* 0x000fe40007fbe0ff */
[----:B------:R-:W-:Y:S01]  /*278d0*/  PRMT R220, R8, 0x7770, RZ ;  /* 0x0000777008dc7816 */ /* 0x000fe200000000ff */
[----:B------:R-:W-:Y:S01]  /*278e0*/  STG.E.U8 desc[UR4][R134.64], R159 ;  /* 0x0000009f86007986 */ /* 0x000fe2000c101104 */
[----:B------:R-:W-:-:S02]  /*278f0*/  LEA.HI.X.SX32 R107, R214, R109, 0x1, P3 ;  /* 0x0000006dd66b7211 */ /* 0x000fc400018f0eff */
[----:B------:R-:W-:Y:S01]  /*27900*/  LEA.HI.X.SX32 R109, R216, R109, 0x1, P5 ;  /* 0x0000006dd86d7211 */ /* 0x000fe200028f0eff */
[----:B------:R-:W-:Y:S01]  /*27910*/  STG.E.U8 desc[UR4][R182.64], R23 ;  /* 0x00000017b6007986 */ /* 0x000fe2000c101104 */
[C---:B------:R-:W-:Y:S02]  /*27920*/  PRMT R216, R8.reuse, 0x7772, RZ ;  /* 0x0000777208d87816 */ /* 0x040fe400000000ff */
[----:B------:R-:W-:Y:S01]  /*27930*/  PRMT R214, R8, 0x7773, RZ ;  /* 0x0000777308d67816 */ /* 0x000fe200000000ff */
[----:B------:R-:W-:Y:S01]  /*27940*/  STG.E.U8 desc[UR4][R184.64], R27 ;  /* 0x0000001bb8007986 */ /* 0x000fe2000c101104 */
[C---:B------:R-:W-:Y:S02]  /*27950*/  PRMT R249, R9.reuse, 0x7772, RZ ;  /* 0x0000777209f97816 */ /* 0x040fe400000000ff */
[C---:B------:R-:W-:Y:S01]  /*27960*/  PRMT R8, R9.reuse, 0x7771, RZ ;  /* 0x0000777109087816 */ /* 0x040fe200000000ff */
[----:B------:R-:W-:Y:S01]  /*27970*/  STG.E.U8 desc[UR4][R186.64], R21 ;  /* 0x00000015ba007986 */ /* 0x000fe2000c101104 */
[----:B------:R-:W-:-:S02]  /*27980*/  PRMT R9, R9, 0x7770, RZ ;  /* 0x0000777009097816 */ /* 0x000fc400000000ff */
[C---:B------:R-:W-:Y:S01]  /*27990*/  PRMT R239, R221.reuse, 0x7771, RZ ;  /* 0x00007771ddef7816 */ /* 0x040fe200000000ff */
        /* <DEDUP_REMOVED lines=8> */
[----:B------:R-:W-:Y:S01]  /*27a20*/  PRMT R223, R223, 0x7770, RZ ;  /* 0x00007770dfdf7816 */ /* 0x000fe200000000ff */
[----:B------:R-:W-:Y:S04]  /*27a30*/  STG.E.U8 desc[UR4][R192.64], R7 ;  /* 0x00000007c0007986 */ /* 0x000fe8000c101104 */
        /* <DEDUP_REMOVED lines=13> */
[----:B------:R-:W0:Y:S04]  /*27b10*/  LDS.128 R4, [R4+0x800] ;  /* 0x0008000004047984 */ /* 0x000e280000000c00 */
[----:B------:R1:W2:Y:S04]  /*27b20*/  LDS.128 R8, [R0+0x800] ;  /* 0x0008000000087984 */ /* 0x0002a80000000c00 */
[----:B------:R-:W-:Y:S04]  /*27b30*/  STG.E.U8 desc[UR4][R212.64], R237 ;  /* 0x000000edd4007986 */ /* 0x000fe8000c101104 */
[----:B------:R-:W-:Y:S01]  /*27b40*/  STG.E.U8 desc[UR4][R114.64], R249 ;  /* 0x000000f972007986 */ /* 0x000fe2000c101104 */
[----:B-1----:R-:W-:-:S03]  /*27b50*/  FSEL R0, R15, -INF , P2 ;  /* 0xff8000000f007808 */ /* 0x002fc60001000000 */
[----:B------:R0:W-:Y:S04]  /*27b60*/  STG.E.U8 desc[UR4][R116.64], R225 ;  /* 0x000000e174007986 */ /* 0x0001e8000c101104 */
[----:B------:R-:W-:Y:S04]  /*27b70*/  STG.E.U8 desc[UR4][R110.64], R251 ;  /* 0x000000fb6e007986 */ /* 0x000fe8000c101104 */
[----:B------:R-:W-:Y:S04]  /*27b80*/  STG.E.U8 desc[UR4][R118.64], R231 ;  /* 0x000000e776007986 */ /* 0x000fe8000c101104 */
[----:B------:R-:W-:Y:S04]  /*27b90*/  STG.E.U8 desc[UR4][R120.64], R148 ;  /* 0x0000009478007986 */ /* 0x000fe8000c101104 */
[----:B------:R-:W-:Y:S04]  /*27ba0*/  STG.E.U8 desc[UR4][R122.64], R229 ;  /* 0x000000e57a007986 */ /* 0x000fe8000c101104 */
[----:B------:R1:W-:Y:S04]  /*27bb0*/  STG.E.U8 desc[UR4][R112.64], R146 ;  /* 0x0000009270007986 */ /* 0x0003e8000c101104 */
[----:B------:R3:W-:Y:S01]  /*27bc0*/  STG.E.U8 desc[UR4][R124.64], R227 ;  /* 0x000000e37c007986 */ /* 0x0007e2000c101104 */
[----:B0-----:R-:W-:-:S02]  /*27bd0*/  PRMT R117, R4, 0x7770, RZ ;  /* 0x0000777004757816 */ /* 0x001fc400000000ff */
[----:B------:R-:W-:Y:S01]  /*27be0*/  PRMT R115, R4, 0x7771, RZ ;  /* 0x0000777104737816 */ /* 0x000fe200000000ff */
[----:B------:R-:W-:Y:S01]  /*27bf0*/  STG.E.U8 desc[UR4][R46.64], R147 ;  /* 0x000000932e007986 */ /* 0x000fe2000c101104 */
[C---:B--2---:R-:W-:Y:S02]  /*27c00*/  PRMT R133, R8.reuse, 0x7770, RZ ;  /* 0x0000777008857816 */ /* 0x044fe400000000ff */
[----:B------:R-:W-:Y:S01]  /*27c10*/  PRMT R131, R8, 0x7771, RZ ;  /* 0x0000777108837816 */ /* 0x000fe200000000ff */
[----:B------:R0:W-:Y:S01]  /*27c20*/  STG.E.U8 desc[UR4][R48.64], R215 ;  /* 0x000000d730007986 */ /* 0x0001e2000c101104 */
[----:B-1----:R-:W-:Y:S02]  /*27c30*/  PRMT R113, R4, 0x7772, RZ ;  /* 0x0000777204717816 */ /* 0x002fe400000000ff */
[----:B------:R-:W-:Y:S01]  /*27c40*/  PRMT R129, R8, 0x7772, RZ ;  /* 0x0000777208817816 */ /* 0x000fe200000000ff */
[----:B------:R-:W-:Y:S01]  /*27c50*/  STG.E.U8 desc[UR4][R12.64], R149 ;  /* 0x000000950c007986 */ /* 0x000fe2000c101104 */
[----:B------:R-:W-:Y:S01]  /*27c60*/  PRMT R111, R4, 0x7773, RZ ;  /* 0x00007773046f7816 */ /* 0x000fe200000000ff */
[----:B------:R-:W-:Y:S01]  /*27c70*/  FFMA R4, R0, 0.69314718246459960938, R17 ;  /* 0x3f31721800047823 */ /* 0x000fe20000000011 */
[----:B------:R-:W-:Y:S01]  /*27c80*/  PRMT R127, R8, 0x7773, RZ ;  /* 0x00007773087f7816 */ /* 0x000fe200000000ff */
[----:B------:R1:W-:Y:S01]  /*27c90*/  STG.E.U8 desc[UR4][R50.64], R223 ;  /* 0x000000df32007986 */ /* 0x0003e2000c101104 */
[C---:B---3--:R-:W-:Y:S01]  /*27ca0*/  PRMT R125, R9.reuse, 0x7770, RZ ;  /* 0x00007770097d7816 */ /* 0x048fe200000000ff */
[----:B------:R-:W2:Y:S01]  /*27cb0*/  LDC R0, c[0x0][0x27c] ;  /* 0x00009f00ff007b82 */ /* 0x000ea20000000800 */
[----:B------:R-:W-:Y:S01]  /*27cc0*/  PRMT R123, R9, 0x7771, RZ ;  /* 0x00007771097b7816 */ /* 0x000fe200000000ff */
[----:B------:R3:W-:Y:S01]  /*27cd0*/  STG.E.U8 desc[UR4][R52.64], R247 ;  /* 0x000000f734007986 */ /* 0x0007e2000c101104 */
[----:B0-----:R-:W-:-:S02]  /*27ce0*/  PRMT R49, R5, 0x7772, RZ ;  /* 0x0000777205317816 */ /* 0x001fc400000000ff */
[----:B------:R-:W-:Y:S01]  /*27cf0*/  PRMT R121, R9, 0x7772, RZ ;  /* 0x0000777209797816 */ /* 0x000fe200000000ff */
[----:B------:R-:W-:Y:S01]  /*27d00*/  STG.E.U8 desc[UR4][R54.64], R221 ;  /* 0x000000dd36007986 */ /* 0x000fe2000c101104 */
[----:B------:R-:W-:Y:S02]  /*27d10*/  PRMT R47, R5, 0x7773, RZ ;  /* 0x00007773052f7816 */ /* 0x000fe400000000ff */
[----:B------:R-:W-:Y:S01]  /*27d20*/  PRMT R119, R9, 0x7773, RZ ;  /* 0x0000777309777816 */ /* 0x000fe200000000ff */
[----:B------:R0:W-:Y:S01]  /*27d30*/  STG.E.U8 desc[UR4][R18.64], R245 ;  /* 0x000000f512007986 */ /* 0x0001e2000c101104 */
[C---:B-1----:R-:W-:Y:S02]  /*27d40*/  PRMT R51, R5.reuse, 0x7771, RZ ;  /* 0x0000777105337816 */ /* 0x042fe400000000ff */
[----:B------:R-:W-:Y:S01]  /*27d50*/  PRMT R27, R6, 0x7770, RZ ;  /* 0x00007770061b7816 */ /* 0x000fe200000000ff */
[----:B------:R1:W-:Y:S01]  /*27d60*/  STG.E.U8 desc[UR4][R56.64], R219 ;  /* 0x000000db38007986 */ /* 0x0003e2000c101104 */
[----:B---3--:R-:W-:-:S02]  /*27d70*/  PRMT R53, R5, 0x7770, RZ ;  /* 0x0000777005357816 */ /* 0x008fc400000000ff */
[C---:B------:R-:W-:Y:S01]  /*27d80*/  PRMT R5, R6.reuse, 0x7771, RZ ;  /* 0x0000777106057816 */ /* 0x040fe200000000ff */
[----:B------:R3:W-:Y:S01]  /*27d90*/  STG.E.U8 desc[UR4][R58.64], R153 ;  /* 0x000000993a007986 */ /* 0x0007e2000c101104 */
[C---:B------:R-:W-:Y:S02]  /*27da0*/  PRMT R25, R6.reuse, 0x7772, RZ ;  /* 0x0000777206197816 */ /* 0x040fe400000000ff */
[----:B------:R-:W-:Y:S01]  /*27db0*/  PRMT R23, R6, 0x7773, RZ ;  /* 0x0000777306177816 */ /* 0x000fe200000000ff */
[----:B------:R4:W-:Y:S01]  /*27dc0*/  STG.E.U8 desc[UR4][R60.64], R217 ;  /* 0x000000d93c007986 */ /* 0x0009e2000c101104 */
[C---:B------:R-:W-:Y:S02]  /*27dd0*/  PRMT R13, R7.reuse, 0x7773, RZ ;  /* 0x00007773070d7816 */ /* 0x040fe400000000ff */
[C---:B0-----:R-:W-:Y:S01]  /*27de0*/  PRMT R19, R7.reuse, 0x7772, RZ ;  /* 0x0000777207137816 */ /* 0x041fe200000000ff */
[----:B------:R0:W-:Y:S01]  /*27df0*/  STG.E.U8 desc[UR4][R28.64], R151 ;  /* 0x000000971c007986 */ /* 0x0001e2000c101104 */
[----:B------:R-:W-:-:S02]  /*27e00*/  PRMT R21, R7, 0x7771, RZ ;  /* 0x0000777107157816 */ /* 0x000fc400000000ff */
[C---:B-1----:R-:W-:Y:S01]  /*27e10*/  PRMT R57, R10.reuse, 0x7773, RZ ;  /* 0x000077730a397816 */ /* 0x042fe200000000ff */
[----:B------:R1:W-:Y:S01]  /*27e20*/  STG.E.U8 desc[UR4][R62.64], R117 ;  /* 0x000000753e007986 */ /* 0x0003e2000c101104 */
[C---:B---3--:R-:W-:Y:S02]  /*27e30*/  PRMT R59, R10.reuse, 0x7772, RZ ;  /* 0x000077720a3b7816 */ /* 0x048fe400000000ff */
[----:B------:R-:W-:Y:S01]  /*27e40*/  PRMT R7, R7, 0x7770, RZ ;  /* 0x0000777007077816 */ /* 0x000fe200000000ff */
[----:B------:R-:W-:Y:S01]  /*27e50*/  STG.E.U8 desc[UR4][R64.64], R133 ;  /* 0x0000008540007986 */ /* 0x000fe2000c101104 */
[----:B----4-:R-:W-:Y:S02]  /*27e60*/  PRMT R61, R10, 0x7771, RZ ;  /* 0x000077710a3d7816 */ /* 0x010fe400000000ff */
[C---:B------:R-:W-:Y:S01]  /*27e70*/  PRMT R9, R11.reuse, 0x7773, RZ ;  /* 0x000077730b097816 */ /* 0x040fe200000000ff */
[----:B------:R-:W-:Y:S01]  /*27e80*/  STG.E.U8 desc[UR4][R66.64], R115 ;  /* 0x0000007342007986 */ /* 0x000fe2000c101104 */
[----:B0-----:R-:W-:-:S02]  /*27e90*/  PRMT R29, R11, 0x7772, RZ ;  /* 0x000077720b1d7816 */ /* 0x001fc400000000ff */
[C---:B------:R-:W-:Y:S01]  /*27ea0*/  PRMT R55, R11.reuse, 0x7771, RZ ;  /* 0x000077710b377816 */ /* 0x040fe200000000ff */
[----:B------:R-:W-:Y:S01]  /*27eb0*/  STG.E.U8 desc[UR4][R30.64], R131 ;  /* 0x000000831e007986 */ /* 0x000fe2000c101104 */
[----:B-1----:R-:W-:Y:S02]  /*27ec0*/  PRMT R63, R10, 0x7770, RZ ;  /* 0x000077700a3f7816 */ /* 0x002fe400000000ff */
        /* <DEDUP_REMOVED lines=15> */
[----:B------:R0:W-:Y:S04]  /*27fc0*/  STG.E.U8 desc[UR4][R90.64], R5 ;  /* 0x000000055a007986 */ /* 0x0001e8000c101104 */
[----:B------:R1:W-:Y:S04]  /*27fd0*/  STG.E.U8 desc[UR4][R38.64], R61 ;  /* 0x0000003d26007986 */ /* 0x0003e8000c101104 */
[----:B------:R1:W-:Y:S04]  /*27fe0*/  STG.E.U8 desc[UR4][R92.64], R25 ;  /* 0x000000195c007986 */ /* 0x0003e8000c101104 */
[----:B------:R1:W-:Y:S01]  /*27ff0*/  STG.E.U8 desc[UR4][R94.64], R59 ;  /* 0x0000003b5e007986 */ /* 0x0003e2000c101104 */
[----:B0-----:R-:W-:-:S03]  /*28000*/  FSEL R5, R16, -INF , P1 ;  /* 0xff80000010057808 */ /* 0x001fc60000800000 */
[----:B------:R1:W-:Y:S02]  /*28010*/  STG.E.U8 desc[UR4][R96.64], R23 ;  /* 0x0000001760007986 */ /* 0x0003e4000c101104 */
[----:B------:R-:W-:Y:S02]  /*28020*/  FFMA R5, R5, 0.69314718246459960938, R14 ;  /* 0x3f31721805057823 */ /* 0x000fe4000000000e */
[----:B------:R1:W-:Y:S04]  /*28030*/  STG.E.U8 desc[UR4][R40.64], R57 ;  /* 0x0000003928007986 */ /* 0x0003e8000c101104 */
[----:B------:R1:W-:Y:S04]  /*28040*/  STG.E.U8 desc[UR4][R98.64], R7 ;  /* 0x0000000762007986 */ /* 0x0003e8000c101104 */
[----:B------:R1:W-:Y:S04]  /*28050*/  STG.E.U8 desc[UR4][R100.64], R11 ;  /* 0x0000000b64007986 */ /* 0x0003e8000c101104 */
[----:B------:R1:W-:Y:S04]  /*28060*/  STG.E.U8 desc[UR4][R102.64], R21 ;  /* 0x0000001566007986 */ /* 0x0003e8000c101104 */
[----:B------:R1:W-:Y:S04]  /*28070*/  STG.E.U8 desc[UR4][R42.64], R55 ;  /* 0x000000372a007986 */ /* 0x0003e8000c101104 */
[----:B------:R1:W-:Y:S04]  /*28080*/  STG.E.U8 desc[UR4][R104.64], R19 ;  /* 0x0000001368007986 */ /* 0x0003e8000c101104 */
[----:B------:R1:W-:Y:S04]  /*28090*/  STG.E.U8 desc[UR4][R106.64], R29 ;  /* 0x0000001d6a007986 */ /* 0x0003e8000c101104 */
[----:B------:R1:W-:Y:S04]  /*280a0*/  STG.E.U8 desc[UR4][R108.64], R13 ;  /* 0x0000000d6c007986 */ /* 0x0003e8000c101104 */
[----:B------:R1:W-:Y:S01]  /*280b0*/  STG.E.U8 desc[UR4][R44.64], R9 ;  /* 0x000000092c007986 */ /* 0x0003e2000c101104 */
[----:B------:R-:W-:Y:S06]  /*280c0*/  BAR.SYNC.DEFER_BLOCKING 0x0 ;  /* 0x0000000000007b1d */ /* 0x000fec0000010000 */
[----:B------:R1:W-:Y:S02]  /*280d0*/  STS.64 [R3], R4 ;  /* 0x0000000403007388 */ /* 0x0003e40000000a00 */
[----:B------:R-:W-:Y:S06]  /*280e0*/  BAR.SYNC.DEFER_BLOCKING 0x0 ;  /* 0x0000000000007b1d */ /* 0x000fec0000010000 */
[----:B--2---:R-:W-:Y:S05]  /*280f0*/  @P0 EXIT ;  /* 0x000000000000094d */ /* 0x004fea0003800000 */
[----:B-1----:R-:W0:Y:S01]  /*28100*/  LDS R7, [R2] ;  /* 0x0000000002077984 */ /* 0x002e220000000800 */
[----:B------:R-:W1:Y:S01]  /*28110*/  LDC.64 R8, c[0x0][0x230] ;  /* 0x00008c00ff087b82 */ /* 0x000e620000000a00 */
[----:B------:R-:W-:Y:S02]  /*28120*/  IMAD R0, R228, R0, RZ ;  /* 0x00000000e4007224 */ /* 0x000fe400078e02ff */
[----:B------:R-:W-:Y:S02]  /*28130*/  IMAD.SHL.U32 R4, R226, 0x4, RZ ;  /* 0x00000004e2047824 */ /* 0x000fe400078e00ff */
[C---:B------:R-:W-:Y:S02]  /*28140*/  IMAD.SHL.U32 R5, R0.reuse, 0x4, RZ ;  /* 0x0000000400057824 */ /* 0x040fe400078e00ff */
[----:B------:R-:W-:-:S04]  /*28150*/  IMAD.HI R0, R0, 0x4, RZ ;  /* 0x0000000400007827 */ /* 0x000fc800078e02ff */
[----:B------:R-:W-:Y:S01]  /*28160*/  IMAD.HI R3, R226, 0x4, RZ ;  /* 0x00000004e2037827 */ /* 0x000fe200078e02ff */
[----:B-1----:R-:W-:-:S04]  /*28170*/  IADD3 R4, P0, P1, R4, R8, R5 ;  /* 0x0000000804047210 */ /* 0x002fc8000791e005 */
[----:B------:R-:W-:-:S05]  /*28180*/  IADD3.X R5, R3, R9, R0, P0, P1 ;  /* 0x0000000903057210 */ /* 0x000fca00007e2400 */
[----:B0-----:R-:W-:Y:S01]  /*28190*/  STG.E desc[UR4][R4.64], R7 ;  /* 0x0000000704007986 */ /* 0x001fe2000c101904 */
[----:B------:R-:W-:Y:S05]  /*281a0*/  EXIT ;  /* 0x000000000000794d */ /* 0x000fea0003800000 */
.L_x_2:
[----:B------:R-:W-:-:S00]  /*281b0*/  BRA `(.L_x_2) ;  /* 0xfffffffc00fc7947 */ /* 0x000fc0000383ffff */
[----:B------:R-:W-:-:S00]  /*281c0*/  NOP ;  /* 0x0000000000007918 */ /* 0x000fc00000000000 */
        /* <DEDUP_REMOVED lines=11> */
.L_x_3:


//--------------------- .nv.global.init           --------------------------
	.section	.nv.global.init,"aw",@progbits
.nv.global.init:
	.type		_$_str,@object
	.size		_$_str,(.L_0 - _$_str)
_$_str:
        /*0000*/ 	.byte	0x5f, 0x5f, 0x43, 0x55, 0x44, 0x41, 0x5f, 0x46, 0x54, 0x5a, 0x00
.L_0:


//--------------------- .nv.shared.attn_fwd       --------------------------
	.section	.nv.shared.attn_fwd,"aw",@nobits
	.sectionflags	@""
	.align	16
	.zero		1024


//--------------------- .nv.shared.reserved.0     --------------------------
	.section	.nv.shared.reserved.0,"aw",@nobits
	.weak		__nv_reservedSMEM_offset_0_alias
	.size		__nv_reservedSMEM_offset_0_alias, 0, 0
	.other		__nv_reservedSMEM_offset_0_alias,@"STO_CUDA_RESERVED_SHARED STV_DEFAULT"
__nv_reservedSMEM_offset_0_alias:
	.zero		0


//--------------------- .nv.constant0.attn_fwd    --------------------------
	.section	.nv.constant0.attn_fwd,"a",@progbits
	.sectionflags	@""
	.align	4
.nv.constant0.attn_fwd:
	.zero		664


//--------------------- SYMBOLS --------------------------

	.type		.nv.reservedSmem.offset0,@object
	.size		.nv.reservedSmem.offset0,0x4
